//
// Generated by NVIDIA NVVM Compiler
//
// Compiler Build ID: CL-36424714
// Cuda compilation tools, release 13.0, V13.0.88
// Based on NVVM 20.0.0
//

.version 9.0
.target sm_100
.address_size 64

	// .globl	_Z13initialise_nnPfPj
.func  (.param .b64 func_retval0) __internal_accurate_pow
(
	.param .b64 __internal_accurate_pow_param_0
)
;
.global .align 4 .b8 precalc_xorwow_matrix[102400];
.global .align 4 .b8 precalc_xorwow_offset_matrix[102400];
.global .align 4 .b8 mrg32k3aM1[2304];
.global .align 4 .b8 mrg32k3aM2[2304];
.global .align 4 .b8 mrg32k3aM1SubSeq[2016];
.global .align 4 .b8 mrg32k3aM2SubSeq[2016];
.global .align 4 .b8 mrg32k3aM1Seq[2304];
.global .align 4 .b8 mrg32k3aM2Seq[2304];
.const .align 8 .b8 __cr_lgamma_table[72];
// _ZZ9play_gamePfS_PjS0_iE3dir has been demoted
// _ZZ9play_gamePfS_PjS0_iE8dir_next has been demoted
// _ZZ9play_gamePfS_PjS0_iE8last_dir has been demoted
// _ZZ9play_gamePfS_PjS0_iE1x has been demoted
// _ZZ9play_gamePfS_PjS0_iE1y has been demoted
// _ZZ9play_gamePfS_PjS0_iE6fruitx has been demoted
// _ZZ9play_gamePfS_PjS0_iE6fruity has been demoted
// _ZZ9play_gamePfS_PjS0_iE11fruit_index has been demoted
// _ZZ9play_gamePfS_PjS0_iE5ntail has been demoted
// _ZZ9play_gamePfS_PjS0_iE5tailx has been demoted
// _ZZ9play_gamePfS_PjS0_iE5taily has been demoted
// _ZZ9play_gamePfS_PjS0_iE5input has been demoted
// _ZZ9play_gamePfS_PjS0_iE13hidden_output has been demoted
// _ZZ9play_gamePfS_PjS0_iE6output has been demoted
// _ZZ9play_gamePfS_PjS0_iE10break_flag has been demoted
// _ZZN3cub18CUB_300001_SM_10006detail10radix_sort31DeviceRadixSortSingleTileKernelINS1_5radix10policy_hubIfiyE10Policy1000ELNS0_9SortOrderE1EfiyNS1_21identity_decomposer_tEEEvPKT1_PSA_PKT2_PSE_T3_iiT4_E12temp_storage has been demoted
// _ZZN3cub18CUB_300001_SM_10006detail10radix_sort30DeviceRadixSortHistogramKernelINS1_5radix10policy_hubIfiyE10Policy1000ELNS0_9SortOrderE1EfyNS1_21identity_decomposer_tEEEvPT2_PKT1_SA_iiT3_E12temp_storage has been demoted
// _ZZN3cub18CUB_300001_SM_10006detail10radix_sort33DeviceRadixSortExclusiveSumKernelINS1_5radix10policy_hubIfiyE10Policy1000EyEEvPT0_E12temp_storage has been demoted
// _ZZN3cub18CUB_300001_SM_10006detail10radix_sort29DeviceRadixSortOnesweepKernelINS1_5radix10policy_hubIfiyE10Policy1000ELNS0_9SortOrderE1EfiyiiNS1_21identity_decomposer_tEEEvPT5_SB_PT3_PKSC_PT1_PKSG_PT2_PKSK_T4_iiT6_E1s has been demoted
// _ZZN3cub18CUB_300001_SM_10006detail10radix_sort31DeviceRadixSortSingleTileKernelINS1_5radix10policy_hubIffyE10Policy1000ELNS0_9SortOrderE1EffyNS1_21identity_decomposer_tEEEvPKT1_PSA_PKT2_PSE_T3_iiT4_E12temp_storage has been demoted
// _ZZN3cub18CUB_300001_SM_10006detail10radix_sort30DeviceRadixSortHistogramKernelINS1_5radix10policy_hubIffyE10Policy1000ELNS0_9SortOrderE1EfyNS1_21identity_decomposer_tEEEvPT2_PKT1_SA_iiT3_E12temp_storage has been demoted
// _ZZN3cub18CUB_300001_SM_10006detail10radix_sort33DeviceRadixSortExclusiveSumKernelINS1_5radix10policy_hubIffyE10Policy1000EyEEvPT0_E12temp_storage has been demoted
// _ZZN3cub18CUB_300001_SM_10006detail10radix_sort29DeviceRadixSortOnesweepKernelINS1_5radix10policy_hubIffyE10Policy1000ELNS0_9SortOrderE1EffyiiNS1_21identity_decomposer_tEEEvPT5_SB_PT3_PKSC_PT1_PKSG_PT2_PKSK_T4_iiT6_E1s has been demoted
.global .align 1 .b8 _ZN34_INTERNAL_baba4e09_4_k_cu_ca0555b54cuda3std3__45__cpo5beginE[1];
.global .align 1 .b8 _ZN34_INTERNAL_baba4e09_4_k_cu_ca0555b54cuda3std3__45__cpo3endE[1];
.global .align 1 .b8 _ZN34_INTERNAL_baba4e09_4_k_cu_ca0555b54cuda3std3__45__cpo6cbeginE[1];
.global .align 1 .b8 _ZN34_INTERNAL_baba4e09_4_k_cu_ca0555b54cuda3std3__45__cpo4cendE[1];
.global .align 1 .b8 _ZN34_INTERNAL_baba4e09_4_k_cu_ca0555b54cuda3std3__45__cpo6rbeginE[1];
.global .align 1 .b8 _ZN34_INTERNAL_baba4e09_4_k_cu_ca0555b54cuda3std3__45__cpo4rendE[1];
.global .align 1 .b8 _ZN34_INTERNAL_baba4e09_4_k_cu_ca0555b54cuda3std3__45__cpo7crbeginE[1];
.global .align 1 .b8 _ZN34_INTERNAL_baba4e09_4_k_cu_ca0555b54cuda3std3__45__cpo5crendE[1];
.global .align 1 .b8 _ZN34_INTERNAL_baba4e09_4_k_cu_ca0555b54cuda3std3__436_GLOBAL__N__baba4e09_4_k_cu_ca0555b56ignoreE[1];
.global .align 1 .b8 _ZN34_INTERNAL_baba4e09_4_k_cu_ca0555b54cuda3std3__419piecewise_constructE[1];
.global .align 1 .b8 _ZN34_INTERNAL_baba4e09_4_k_cu_ca0555b54cuda3std3__48in_placeE[1];
.global .align 1 .b8 _ZN34_INTERNAL_baba4e09_4_k_cu_ca0555b54cuda3std3__420unreachable_sentinelE[1];
.global .align 1 .b8 _ZN34_INTERNAL_baba4e09_4_k_cu_ca0555b54cuda3std3__47nulloptE[1];
.global .align 1 .b8 _ZN34_INTERNAL_baba4e09_4_k_cu_ca0555b54cuda3std3__48unexpectE[1];
.global .align 1 .b8 _ZN34_INTERNAL_baba4e09_4_k_cu_ca0555b54cuda3std6ranges3__45__cpo4swapE[1];
.global .align 1 .b8 _ZN34_INTERNAL_baba4e09_4_k_cu_ca0555b54cuda3std6ranges3__45__cpo9iter_moveE[1];
.global .align 1 .b8 _ZN34_INTERNAL_baba4e09_4_k_cu_ca0555b54cuda3std6ranges3__45__cpo5beginE[1];
.global .align 1 .b8 _ZN34_INTERNAL_baba4e09_4_k_cu_ca0555b54cuda3std6ranges3__45__cpo3endE[1];
.global .align 1 .b8 _ZN34_INTERNAL_baba4e09_4_k_cu_ca0555b54cuda3std6ranges3__45__cpo6cbeginE[1];
.global .align 1 .b8 _ZN34_INTERNAL_baba4e09_4_k_cu_ca0555b54cuda3std6ranges3__45__cpo4cendE[1];
.global .align 1 .b8 _ZN34_INTERNAL_baba4e09_4_k_cu_ca0555b54cuda3std6ranges3__45__cpo7advanceE[1];
.global .align 1 .b8 _ZN34_INTERNAL_baba4e09_4_k_cu_ca0555b54cuda3std6ranges3__45__cpo9iter_swapE[1];
.global .align 1 .b8 _ZN34_INTERNAL_baba4e09_4_k_cu_ca0555b54cuda3std6ranges3__45__cpo4nextE[1];
.global .align 1 .b8 _ZN34_INTERNAL_baba4e09_4_k_cu_ca0555b54cuda3std6ranges3__45__cpo4prevE[1];
.global .align 1 .b8 _ZN34_INTERNAL_baba4e09_4_k_cu_ca0555b54cuda3std6ranges3__45__cpo4dataE[1];
.global .align 1 .b8 _ZN34_INTERNAL_baba4e09_4_k_cu_ca0555b54cuda3std6ranges3__45__cpo5cdataE[1];
.global .align 1 .b8 _ZN34_INTERNAL_baba4e09_4_k_cu_ca0555b54cuda3std6ranges3__45__cpo4sizeE[1];
.global .align 1 .b8 _ZN34_INTERNAL_baba4e09_4_k_cu_ca0555b54cuda3std6ranges3__45__cpo5ssizeE[1];
.global .align 1 .b8 _ZN34_INTERNAL_baba4e09_4_k_cu_ca0555b54cuda3std6ranges3__45__cpo8distanceE[1];
.global .align 1 .b8 _ZN34_INTERNAL_baba4e09_4_k_cu_ca0555b56thrust24THRUST_300001_SM_1000_NS8cuda_cub3parE[1];
.global .align 1 .b8 _ZN34_INTERNAL_baba4e09_4_k_cu_ca0555b56thrust24THRUST_300001_SM_1000_NS8cuda_cub10par_nosyncE[1];
.global .align 1 .b8 _ZN34_INTERNAL_baba4e09_4_k_cu_ca0555b56thrust24THRUST_300001_SM_1000_NS6system6detail10sequential3seqE[1];
.global .align 1 .b8 _ZN34_INTERNAL_baba4e09_4_k_cu_ca0555b56thrust24THRUST_300001_SM_1000_NS6system3cpp3parE[1];
.global .align 1 .b8 _ZN34_INTERNAL_baba4e09_4_k_cu_ca0555b56thrust24THRUST_300001_SM_1000_NS12placeholders2_1E[1];
.global .align 1 .b8 _ZN34_INTERNAL_baba4e09_4_k_cu_ca0555b56thrust24THRUST_300001_SM_1000_NS12placeholders2_2E[1];
.global .align 1 .b8 _ZN34_INTERNAL_baba4e09_4_k_cu_ca0555b56thrust24THRUST_300001_SM_1000_NS12placeholders2_3E[1];
.global .align 1 .b8 _ZN34_INTERNAL_baba4e09_4_k_cu_ca0555b56thrust24THRUST_300001_SM_1000_NS12placeholders2_4E[1];
.global .align 1 .b8 _ZN34_INTERNAL_baba4e09_4_k_cu_ca0555b56thrust24THRUST_300001_SM_1000_NS12placeholders2_5E[1];
.global .align 1 .b8 _ZN34_INTERNAL_baba4e09_4_k_cu_ca0555b56thrust24THRUST_300001_SM_1000_NS12placeholders2_6E[1];
.global .align 1 .b8 _ZN34_INTERNAL_baba4e09_4_k_cu_ca0555b56thrust24THRUST_300001_SM_1000_NS12placeholders2_7E[1];
.global .align 1 .b8 _ZN34_INTERNAL_baba4e09_4_k_cu_ca0555b56thrust24THRUST_300001_SM_1000_NS12placeholders2_8E[1];
.global .align 1 .b8 _ZN34_INTERNAL_baba4e09_4_k_cu_ca0555b56thrust24THRUST_300001_SM_1000_NS12placeholders2_9E[1];
.global .align 1 .b8 _ZN34_INTERNAL_baba4e09_4_k_cu_ca0555b56thrust24THRUST_300001_SM_1000_NS12placeholders3_10E[1];
.global .align 1 .b8 _ZN34_INTERNAL_baba4e09_4_k_cu_ca0555b56thrust24THRUST_300001_SM_1000_NS3seqE[1];
.global .align 1 .b8 _ZN34_INTERNAL_baba4e09_4_k_cu_ca0555b56thrust24THRUST_300001_SM_1000_NS6deviceE[1];
.extern .shared .align 16 .b8 nn[];

.visible .entry _Z13initialise_nnPfPj(
	.param .u64 .ptr .align 1 _Z13initialise_nnPfPj_param_0,
	.param .u64 .ptr .align 1 _Z13initialise_nnPfPj_param_1
)
{
	.reg .pred 	%p<3>;
	.reg .b32 	%r<7>;
	.reg .b32 	%f<6>;
	.reg .b64 	%rd<8>;

	ld.param.u64 	%rd2, [_Z13initialise_nnPfPj_param_0];
	ld.param.u64 	%rd3, [_Z13initialise_nnPfPj_param_1];
	cvta.to.global.u64 	%rd4, %rd2;
	cvta.to.global.u64 	%rd5, %rd3;
	mov.u32 	%r1, %ctaid.x;
	mov.u32 	%r2, %ntid.x;
	mov.u32 	%r3, %tid.x;
	mad.lo.s32 	%r4, %r1, %r2, %r3;
	mul.wide.s32 	%rd6, %r4, 4;
	add.s64 	%rd7, %rd5, %rd6;
	ld.global.u32 	%r5, [%rd7];
	and.b32  	%r6, %r5, 1;
	setp.eq.b32 	%p1, %r6, 1;
	not.pred 	%p2, %p1;
	add.s64 	%rd1, %rd4, %rd6;
	@%p2 bra 	$L__BB0_2;
	ld.global.f32 	%f5, [%rd1];
	bra.uni 	$L__BB0_3;
$L__BB0_2:
	ld.global.f32 	%f4, [%rd1];
	neg.f32 	%f5, %f4;
$L__BB0_3:
	st.global.f32 	[%rd1], %f5;
	ret;

}
	// .globl	_Z9play_gamePfS_PjS0_i
.visible .entry _Z9play_gamePfS_PjS0_i(
	.param .u64 .ptr .align 1 _Z9play_gamePfS_PjS0_i_param_0,
	.param .u64 .ptr .align 1 _Z9play_gamePfS_PjS0_i_param_1,
	.param .u64 .ptr .align 1 _Z9play_gamePfS_PjS0_i_param_2,
	.param .u64 .ptr .align 1 _Z9play_gamePfS_PjS0_i_param_3,
	.param .u32 _Z9play_gamePfS_PjS0_i_param_4
)
{
	.reg .pred 	%p<219>;
	.reg .b16 	%rs<65>;
	.reg .b32 	%r<350>;
	.reg .b32 	%f<347>;
	.reg .b64 	%rd<19>;
	.reg .b64 	%fd<52>;
	// demoted variable
	.shared .align 4 .u32 _ZZ9play_gamePfS_PjS0_iE3dir;
	// demoted variable
	.shared .align 4 .u32 _ZZ9play_gamePfS_PjS0_iE8dir_next;
	// demoted variable
	.shared .align 4 .u32 _ZZ9play_gamePfS_PjS0_iE8last_dir;
	// demoted variable
	.shared .align 4 .u32 _ZZ9play_gamePfS_PjS0_iE1x;
	// demoted variable
	.shared .align 4 .u32 _ZZ9play_gamePfS_PjS0_iE1y;
	// demoted variable
	.shared .align 4 .u32 _ZZ9play_gamePfS_PjS0_iE6fruitx;
	// demoted variable
	.shared .align 4 .u32 _ZZ9play_gamePfS_PjS0_iE6fruity;
	// demoted variable
	.shared .align 4 .u32 _ZZ9play_gamePfS_PjS0_iE11fruit_index;
	// demoted variable
	.shared .align 4 .u32 _ZZ9play_gamePfS_PjS0_iE5ntail;
	// demoted variable
	.shared .align 4 .b8 _ZZ9play_gamePfS_PjS0_iE5tailx[400];
	// demoted variable
	.shared .align 4 .b8 _ZZ9play_gamePfS_PjS0_iE5taily[400];
	// demoted variable
	.shared .align 4 .b8 _ZZ9play_gamePfS_PjS0_iE5input[96];
	// demoted variable
	.shared .align 4 .b8 _ZZ9play_gamePfS_PjS0_iE13hidden_output[80];
	// demoted variable
	.shared .align 4 .b8 _ZZ9play_gamePfS_PjS0_iE6output[16];
	// demoted variable
	.shared .align 4 .u32 _ZZ9play_gamePfS_PjS0_iE10break_flag;
	ld.param.u64 	%rd4, [_Z9play_gamePfS_PjS0_i_param_0];
	ld.param.u64 	%rd3, [_Z9play_gamePfS_PjS0_i_param_1];
	ld.param.u64 	%rd5, [_Z9play_gamePfS_PjS0_i_param_2];
	ld.param.u64 	%rd6, [_Z9play_gamePfS_PjS0_i_param_3];
	ld.param.u32 	%r106, [_Z9play_gamePfS_PjS0_i_param_4];
	cvta.to.global.u64 	%rd1, %rd6;
	cvta.to.global.u64 	%rd2, %rd5;
	cvta.to.global.u64 	%rd7, %rd4;
	mov.u32 	%r1, %ctaid.x;
	mov.u32 	%r2, %tid.x;
	mad.lo.s32 	%r107, %r106, %r1, %r2;
	mul.wide.s32 	%rd8, %r107, 4;
	add.s64 	%rd9, %rd7, %rd8;
	ld.global.f32 	%f69, [%rd9];
	shl.b32 	%r108, %r2, 2;
	mov.u32 	%r109, nn;
	add.s32 	%r3, %r109, %r108;
	st.shared.f32 	[%r3], %f69;
	bar.sync 	0;
	mov.b32 	%r320, 0;
	st.shared.u32 	[_ZZ9play_gamePfS_PjS0_iE3dir], %r320;
	st.shared.u32 	[_ZZ9play_gamePfS_PjS0_iE8dir_next], %r320;
	st.shared.u32 	[_ZZ9play_gamePfS_PjS0_iE8last_dir], %r320;
	mov.b32 	%r110, 15;
	st.shared.u32 	[_ZZ9play_gamePfS_PjS0_iE1x], %r110;
	mov.b32 	%r111, 10;
	st.shared.u32 	[_ZZ9play_gamePfS_PjS0_iE1y], %r111;
	mul.lo.s32 	%r112, %r1, 100;
	mul.wide.u32 	%rd10, %r112, 4;
	add.s64 	%rd11, %rd2, %rd10;
	ld.global.u32 	%r113, [%rd11];
	mul.hi.u32 	%r114, %r113, -2004318071;
	shr.u32 	%r115, %r114, 4;
	mul.lo.s32 	%r116, %r115, 30;
	sub.s32 	%r117, %r113, %r116;
	st.shared.u32 	[_ZZ9play_gamePfS_PjS0_iE6fruitx], %r117;
	add.s64 	%rd12, %rd1, %rd10;
	ld.global.u32 	%r118, [%rd12];
	mul.hi.u32 	%r119, %r118, -858993459;
	shr.u32 	%r120, %r119, 4;
	mul.lo.s32 	%r121, %r120, 20;
	sub.s32 	%r122, %r118, %r121;
	st.shared.u32 	[_ZZ9play_gamePfS_PjS0_iE6fruity], %r122;
	or.b32  	%r123, %r112, 1;
	st.shared.u32 	[_ZZ9play_gamePfS_PjS0_iE11fruit_index], %r123;
	mov.b32 	%r124, 3;
	st.shared.u32 	[_ZZ9play_gamePfS_PjS0_iE5ntail], %r124;
	st.shared.u32 	[_ZZ9play_gamePfS_PjS0_iE10break_flag], %r320;
	mov.f64 	%fd1, 0d4000000000000000;
	{
	.reg .b32 %temp; 
	mov.b64 	{%temp, %r4}, %fd1;
	}
	and.b32  	%r5, %r4, 2146435072;
	mov.f32 	%f293, 0f00000000;
$L__BB1_1:
	ld.shared.u32 	%r336, [_ZZ9play_gamePfS_PjS0_iE1x];
	ld.shared.u32 	%r337, [_ZZ9play_gamePfS_PjS0_iE1y];
	ld.shared.u32 	%r8, [_ZZ9play_gamePfS_PjS0_iE6fruitx];
	ld.shared.u32 	%r127, [_ZZ9play_gamePfS_PjS0_iE6fruity];
	ld.shared.u32 	%r10, [_ZZ9play_gamePfS_PjS0_iE5ntail];
	mov.b32 	%r128, 0;
	st.shared.u32 	[_ZZ9play_gamePfS_PjS0_iE5input], %r128;
	st.shared.u32 	[_ZZ9play_gamePfS_PjS0_iE5input+4], %r128;
	st.shared.u32 	[_ZZ9play_gamePfS_PjS0_iE5input+8], %r128;
	st.shared.u32 	[_ZZ9play_gamePfS_PjS0_iE5input+12], %r128;
	st.shared.u32 	[_ZZ9play_gamePfS_PjS0_iE5input+16], %r128;
	st.shared.u32 	[_ZZ9play_gamePfS_PjS0_iE5input+20], %r128;
	st.shared.u32 	[_ZZ9play_gamePfS_PjS0_iE5input+24], %r128;
	st.shared.u32 	[_ZZ9play_gamePfS_PjS0_iE5input+28], %r128;
	st.shared.u32 	[_ZZ9play_gamePfS_PjS0_iE5input+32], %r128;
	st.shared.u32 	[_ZZ9play_gamePfS_PjS0_iE5input+36], %r128;
	st.shared.u32 	[_ZZ9play_gamePfS_PjS0_iE5input+40], %r128;
	st.shared.u32 	[_ZZ9play_gamePfS_PjS0_iE5input+44], %r128;
	st.shared.u32 	[_ZZ9play_gamePfS_PjS0_iE5input+48], %r128;
	st.shared.u32 	[_ZZ9play_gamePfS_PjS0_iE5input+52], %r128;
	st.shared.u32 	[_ZZ9play_gamePfS_PjS0_iE5input+56], %r128;
	st.shared.u32 	[_ZZ9play_gamePfS_PjS0_iE5input+60], %r128;
	st.shared.u32 	[_ZZ9play_gamePfS_PjS0_iE5input+64], %r128;
	st.shared.u32 	[_ZZ9play_gamePfS_PjS0_iE5input+68], %r128;
	st.shared.u32 	[_ZZ9play_gamePfS_PjS0_iE5input+72], %r128;
	st.shared.u32 	[_ZZ9play_gamePfS_PjS0_iE5input+76], %r128;
	st.shared.u32 	[_ZZ9play_gamePfS_PjS0_iE5input+80], %r128;
	st.shared.u32 	[_ZZ9play_gamePfS_PjS0_iE5input+84], %r128;
	st.shared.u32 	[_ZZ9play_gamePfS_PjS0_iE5input+88], %r128;
	st.shared.u32 	[_ZZ9play_gamePfS_PjS0_iE5input+92], %r128;
	setp.ne.s32 	%p9, %r8, %r336;
	setp.ge.s32 	%p10, %r127, %r337;
	mov.f32 	%f294, 0f00000000;
	or.pred  	%p11, %p9, %p10;
	@%p11 bra 	$L__BB1_3;
	mov.b32 	%r129, 1065353216;
	st.shared.u32 	[_ZZ9play_gamePfS_PjS0_iE5input], %r129;
	mov.f32 	%f294, 0f3F800000;
$L__BB1_3:
	setp.lt.s32 	%p12, %r10, 1;
	mov.f32 	%f295, 0f00000000;
	@%p12 bra 	$L__BB1_9;
	mov.b32 	%r321, 0;
$L__BB1_5:
	shl.b32 	%r131, %r321, 2;
	mov.u32 	%r132, _ZZ9play_gamePfS_PjS0_iE5tailx;
	add.s32 	%r133, %r132, %r131;
	ld.shared.u32 	%r134, [%r133];
	setp.ne.s32 	%p13, %r134, %r336;
	@%p13 bra 	$L__BB1_8;
	mov.u32 	%r136, _ZZ9play_gamePfS_PjS0_iE5taily;
	add.s32 	%r137, %r136, %r131;
	ld.shared.u32 	%r138, [%r137];
	setp.ge.s32 	%p14, %r138, %r337;
	@%p14 bra 	$L__BB1_8;
	mov.b32 	%r139, 1065353216;
	st.shared.u32 	[_ZZ9play_gamePfS_PjS0_iE5input+4], %r139;
	mov.f32 	%f295, 0f3F800000;
	bra.uni 	$L__BB1_9;
$L__BB1_8:
	add.s32 	%r321, %r321, 1;
	setp.ne.s32 	%p15, %r321, %r10;
	@%p15 bra 	$L__BB1_5;
$L__BB1_9:
	setp.eq.s32 	%p16, %r337, 0;
	mov.f32 	%f296, 0f00000000;
	@%p16 bra 	$L__BB1_11;
	cvt.rn.f32.s32 	%f76, %r337;
	rcp.rn.f32 	%f296, %f76;
	st.shared.f32 	[_ZZ9play_gamePfS_PjS0_iE5input+8], %f296;
$L__BB1_11:
	setp.ne.s32 	%p17, %r8, %r336;
	setp.le.s32 	%p18, %r127, %r337;
	mov.f32 	%f297, 0f00000000;
	or.pred  	%p19, %p17, %p18;
	@%p19 bra 	$L__BB1_13;
	mov.b32 	%r140, 1065353216;
	st.shared.u32 	[_ZZ9play_gamePfS_PjS0_iE5input+12], %r140;
	mov.f32 	%f297, 0f3F800000;
$L__BB1_13:
	setp.lt.s32 	%p20, %r10, 1;
	mov.f32 	%f298, 0f00000000;
	@%p20 bra 	$L__BB1_19;
	mov.b32 	%r322, 0;
$L__BB1_15:
	shl.b32 	%r142, %r322, 2;
	mov.u32 	%r143, _ZZ9play_gamePfS_PjS0_iE5tailx;
	add.s32 	%r144, %r143, %r142;
	ld.shared.u32 	%r145, [%r144];
	setp.ne.s32 	%p21, %r145, %r336;
	@%p21 bra 	$L__BB1_18;
	mov.u32 	%r147, _ZZ9play_gamePfS_PjS0_iE5taily;
	add.s32 	%r148, %r147, %r142;
	ld.shared.u32 	%r149, [%r148];
	setp.le.s32 	%p22, %r149, %r337;
	@%p22 bra 	$L__BB1_18;
	mov.b32 	%r150, 1065353216;
	st.shared.u32 	[_ZZ9play_gamePfS_PjS0_iE5input+16], %r150;
	mov.f32 	%f298, 0f3F800000;
	bra.uni 	$L__BB1_19;
$L__BB1_18:
	add.s32 	%r322, %r322, 1;
	setp.ne.s32 	%p23, %r322, %r10;
	@%p23 bra 	$L__BB1_15;
$L__BB1_19:
	setp.eq.s32 	%p24, %r337, 20;
	mov.f32 	%f299, 0f00000000;
	@%p24 bra 	$L__BB1_21;
	sub.s32 	%r151, 20, %r337;
	cvt.rn.f32.s32 	%f83, %r151;
	rcp.rn.f32 	%f299, %f83;
	st.shared.f32 	[_ZZ9play_gamePfS_PjS0_iE5input+20], %f299;
$L__BB1_21:
	setp.ne.s32 	%p25, %r127, %r337;
	setp.le.s32 	%p26, %r8, %r336;
	mov.f32 	%f300, 0f00000000;
	or.pred  	%p27, %p25, %p26;
	@%p27 bra 	$L__BB1_23;
	mov.b32 	%r152, 1065353216;
	st.shared.u32 	[_ZZ9play_gamePfS_PjS0_iE5input+24], %r152;
	mov.f32 	%f300, 0f3F800000;
$L__BB1_23:
	setp.lt.s32 	%p28, %r10, 1;
	mov.f32 	%f301, 0f00000000;
	@%p28 bra 	$L__BB1_29;
	mov.b32 	%r323, 0;
$L__BB1_25:
	shl.b32 	%r154, %r323, 2;
	mov.u32 	%r155, _ZZ9play_gamePfS_PjS0_iE5taily;
	add.s32 	%r156, %r155, %r154;
	ld.shared.u32 	%r157, [%r156];
	setp.ne.s32 	%p29, %r157, %r337;
	@%p29 bra 	$L__BB1_28;
	mov.u32 	%r159, _ZZ9play_gamePfS_PjS0_iE5tailx;
	add.s32 	%r160, %r159, %r154;
	ld.shared.u32 	%r161, [%r160];
	setp.le.s32 	%p30, %r161, %r336;
	@%p30 bra 	$L__BB1_28;
	mov.b32 	%r162, 1065353216;
	st.shared.u32 	[_ZZ9play_gamePfS_PjS0_iE5input+28], %r162;
	mov.f32 	%f301, 0f3F800000;
	bra.uni 	$L__BB1_29;
$L__BB1_28:
	add.s32 	%r323, %r323, 1;
	setp.ne.s32 	%p31, %r323, %r10;
	@%p31 bra 	$L__BB1_25;
$L__BB1_29:
	setp.eq.s32 	%p32, %r336, 30;
	mov.f32 	%f302, 0f00000000;
	@%p32 bra 	$L__BB1_31;
	sub.s32 	%r163, 30, %r336;
	add.s32 	%r164, %r336, -29;
	setp.lt.u32 	%p33, %r164, 3;
	selp.b32 	%r165, %r163, 0, %p33;
	cvt.rn.f32.s32 	%f302, %r165;
	st.shared.f32 	[_ZZ9play_gamePfS_PjS0_iE5input+32], %f302;
$L__BB1_31:
	setp.ne.s32 	%p34, %r127, %r337;
	setp.ge.s32 	%p35, %r8, %r336;
	mov.f32 	%f303, 0f00000000;
	or.pred  	%p36, %p34, %p35;
	@%p36 bra 	$L__BB1_33;
	mov.b32 	%r166, 1065353216;
	st.shared.u32 	[_ZZ9play_gamePfS_PjS0_iE5input+36], %r166;
	mov.f32 	%f303, 0f3F800000;
$L__BB1_33:
	setp.lt.s32 	%p37, %r10, 1;
	mov.f32 	%f304, 0f00000000;
	@%p37 bra 	$L__BB1_39;
	mov.b32 	%r324, 0;
$L__BB1_35:
	shl.b32 	%r168, %r324, 2;
	mov.u32 	%r169, _ZZ9play_gamePfS_PjS0_iE5taily;
	add.s32 	%r170, %r169, %r168;
	ld.shared.u32 	%r171, [%r170];
	setp.ne.s32 	%p38, %r171, %r337;
	@%p38 bra 	$L__BB1_38;
	mov.u32 	%r173, _ZZ9play_gamePfS_PjS0_iE5tailx;
	add.s32 	%r174, %r173, %r168;
	ld.shared.u32 	%r175, [%r174];
	setp.ge.s32 	%p39, %r175, %r336;
	@%p39 bra 	$L__BB1_38;
	mov.b32 	%r176, 1065353216;
	st.shared.u32 	[_ZZ9play_gamePfS_PjS0_iE5input+40], %r176;
	mov.f32 	%f304, 0f3F800000;
	bra.uni 	$L__BB1_39;
$L__BB1_38:
	add.s32 	%r324, %r324, 1;
	setp.ne.s32 	%p40, %r324, %r10;
	@%p40 bra 	$L__BB1_35;
$L__BB1_39:
	setp.eq.s32 	%p41, %r336, 0;
	mov.f32 	%f305, 0f00000000;
	@%p41 bra 	$L__BB1_41;
	cvt.rn.f32.s32 	%f96, %r336;
	rcp.rn.f32 	%f305, %f96;
	st.shared.f32 	[_ZZ9play_gamePfS_PjS0_iE5input+44], %f305;
$L__BB1_41:
	neg.s32 	%r20, %r10;
	mov.b16 	%rs49, 0;
	mov.f32 	%f309, 0f00000000;
	mov.f32 	%f311, %f309;
	mov.u32 	%r325, %r336;
	mov.u32 	%r326, %r337;
	mov.u16 	%rs52, %rs49;
$L__BB1_42:
	setp.gt.s32 	%p42, %r325, 29;
	setp.lt.s32 	%p43, %r326, 1;
	or.pred  	%p44, %p42, %p43;
	@%p44 bra 	$L__BB1_52;
	add.s32 	%r325, %r325, 1;
	add.s32 	%r326, %r326, -1;
	and.b16  	%rs22, %rs49, 255;
	setp.ne.s16 	%p45, %rs22, 0;
	setp.ne.s32 	%p46, %r325, %r8;
	or.pred  	%p47, %p45, %p46;
	setp.ne.s32 	%p48, %r326, %r127;
	or.pred  	%p49, %p47, %p48;
	@%p49 bra 	$L__BB1_45;
	mov.b32 	%r177, 1065353216;
	st.shared.u32 	[_ZZ9play_gamePfS_PjS0_iE5input+48], %r177;
	mov.b16 	%rs49, 1;
	mov.f32 	%f311, 0f3F800000;
$L__BB1_45:
	setp.lt.s32 	%p50, %r10, 1;
	and.b16  	%rs24, %rs52, 255;
	setp.ne.s16 	%p215, %rs24, 0;
	or.pred  	%p51, %p215, %p50;
	selp.u16 	%rs52, 1, 0, %p215;
	@%p51 bra 	$L__BB1_51;
	mov.u32 	%r328, _ZZ9play_gamePfS_PjS0_iE5taily;
	mov.u32 	%r327, _ZZ9play_gamePfS_PjS0_iE5tailx;
	mov.u32 	%r329, %r20;
$L__BB1_47:
	ld.shared.u32 	%r180, [%r327];
	setp.ne.s32 	%p52, %r325, %r180;
	@%p52 bra 	$L__BB1_50;
	ld.shared.u32 	%r181, [%r328];
	setp.ne.s32 	%p53, %r326, %r181;
	@%p53 bra 	$L__BB1_50;
	mov.b32 	%r182, 1065353216;
	st.shared.u32 	[_ZZ9play_gamePfS_PjS0_iE5input+52], %r182;
	mov.b16 	%rs52, 1;
	mov.pred 	%p215, -1;
	mov.f32 	%f309, 0f3F800000;
	bra.uni 	$L__BB1_51;
$L__BB1_50:
	add.s32 	%r329, %r329, 1;
	setp.ne.s32 	%p55, %r329, 0;
	add.s32 	%r328, %r328, 4;
	add.s32 	%r327, %r327, 4;
	mov.b16 	%rs52, 0;
	mov.pred 	%p215, 0;
	@%p55 bra 	$L__BB1_47;
$L__BB1_51:
	and.b16  	%rs27, %rs49, 255;
	setp.eq.s16 	%p57, %rs27, 0;
	not.pred 	%p58, %p215;
	or.pred  	%p59, %p58, %p57;
	@%p59 bra 	$L__BB1_42;
$L__BB1_52:
	setp.lt.s32 	%p60, %r4, 0;
	setp.eq.s32 	%p61, %r5, 1062207488;
	sub.s32 	%r31, 30, %r336;
	min.s32 	%r183, %r31, %r337;
	cvt.rn.f64.s32 	%fd2, %r183;
	{
	.reg .b32 %temp; 
	mov.b64 	{%temp, %r184}, %fd2;
	}
	abs.f64 	%fd3, %fd2;
	{ // callseq 0, 0
	.param .b64 param0;
	st.param.f64 	[param0], %fd3;
	.param .b64 retval0;
	call.uni (retval0), 
	__internal_accurate_pow, 
	(
	param0
	);
	ld.param.f64 	%fd4, [retval0];
	} // callseq 0
	setp.lt.s32 	%p63, %r184, 0;
	neg.f64 	%fd6, %fd4;
	selp.f64 	%fd7, %fd6, %fd4, %p61;
	selp.f64 	%fd8, %fd7, %fd4, %p63;
	setp.eq.s32 	%p64, %r183, 0;
	selp.b32 	%r185, %r184, 0, %p61;
	or.b32  	%r186, %r185, 2146435072;
	selp.b32 	%r187, %r186, %r185, %p60;
	mov.b32 	%r188, 0;
	mov.b64 	%fd9, {%r188, %r187};
	selp.f64 	%fd10, %fd9, %fd8, %p64;
	setp.eq.s32 	%p65, %r183, 1;
	add.f64 	%fd11, %fd10, %fd10;
	sqrt.rn.f64 	%fd12, %fd11;
	cvt.rn.f32.f64 	%f101, %fd12;
	selp.f32 	%f24, 0f3FB504F3, %f101, %p65;
	setp.eq.f32 	%p66, %f24, 0f00000000;
	mov.f32 	%f312, 0f00000000;
	@%p66 bra 	$L__BB1_54;
	rcp.rn.f32 	%f312, %f24;
	st.shared.f32 	[_ZZ9play_gamePfS_PjS0_iE5input+56], %f312;
$L__BB1_54:
	mov.b16 	%rs53, 0;
	mov.f32 	%f316, 0f00000000;
	mov.f32 	%f318, %f316;
	mov.u32 	%r330, %r336;
	mov.u32 	%r331, %r337;
	mov.u16 	%rs56, %rs53;
$L__BB1_55:
	min.s32 	%r189, %r330, %r331;
	setp.lt.s32 	%p67, %r189, 1;
	@%p67 bra 	$L__BB1_65;
	add.s32 	%r330, %r330, -1;
	add.s32 	%r331, %r331, -1;
	and.b16  	%rs29, %rs53, 255;
	setp.ne.s16 	%p68, %rs29, 0;
	setp.ne.s32 	%p69, %r330, %r8;
	or.pred  	%p70, %p68, %p69;
	setp.ne.s32 	%p71, %r331, %r127;
	or.pred  	%p72, %p70, %p71;
	@%p72 bra 	$L__BB1_58;
	mov.b32 	%r190, 1065353216;
	st.shared.u32 	[_ZZ9play_gamePfS_PjS0_iE5input+60], %r190;
	mov.b16 	%rs53, 1;
	mov.f32 	%f318, 0f3F800000;
$L__BB1_58:
	setp.lt.s32 	%p73, %r10, 1;
	and.b16  	%rs31, %rs56, 255;
	setp.ne.s16 	%p216, %rs31, 0;
	or.pred  	%p74, %p216, %p73;
	selp.u16 	%rs56, 1, 0, %p216;
	@%p74 bra 	$L__BB1_64;
	mov.b32 	%r332, 0;
$L__BB1_60:
	shl.b32 	%r192, %r332, 2;
	mov.u32 	%r193, _ZZ9play_gamePfS_PjS0_iE5tailx;
	add.s32 	%r194, %r193, %r192;
	ld.shared.u32 	%r195, [%r194];
	setp.ne.s32 	%p75, %r330, %r195;
	@%p75 bra 	$L__BB1_63;
	shl.b32 	%r196, %r332, 2;
	mov.u32 	%r197, _ZZ9play_gamePfS_PjS0_iE5taily;
	add.s32 	%r198, %r197, %r196;
	ld.shared.u32 	%r199, [%r198];
	setp.ne.s32 	%p76, %r331, %r199;
	@%p76 bra 	$L__BB1_63;
	mov.b32 	%r200, 1065353216;
	st.shared.u32 	[_ZZ9play_gamePfS_PjS0_iE5input+64], %r200;
	mov.b16 	%rs56, 1;
	mov.pred 	%p216, -1;
	mov.f32 	%f316, 0f3F800000;
	bra.uni 	$L__BB1_64;
$L__BB1_63:
	add.s32 	%r332, %r332, 1;
	setp.ne.s32 	%p78, %r332, %r10;
	mov.b16 	%rs56, 0;
	mov.pred 	%p216, 0;
	@%p78 bra 	$L__BB1_60;
$L__BB1_64:
	and.b16  	%rs34, %rs53, 255;
	setp.eq.s16 	%p80, %rs34, 0;
	not.pred 	%p81, %p216;
	or.pred  	%p82, %p81, %p80;
	@%p82 bra 	$L__BB1_55;
$L__BB1_65:
	min.s32 	%r201, %r336, %r337;
	cvt.rn.f64.s32 	%fd13, %r201;
	{
	.reg .b32 %temp; 
	mov.b64 	{%temp, %r202}, %fd13;
	}
	abs.f64 	%fd14, %fd13;
	{ // callseq 1, 0
	.param .b64 param0;
	st.param.f64 	[param0], %fd14;
	.param .b64 retval0;
	call.uni (retval0), 
	__internal_accurate_pow, 
	(
	param0
	);
	ld.param.f64 	%fd15, [retval0];
	} // callseq 1
	setp.lt.s32 	%p86, %r202, 0;
	neg.f64 	%fd17, %fd15;
	selp.f64 	%fd18, %fd17, %fd15, %p61;
	selp.f64 	%fd19, %fd18, %fd15, %p86;
	setp.eq.s32 	%p87, %r201, 0;
	selp.b32 	%r203, %r202, 0, %p61;
	or.b32  	%r204, %r203, 2146435072;
	selp.b32 	%r205, %r204, %r203, %p60;
	mov.b32 	%r206, 0;
	mov.b64 	%fd20, {%r206, %r205};
	selp.f64 	%fd21, %fd20, %fd19, %p87;
	setp.eq.s32 	%p88, %r201, 1;
	add.f64 	%fd22, %fd21, %fd21;
	sqrt.rn.f64 	%fd23, %fd22;
	cvt.rn.f32.f64 	%f106, %fd23;
	selp.f32 	%f33, 0f3FB504F3, %f106, %p88;
	setp.eq.f32 	%p89, %f33, 0f00000000;
	mov.f32 	%f319, 0f00000000;
	@%p89 bra 	$L__BB1_67;
	rcp.rn.f32 	%f319, %f33;
	st.shared.f32 	[_ZZ9play_gamePfS_PjS0_iE5input+68], %f319;
$L__BB1_67:
	mov.b16 	%rs57, 0;
	mov.f32 	%f323, 0f00000000;
	mov.f32 	%f325, %f323;
	mov.u32 	%r333, %r336;
	mov.u32 	%r334, %r337;
	mov.u16 	%rs60, %rs57;
$L__BB1_68:
	setp.lt.s32 	%p90, %r333, 1;
	setp.gt.s32 	%p91, %r334, 19;
	or.pred  	%p92, %p90, %p91;
	@%p92 bra 	$L__BB1_78;
	add.s32 	%r333, %r333, -1;
	add.s32 	%r334, %r334, 1;
	and.b16  	%rs36, %rs57, 255;
	setp.ne.s16 	%p93, %rs36, 0;
	setp.ne.s32 	%p94, %r333, %r8;
	or.pred  	%p95, %p93, %p94;
	setp.ne.s32 	%p96, %r334, %r127;
	or.pred  	%p97, %p95, %p96;
	@%p97 bra 	$L__BB1_71;
	mov.b32 	%r207, 1065353216;
	st.shared.u32 	[_ZZ9play_gamePfS_PjS0_iE5input+72], %r207;
	mov.b16 	%rs57, 1;
	mov.f32 	%f325, 0f3F800000;
$L__BB1_71:
	setp.lt.s32 	%p98, %r10, 1;
	and.b16  	%rs38, %rs60, 255;
	setp.ne.s16 	%p217, %rs38, 0;
	or.pred  	%p99, %p217, %p98;
	selp.u16 	%rs60, 1, 0, %p217;
	@%p99 bra 	$L__BB1_77;
	mov.b32 	%r335, 0;
$L__BB1_73:
	shl.b32 	%r209, %r335, 2;
	mov.u32 	%r210, _ZZ9play_gamePfS_PjS0_iE5tailx;
	add.s32 	%r211, %r210, %r209;
	ld.shared.u32 	%r212, [%r211];
	setp.ne.s32 	%p100, %r333, %r212;
	@%p100 bra 	$L__BB1_76;
	shl.b32 	%r213, %r335, 2;
	mov.u32 	%r214, _ZZ9play_gamePfS_PjS0_iE5taily;
	add.s32 	%r215, %r214, %r213;
	ld.shared.u32 	%r216, [%r215];
	setp.ne.s32 	%p101, %r334, %r216;
	@%p101 bra 	$L__BB1_76;
	mov.b32 	%r217, 1065353216;
	st.shared.u32 	[_ZZ9play_gamePfS_PjS0_iE5input+76], %r217;
	mov.b16 	%rs60, 1;
	mov.pred 	%p217, -1;
	mov.f32 	%f323, 0f3F800000;
	bra.uni 	$L__BB1_77;
$L__BB1_76:
	add.s32 	%r335, %r335, 1;
	setp.ne.s32 	%p103, %r335, %r10;
	mov.b16 	%rs60, 0;
	mov.pred 	%p217, 0;
	@%p103 bra 	$L__BB1_73;
$L__BB1_77:
	and.b16  	%rs41, %rs57, 255;
	setp.eq.s16 	%p105, %rs41, 0;
	not.pred 	%p106, %p217;
	or.pred  	%p107, %p106, %p105;
	@%p107 bra 	$L__BB1_68;
$L__BB1_78:
	sub.s32 	%r44, 20, %r337;
	min.s32 	%r218, %r336, %r44;
	cvt.rn.f64.s32 	%fd24, %r218;
	{
	.reg .b32 %temp; 
	mov.b64 	{%temp, %r219}, %fd24;
	}
	abs.f64 	%fd25, %fd24;
	{ // callseq 2, 0
	.param .b64 param0;
	st.param.f64 	[param0], %fd25;
	.param .b64 retval0;
	call.uni (retval0), 
	__internal_accurate_pow, 
	(
	param0
	);
	ld.param.f64 	%fd26, [retval0];
	} // callseq 2
	setp.lt.s32 	%p111, %r219, 0;
	neg.f64 	%fd28, %fd26;
	selp.f64 	%fd29, %fd28, %fd26, %p61;
	selp.f64 	%fd30, %fd29, %fd26, %p111;
	setp.eq.s32 	%p112, %r218, 0;
	selp.b32 	%r220, %r219, 0, %p61;
	or.b32  	%r221, %r220, 2146435072;
	selp.b32 	%r222, %r221, %r220, %p60;
	mov.b32 	%r223, 0;
	mov.b64 	%fd31, {%r223, %r222};
	selp.f64 	%fd32, %fd31, %fd30, %p112;
	setp.eq.s32 	%p113, %r218, 1;
	add.f64 	%fd33, %fd32, %fd32;
	sqrt.rn.f64 	%fd34, %fd33;
	cvt.rn.f32.f64 	%f111, %fd34;
	selp.f32 	%f42, 0f3FB504F3, %f111, %p113;
	setp.eq.f32 	%p114, %f42, 0f00000000;
	mov.f32 	%f326, 0f00000000;
	@%p114 bra 	$L__BB1_80;
	rcp.rn.f32 	%f326, %f42;
	st.shared.f32 	[_ZZ9play_gamePfS_PjS0_iE5input+80], %f326;
$L__BB1_80:
	mov.b16 	%rs61, 0;
	mov.f32 	%f330, 0f00000000;
	mov.f32 	%f332, %f330;
	mov.u16 	%rs64, %rs61;
$L__BB1_81:
	setp.gt.s32 	%p115, %r336, 29;
	setp.gt.s32 	%p116, %r337, 19;
	or.pred  	%p117, %p115, %p116;
	@%p117 bra 	$L__BB1_91;
	add.s32 	%r336, %r336, 1;
	add.s32 	%r337, %r337, 1;
	and.b16  	%rs43, %rs61, 255;
	setp.ne.s16 	%p118, %rs43, 0;
	setp.ne.s32 	%p119, %r336, %r8;
	or.pred  	%p120, %p118, %p119;
	setp.ne.s32 	%p121, %r337, %r127;
	or.pred  	%p122, %p120, %p121;
	@%p122 bra 	$L__BB1_84;
	mov.b32 	%r224, 1065353216;
	st.shared.u32 	[_ZZ9play_gamePfS_PjS0_iE5input+84], %r224;
	mov.b16 	%rs61, 1;
	mov.f32 	%f332, 0f3F800000;
$L__BB1_84:
	setp.lt.s32 	%p123, %r10, 1;
	and.b16  	%rs45, %rs64, 255;
	setp.ne.s16 	%p218, %rs45, 0;
	or.pred  	%p124, %p218, %p123;
	selp.u16 	%rs64, 1, 0, %p218;
	@%p124 bra 	$L__BB1_90;
	mov.b32 	%r338, 0;
$L__BB1_86:
	shl.b32 	%r226, %r338, 2;
	mov.u32 	%r227, _ZZ9play_gamePfS_PjS0_iE5tailx;
	add.s32 	%r228, %r227, %r226;
	ld.shared.u32 	%r229, [%r228];
	setp.ne.s32 	%p125, %r336, %r229;
	@%p125 bra 	$L__BB1_89;
	shl.b32 	%r230, %r338, 2;
	mov.u32 	%r231, _ZZ9play_gamePfS_PjS0_iE5taily;
	add.s32 	%r232, %r231, %r230;
	ld.shared.u32 	%r233, [%r232];
	setp.ne.s32 	%p126, %r337, %r233;
	@%p126 bra 	$L__BB1_89;
	mov.b32 	%r234, 1065353216;
	st.shared.u32 	[_ZZ9play_gamePfS_PjS0_iE5input+88], %r234;
	mov.b16 	%rs64, 1;
	mov.pred 	%p218, -1;
	mov.f32 	%f330, 0f3F800000;
	bra.uni 	$L__BB1_90;
$L__BB1_89:
	add.s32 	%r338, %r338, 1;
	setp.ne.s32 	%p128, %r338, %r10;
	mov.b16 	%rs64, 0;
	mov.pred 	%p218, 0;
	@%p128 bra 	$L__BB1_86;
$L__BB1_90:
	and.b16  	%rs48, %rs61, 255;
	setp.eq.s16 	%p130, %rs48, 0;
	not.pred 	%p131, %p218;
	or.pred  	%p132, %p131, %p130;
	@%p132 bra 	$L__BB1_81;
$L__BB1_91:
	min.s32 	%r235, %r31, %r44;
	cvt.rn.f64.s32 	%fd35, %r235;
	{
	.reg .b32 %temp; 
	mov.b64 	{%temp, %r236}, %fd35;
	}
	abs.f64 	%fd36, %fd35;
	{ // callseq 3, 0
	.param .b64 param0;
	st.param.f64 	[param0], %fd36;
	.param .b64 retval0;
	call.uni (retval0), 
	__internal_accurate_pow, 
	(
	param0
	);
	ld.param.f64 	%fd37, [retval0];
	} // callseq 3
	setp.lt.s32 	%p136, %r236, 0;
	neg.f64 	%fd39, %fd37;
	selp.f64 	%fd40, %fd39, %fd37, %p61;
	selp.f64 	%fd41, %fd40, %fd37, %p136;
	setp.eq.s32 	%p137, %r235, 0;
	selp.b32 	%r237, %r236, 0, %p61;
	or.b32  	%r238, %r237, 2146435072;
	selp.b32 	%r239, %r238, %r237, %p60;
	mov.b32 	%r240, 0;
	mov.b64 	%fd42, {%r240, %r239};
	selp.f64 	%fd43, %fd42, %fd41, %p137;
	setp.eq.s32 	%p138, %r235, 1;
	add.f64 	%fd44, %fd43, %fd43;
	sqrt.rn.f64 	%fd45, %fd44;
	cvt.rn.f32.f64 	%f116, %fd45;
	selp.f32 	%f51, 0f3FB504F3, %f116, %p138;
	setp.eq.f32 	%p139, %f51, 0f00000000;
	mov.f32 	%f333, 0f00000000;
	@%p139 bra 	$L__BB1_93;
	rcp.rn.f32 	%f333, %f51;
	st.shared.f32 	[_ZZ9play_gamePfS_PjS0_iE5input+92], %f333;
$L__BB1_93:
	setp.gt.u32 	%p140, %r2, 19;
	@%p140 bra 	$L__BB1_95;
	ld.shared.f32 	%f117, [%r3];
	fma.rn.f32 	%f118, %f117, %f294, 0f00000000;
	ld.shared.f32 	%f119, [%r3+80];
	fma.rn.f32 	%f120, %f119, %f295, %f118;
	ld.shared.f32 	%f121, [%r3+160];
	fma.rn.f32 	%f122, %f121, %f296, %f120;
	ld.shared.f32 	%f123, [%r3+240];
	fma.rn.f32 	%f124, %f123, %f297, %f122;
	ld.shared.f32 	%f125, [%r3+320];
	fma.rn.f32 	%f126, %f125, %f298, %f124;
	ld.shared.f32 	%f127, [%r3+400];
	fma.rn.f32 	%f128, %f127, %f299, %f126;
	ld.shared.f32 	%f129, [%r3+480];
	fma.rn.f32 	%f130, %f129, %f300, %f128;
	ld.shared.f32 	%f131, [%r3+560];
	fma.rn.f32 	%f132, %f131, %f301, %f130;
	ld.shared.f32 	%f133, [%r3+640];
	fma.rn.f32 	%f134, %f133, %f302, %f132;
	ld.shared.f32 	%f135, [%r3+720];
	fma.rn.f32 	%f136, %f135, %f303, %f134;
	ld.shared.f32 	%f137, [%r3+800];
	fma.rn.f32 	%f138, %f137, %f304, %f136;
	ld.shared.f32 	%f139, [%r3+880];
	fma.rn.f32 	%f140, %f139, %f305, %f138;
	ld.shared.f32 	%f141, [%r3+960];
	fma.rn.f32 	%f142, %f141, %f311, %f140;
	ld.shared.f32 	%f143, [%r3+1040];
	fma.rn.f32 	%f144, %f143, %f309, %f142;
	ld.shared.f32 	%f145, [%r3+1120];
	fma.rn.f32 	%f146, %f145, %f312, %f144;
	ld.shared.f32 	%f147, [%r3+1200];
	fma.rn.f32 	%f148, %f147, %f318, %f146;
	ld.shared.f32 	%f149, [%r3+1280];
	fma.rn.f32 	%f150, %f149, %f316, %f148;
	ld.shared.f32 	%f151, [%r3+1360];
	fma.rn.f32 	%f152, %f151, %f319, %f150;
	ld.shared.f32 	%f153, [%r3+1440];
	fma.rn.f32 	%f154, %f153, %f325, %f152;
	ld.shared.f32 	%f155, [%r3+1520];
	fma.rn.f32 	%f156, %f155, %f323, %f154;
	ld.shared.f32 	%f157, [%r3+1600];
	fma.rn.f32 	%f158, %f157, %f326, %f156;
	ld.shared.f32 	%f159, [%r3+1680];
	fma.rn.f32 	%f160, %f159, %f332, %f158;
	ld.shared.f32 	%f161, [%r3+1760];
	fma.rn.f32 	%f162, %f161, %f330, %f160;
	ld.shared.f32 	%f163, [%r3+1840];
	fma.rn.f32 	%f164, %f163, %f333, %f162;
	ld.shared.f32 	%f165, [%r3+1920];
	add.f32 	%f166, %f164, %f165;
	fma.rn.f32 	%f167, %f166, 0fBBBB989D, 0f3F000000;
	cvt.sat.f32.f32 	%f168, %f167;
	mov.f32 	%f169, 0f4B400001;
	mov.f32 	%f170, 0f437C0000;
	fma.rm.f32 	%f171, %f168, %f170, %f169;
	add.f32 	%f172, %f171, 0fCB40007F;
	neg.f32 	%f173, %f172;
	fma.rn.f32 	%f174, %f166, 0fBFB8AA3B, %f173;
	fma.rn.f32 	%f175, %f166, 0fB2A57060, %f174;
	mov.b32 	%r241, %f171;
	shl.b32 	%r242, %r241, 23;
	mov.b32 	%f176, %r242;
	ex2.approx.ftz.f32 	%f177, %f175;
	mul.f32 	%f178, %f177, %f176;
	cvt.f64.f32 	%fd46, %f178;
	add.f64 	%fd47, %fd46, 0d3FF0000000000000;
	rcp.rn.f64 	%fd48, %fd47;
	cvt.rn.f32.f64 	%f179, %fd48;
	shl.b32 	%r243, %r2, 2;
	mov.u32 	%r244, _ZZ9play_gamePfS_PjS0_iE13hidden_output;
	add.s32 	%r245, %r244, %r243;
	st.shared.f32 	[%r245], %f179;
$L__BB1_95:
	setp.gt.u32 	%p141, %r2, 3;
	bar.sync 	0;
	@%p141 bra 	$L__BB1_97;
	ld.shared.f32 	%f180, [%r3+2000];
	ld.shared.f32 	%f181, [_ZZ9play_gamePfS_PjS0_iE13hidden_output];
	fma.rn.f32 	%f182, %f180, %f181, 0f00000000;
	ld.shared.f32 	%f183, [%r3+2016];
	ld.shared.f32 	%f184, [_ZZ9play_gamePfS_PjS0_iE13hidden_output+4];
	fma.rn.f32 	%f185, %f183, %f184, %f182;
	ld.shared.f32 	%f186, [%r3+2032];
	ld.shared.f32 	%f187, [_ZZ9play_gamePfS_PjS0_iE13hidden_output+8];
	fma.rn.f32 	%f188, %f186, %f187, %f185;
	ld.shared.f32 	%f189, [%r3+2048];
	ld.shared.f32 	%f190, [_ZZ9play_gamePfS_PjS0_iE13hidden_output+12];
	fma.rn.f32 	%f191, %f189, %f190, %f188;
	ld.shared.f32 	%f192, [%r3+2064];
	ld.shared.f32 	%f193, [_ZZ9play_gamePfS_PjS0_iE13hidden_output+16];
	fma.rn.f32 	%f194, %f192, %f193, %f191;
	ld.shared.f32 	%f195, [%r3+2080];
	ld.shared.f32 	%f196, [_ZZ9play_gamePfS_PjS0_iE13hidden_output+20];
	fma.rn.f32 	%f197, %f195, %f196, %f194;
	ld.shared.f32 	%f198, [%r3+2096];
	ld.shared.f32 	%f199, [_ZZ9play_gamePfS_PjS0_iE13hidden_output+24];
	fma.rn.f32 	%f200, %f198, %f199, %f197;
	ld.shared.f32 	%f201, [%r3+2112];
	ld.shared.f32 	%f202, [_ZZ9play_gamePfS_PjS0_iE13hidden_output+28];
	fma.rn.f32 	%f203, %f201, %f202, %f200;
	ld.shared.f32 	%f204, [%r3+2128];
	ld.shared.f32 	%f205, [_ZZ9play_gamePfS_PjS0_iE13hidden_output+32];
	fma.rn.f32 	%f206, %f204, %f205, %f203;
	ld.shared.f32 	%f207, [%r3+2144];
	ld.shared.f32 	%f208, [_ZZ9play_gamePfS_PjS0_iE13hidden_output+36];
	fma.rn.f32 	%f209, %f207, %f208, %f206;
	ld.shared.f32 	%f210, [%r3+2160];
	ld.shared.f32 	%f211, [_ZZ9play_gamePfS_PjS0_iE13hidden_output+40];
	fma.rn.f32 	%f212, %f210, %f211, %f209;
	ld.shared.f32 	%f213, [%r3+2176];
	ld.shared.f32 	%f214, [_ZZ9play_gamePfS_PjS0_iE13hidden_output+44];
	fma.rn.f32 	%f215, %f213, %f214, %f212;
	ld.shared.f32 	%f216, [%r3+2192];
	ld.shared.f32 	%f217, [_ZZ9play_gamePfS_PjS0_iE13hidden_output+48];
	fma.rn.f32 	%f218, %f216, %f217, %f215;
	ld.shared.f32 	%f219, [%r3+2208];
	ld.shared.f32 	%f220, [_ZZ9play_gamePfS_PjS0_iE13hidden_output+52];
	fma.rn.f32 	%f221, %f219, %f220, %f218;
	ld.shared.f32 	%f222, [%r3+2224];
	ld.shared.f32 	%f223, [_ZZ9play_gamePfS_PjS0_iE13hidden_output+56];
	fma.rn.f32 	%f224, %f222, %f223, %f221;
	ld.shared.f32 	%f225, [%r3+2240];
	ld.shared.f32 	%f226, [_ZZ9play_gamePfS_PjS0_iE13hidden_output+60];
	fma.rn.f32 	%f227, %f225, %f226, %f224;
	ld.shared.f32 	%f228, [%r3+2256];
	ld.shared.f32 	%f229, [_ZZ9play_gamePfS_PjS0_iE13hidden_output+64];
	fma.rn.f32 	%f230, %f228, %f229, %f227;
	ld.shared.f32 	%f231, [%r3+2272];
	ld.shared.f32 	%f232, [_ZZ9play_gamePfS_PjS0_iE13hidden_output+68];
	fma.rn.f32 	%f233, %f231, %f232, %f230;
	ld.shared.f32 	%f234, [%r3+2288];
	ld.shared.f32 	%f235, [_ZZ9play_gamePfS_PjS0_iE13hidden_output+72];
	fma.rn.f32 	%f236, %f234, %f235, %f233;
	ld.shared.f32 	%f237, [%r3+2304];
	ld.shared.f32 	%f238, [_ZZ9play_gamePfS_PjS0_iE13hidden_output+76];
	fma.rn.f32 	%f239, %f237, %f238, %f236;
	ld.shared.f32 	%f240, [%r3+2320];
	add.f32 	%f241, %f239, %f240;
	fma.rn.f32 	%f242, %f241, 0fBBBB989D, 0f3F000000;
	cvt.sat.f32.f32 	%f243, %f242;
	mov.f32 	%f244, 0f4B400001;
	mov.f32 	%f245, 0f437C0000;
	fma.rm.f32 	%f246, %f243, %f245, %f244;
	add.f32 	%f247, %f246, 0fCB40007F;
	neg.f32 	%f248, %f247;
	fma.rn.f32 	%f249, %f241, 0fBFB8AA3B, %f248;
	fma.rn.f32 	%f250, %f241, 0fB2A57060, %f249;
	mov.b32 	%r246, %f246;
	shl.b32 	%r247, %r246, 23;
	mov.b32 	%f251, %r247;
	ex2.approx.ftz.f32 	%f252, %f250;
	mul.f32 	%f253, %f252, %f251;
	cvt.f64.f32 	%fd49, %f253;
	add.f64 	%fd50, %fd49, 0d3FF0000000000000;
	rcp.rn.f64 	%fd51, %fd50;
	cvt.rn.f32.f64 	%f254, %fd51;
	shl.b32 	%r248, %r2, 2;
	mov.u32 	%r249, _ZZ9play_gamePfS_PjS0_iE6output;
	add.s32 	%r250, %r249, %r248;
	st.shared.f32 	[%r250], %f254;
$L__BB1_97:
	setp.ne.s32 	%p142, %r2, 0;
	bar.sync 	0;
	@%p142 bra 	$L__BB1_177;
	ld.shared.f32 	%f255, [_ZZ9play_gamePfS_PjS0_iE6output];
	ld.shared.f32 	%f257, [_ZZ9play_gamePfS_PjS0_iE6output+4];
	setp.gt.f32 	%p143, %f257, %f255;
	selp.f32 	%f259, %f257, %f255, %p143;
	selp.f32 	%f260, 0f3F800000, 0f00000000, %p143;
	ld.shared.f32 	%f261, [_ZZ9play_gamePfS_PjS0_iE6output+8];
	setp.gt.f32 	%p144, %f261, %f259;
	selp.f32 	%f263, %f261, %f259, %p144;
	selp.f32 	%f264, 0f40000000, %f260, %p144;
	ld.shared.f32 	%f265, [_ZZ9play_gamePfS_PjS0_iE6output+12];
	setp.gt.f32 	%p145, %f265, %f263;
	selp.f32 	%f267, 0f40400000, %f264, %p145;
	add.f32 	%f268, %f267, 0f3F800000;
	cvt.rzi.s32.f32 	%r51, %f268;
	st.shared.u32 	[_ZZ9play_gamePfS_PjS0_iE3dir], %r51;
	setp.neu.f32 	%p146, %f267, 0f00000000;
	setp.gt.f32 	%p147, %f255, 0fC7000000;
	and.pred  	%p148, %p146, %p147;
	selp.f32 	%f269, %f255, 0fC7000000, %p148;
	setp.neu.f32 	%p149, %f267, 0f3F800000;
	setp.gt.f32 	%p150, %f257, %f269;
	and.pred  	%p151, %p149, %p150;
	selp.f32 	%f271, %f257, %f269, %p151;
	setp.neu.f32 	%p152, %f267, 0f40000000;
	setp.gt.f32 	%p153, %f261, %f271;
	and.pred  	%p154, %p152, %p153;
	selp.f32 	%f273, %f261, %f271, %p154;
	setp.neu.f32 	%p155, %f267, 0f40400000;
	setp.gt.f32 	%p156, %f265, %f273;
	selp.f32 	%f275, 0f3F800000, 0f00000000, %p148;
	selp.f32 	%f276, 0f40000000, %f275, %p151;
	selp.f32 	%f277, 0f40400000, %f276, %p154;
	selp.f32 	%f278, 0f40800000, %f277, %p156;
	selp.f32 	%f279, %f278, %f277, %p155;
	cvt.rzi.s32.f32 	%r52, %f279;
	st.shared.u32 	[_ZZ9play_gamePfS_PjS0_iE8dir_next], %r52;
	ld.shared.u32 	%r344, [_ZZ9play_gamePfS_PjS0_iE5tailx];
	ld.shared.u32 	%r343, [_ZZ9play_gamePfS_PjS0_iE5taily];
	ld.shared.u32 	%r346, [_ZZ9play_gamePfS_PjS0_iE1x];
	st.shared.u32 	[_ZZ9play_gamePfS_PjS0_iE5tailx], %r346;
	ld.shared.u32 	%r345, [_ZZ9play_gamePfS_PjS0_iE1y];
	st.shared.u32 	[_ZZ9play_gamePfS_PjS0_iE5taily], %r345;
	ld.shared.u32 	%r57, [_ZZ9play_gamePfS_PjS0_iE5ntail];
	setp.lt.s32 	%p157, %r57, 2;
	@%p157 bra 	$L__BB1_106;
	add.s32 	%r58, %r57, -1;
	and.b32  	%r59, %r58, 3;
	setp.lt.u32 	%p158, %r57, 5;
	mov.b32 	%r342, 1;
	@%p158 bra 	$L__BB1_102;
	and.b32  	%r60, %r58, -4;
	mov.b32 	%r339, 1;
$L__BB1_101:
	shl.b32 	%r253, %r339, 2;
	mov.u32 	%r254, _ZZ9play_gamePfS_PjS0_iE5tailx;
	add.s32 	%r255, %r254, %r253;
	ld.shared.u32 	%r256, [%r255];
	mov.u32 	%r257, _ZZ9play_gamePfS_PjS0_iE5taily;
	add.s32 	%r258, %r257, %r253;
	ld.shared.u32 	%r259, [%r258];
	st.shared.u32 	[%r255], %r344;
	st.shared.u32 	[%r258], %r343;
	ld.shared.u32 	%r260, [%r255+4];
	ld.shared.u32 	%r261, [%r258+4];
	st.shared.u32 	[%r255+4], %r256;
	st.shared.u32 	[%r258+4], %r259;
	ld.shared.u32 	%r262, [%r255+8];
	ld.shared.u32 	%r263, [%r258+8];
	st.shared.u32 	[%r255+8], %r260;
	st.shared.u32 	[%r258+8], %r261;
	ld.shared.u32 	%r344, [%r255+12];
	ld.shared.u32 	%r343, [%r258+12];
	st.shared.u32 	[%r255+12], %r262;
	st.shared.u32 	[%r258+12], %r263;
	add.s32 	%r342, %r339, 4;
	add.s32 	%r264, %r339, 3;
	setp.ne.s32 	%p159, %r264, %r60;
	mov.u32 	%r339, %r342;
	@%p159 bra 	$L__BB1_101;
$L__BB1_102:
	setp.eq.s32 	%p160, %r59, 0;
	@%p160 bra 	$L__BB1_106;
	shl.b32 	%r265, %r342, 2;
	mov.u32 	%r266, _ZZ9play_gamePfS_PjS0_iE5tailx;
	add.s32 	%r70, %r266, %r265;
	ld.shared.u32 	%r71, [%r70];
	mov.u32 	%r267, _ZZ9play_gamePfS_PjS0_iE5taily;
	add.s32 	%r72, %r267, %r265;
	ld.shared.u32 	%r73, [%r72];
	st.shared.u32 	[%r70], %r344;
	st.shared.u32 	[%r72], %r343;
	setp.eq.s32 	%p161, %r59, 1;
	@%p161 bra 	$L__BB1_106;
	ld.shared.u32 	%r74, [%r70+4];
	ld.shared.u32 	%r75, [%r72+4];
	st.shared.u32 	[%r70+4], %r71;
	st.shared.u32 	[%r72+4], %r73;
	setp.eq.s32 	%p162, %r59, 2;
	@%p162 bra 	$L__BB1_106;
	st.shared.u32 	[%r70+8], %r74;
	st.shared.u32 	[%r72+8], %r75;
$L__BB1_106:
	setp.gt.s32 	%p163, %r51, 2;
	@%p163 bra 	$L__BB1_111;
	setp.eq.s32 	%p166, %r51, 1;
	@%p166 bra 	$L__BB1_115;
	setp.eq.s32 	%p167, %r51, 2;
	@%p167 bra 	$L__BB1_109;
	bra.uni 	$L__BB1_143;
$L__BB1_109:
	ld.shared.u32 	%r270, [_ZZ9play_gamePfS_PjS0_iE8last_dir];
	setp.eq.s32 	%p176, %r270, 1;
	@%p176 bra 	$L__BB1_123;
	add.s32 	%r346, %r346, 1;
	st.shared.u32 	[_ZZ9play_gamePfS_PjS0_iE1x], %r346;
	bra.uni 	$L__BB1_143;
$L__BB1_111:
	setp.eq.s32 	%p164, %r51, 3;
	@%p164 bra 	$L__BB1_129;
	setp.eq.s32 	%p165, %r51, 4;
	@%p165 bra 	$L__BB1_113;
	bra.uni 	$L__BB1_143;
$L__BB1_113:
	ld.shared.u32 	%r268, [_ZZ9play_gamePfS_PjS0_iE8last_dir];
	setp.eq.s32 	%p168, %r268, 3;
	@%p168 bra 	$L__BB1_137;
	add.s32 	%r345, %r345, 1;
	st.shared.u32 	[_ZZ9play_gamePfS_PjS0_iE1y], %r345;
	bra.uni 	$L__BB1_143;
$L__BB1_115:
	ld.shared.u32 	%r271, [_ZZ9play_gamePfS_PjS0_iE8last_dir];
	setp.eq.s32 	%p180, %r271, 2;
	@%p180 bra 	$L__BB1_117;
	add.s32 	%r346, %r346, -1;
	st.shared.u32 	[_ZZ9play_gamePfS_PjS0_iE1x], %r346;
	bra.uni 	$L__BB1_143;
$L__BB1_117:
	setp.eq.s32 	%p181, %r52, 4;
	@%p181 bra 	$L__BB1_122;
	setp.eq.s32 	%p182, %r52, 3;
	@%p182 bra 	$L__BB1_121;
	setp.ne.s32 	%p183, %r52, 2;
	@%p183 bra 	$L__BB1_143;
	add.s32 	%r346, %r346, 1;
	st.shared.u32 	[_ZZ9play_gamePfS_PjS0_iE1x], %r346;
	bra.uni 	$L__BB1_143;
$L__BB1_121:
	add.s32 	%r345, %r345, -1;
	st.shared.u32 	[_ZZ9play_gamePfS_PjS0_iE1y], %r345;
	bra.uni 	$L__BB1_143;
$L__BB1_122:
	add.s32 	%r345, %r345, 1;
	st.shared.u32 	[_ZZ9play_gamePfS_PjS0_iE1y], %r345;
	bra.uni 	$L__BB1_143;
$L__BB1_123:
	setp.eq.s32 	%p177, %r52, 4;
	@%p177 bra 	$L__BB1_128;
	setp.eq.s32 	%p178, %r52, 3;
	@%p178 bra 	$L__BB1_127;
	setp.ne.s32 	%p179, %r52, 1;
	@%p179 bra 	$L__BB1_143;
	add.s32 	%r346, %r346, -1;
	st.shared.u32 	[_ZZ9play_gamePfS_PjS0_iE1x], %r346;
	bra.uni 	$L__BB1_143;
$L__BB1_127:
	add.s32 	%r345, %r345, -1;
	st.shared.u32 	[_ZZ9play_gamePfS_PjS0_iE1y], %r345;
	bra.uni 	$L__BB1_143;
$L__BB1_128:
	add.s32 	%r345, %r345, 1;
	st.shared.u32 	[_ZZ9play_gamePfS_PjS0_iE1y], %r345;
	bra.uni 	$L__BB1_143;
$L__BB1_129:
	ld.shared.u32 	%r269, [_ZZ9play_gamePfS_PjS0_iE8last_dir];
	setp.eq.s32 	%p172, %r269, 4;
	@%p172 bra 	$L__BB1_131;
	add.s32 	%r345, %r345, -1;
	st.shared.u32 	[_ZZ9play_gamePfS_PjS0_iE1y], %r345;
	bra.uni 	$L__BB1_143;
$L__BB1_131:
	setp.eq.s32 	%p173, %r52, 4;
	@%p173 bra 	$L__BB1_136;
	setp.eq.s32 	%p174, %r52, 2;
	@%p174 bra 	$L__BB1_135;
	setp.ne.s32 	%p175, %r52, 1;
	@%p175 bra 	$L__BB1_143;
	add.s32 	%r346, %r346, -1;
	st.shared.u32 	[_ZZ9play_gamePfS_PjS0_iE1x], %r346;
	bra.uni 	$L__BB1_143;
$L__BB1_135:
	add.s32 	%r346, %r346, 1;
	st.shared.u32 	[_ZZ9play_gamePfS_PjS0_iE1x], %r346;
	bra.uni 	$L__BB1_143;
$L__BB1_136:
	add.s32 	%r345, %r345, 1;
	st.shared.u32 	[_ZZ9play_gamePfS_PjS0_iE1y], %r345;
	bra.uni 	$L__BB1_143;
$L__BB1_137:
	setp.eq.s32 	%p169, %r52, 3;
	@%p169 bra 	$L__BB1_142;
	setp.eq.s32 	%p170, %r52, 2;
	@%p170 bra 	$L__BB1_141;
	setp.ne.s32 	%p171, %r52, 1;
	@%p171 bra 	$L__BB1_143;
	add.s32 	%r346, %r346, -1;
	st.shared.u32 	[_ZZ9play_gamePfS_PjS0_iE1x], %r346;
	bra.uni 	$L__BB1_143;
$L__BB1_141:
	add.s32 	%r346, %r346, 1;
	st.shared.u32 	[_ZZ9play_gamePfS_PjS0_iE1x], %r346;
	bra.uni 	$L__BB1_143;
$L__BB1_142:
	add.s32 	%r345, %r345, -1;
	st.shared.u32 	[_ZZ9play_gamePfS_PjS0_iE1y], %r345;
$L__BB1_143:
	st.shared.u32 	[_ZZ9play_gamePfS_PjS0_iE8last_dir], %r51;
	setp.lt.u32 	%p184, %r346, 30;
	setp.lt.u32 	%p185, %r345, 20;
	mov.f32 	%f344, 0f00000000;
	and.pred  	%p186, %p184, %p185;
	@%p186 bra 	$L__BB1_145;
	mov.b32 	%r272, 1;
	st.shared.u32 	[_ZZ9play_gamePfS_PjS0_iE10break_flag], %r272;
	mov.f32 	%f344, 0fC3160000;
$L__BB1_145:
	setp.lt.s32 	%p187, %r57, 1;
	@%p187 bra 	$L__BB1_173;
	and.b32  	%r94, %r57, 3;
	setp.lt.u32 	%p188, %r57, 4;
	mov.b32 	%r348, 0;
	@%p188 bra 	$L__BB1_161;
	and.b32  	%r348, %r57, 2147483644;
	mov.b32 	%r347, 0;
$L__BB1_148:
	shl.b32 	%r275, %r347, 2;
	mov.u32 	%r276, _ZZ9play_gamePfS_PjS0_iE5tailx;
	add.s32 	%r97, %r276, %r275;
	ld.shared.u32 	%r277, [%r97];
	setp.ne.s32 	%p189, %r277, %r346;
	mov.u32 	%r278, _ZZ9play_gamePfS_PjS0_iE5taily;
	add.s32 	%r98, %r278, %r275;
	@%p189 bra 	$L__BB1_151;
	ld.shared.u32 	%r279, [%r98];
	setp.ne.s32 	%p190, %r279, %r345;
	@%p190 bra 	$L__BB1_151;
	mov.b32 	%r280, 1;
	st.shared.u32 	[_ZZ9play_gamePfS_PjS0_iE10break_flag], %r280;
	mov.f32 	%f344, 0fC3160000;
$L__BB1_151:
	ld.shared.u32 	%r281, [%r97+4];
	setp.ne.s32 	%p191, %r281, %r346;
	@%p191 bra 	$L__BB1_154;
	ld.shared.u32 	%r282, [%r98+4];
	setp.ne.s32 	%p192, %r282, %r345;
	@%p192 bra 	$L__BB1_154;
	mov.b32 	%r283, 1;
	st.shared.u32 	[_ZZ9play_gamePfS_PjS0_iE10break_flag], %r283;
	mov.f32 	%f344, 0fC3160000;
$L__BB1_154:
	ld.shared.u32 	%r284, [%r97+8];
	setp.ne.s32 	%p193, %r284, %r346;
	@%p193 bra 	$L__BB1_157;
	ld.shared.u32 	%r285, [%r98+8];
	setp.ne.s32 	%p194, %r285, %r345;
	@%p194 bra 	$L__BB1_157;
	mov.b32 	%r286, 1;
	st.shared.u32 	[_ZZ9play_gamePfS_PjS0_iE10break_flag], %r286;
	mov.f32 	%f344, 0fC3160000;
$L__BB1_157:
	ld.shared.u32 	%r287, [%r97+12];
	setp.ne.s32 	%p195, %r287, %r346;
	@%p195 bra 	$L__BB1_160;
	ld.shared.u32 	%r288, [%r98+12];
	setp.ne.s32 	%p196, %r288, %r345;
	@%p196 bra 	$L__BB1_160;
	mov.b32 	%r289, 1;
	st.shared.u32 	[_ZZ9play_gamePfS_PjS0_iE10break_flag], %r289;
	mov.f32 	%f344, 0fC3160000;
$L__BB1_160:
	add.s32 	%r347, %r347, 4;
	setp.ne.s32 	%p197, %r347, %r348;
	@%p197 bra 	$L__BB1_148;
$L__BB1_161:
	setp.eq.s32 	%p198, %r94, 0;
	@%p198 bra 	$L__BB1_173;
	shl.b32 	%r290, %r348, 2;
	mov.u32 	%r291, _ZZ9play_gamePfS_PjS0_iE5tailx;
	add.s32 	%r101, %r291, %r290;
	ld.shared.u32 	%r292, [%r101];
	setp.ne.s32 	%p199, %r292, %r346;
	mov.u32 	%r293, _ZZ9play_gamePfS_PjS0_iE5taily;
	add.s32 	%r102, %r293, %r290;
	@%p199 bra 	$L__BB1_165;
	ld.shared.u32 	%r294, [%r102];
	setp.ne.s32 	%p200, %r294, %r345;
	@%p200 bra 	$L__BB1_165;
	mov.b32 	%r295, 1;
	st.shared.u32 	[_ZZ9play_gamePfS_PjS0_iE10break_flag], %r295;
	mov.f32 	%f344, 0fC3160000;
$L__BB1_165:
	setp.eq.s32 	%p201, %r94, 1;
	@%p201 bra 	$L__BB1_173;
	ld.shared.u32 	%r296, [%r101+4];
	setp.ne.s32 	%p202, %r296, %r346;
	@%p202 bra 	$L__BB1_169;
	ld.shared.u32 	%r297, [%r102+4];
	setp.ne.s32 	%p203, %r297, %r345;
	@%p203 bra 	$L__BB1_169;
	mov.b32 	%r298, 1;
	st.shared.u32 	[_ZZ9play_gamePfS_PjS0_iE10break_flag], %r298;
	mov.f32 	%f344, 0fC3160000;
$L__BB1_169:
	setp.eq.s32 	%p204, %r94, 2;
	@%p204 bra 	$L__BB1_173;
	ld.shared.u32 	%r299, [%r101+8];
	setp.ne.s32 	%p205, %r299, %r346;
	@%p205 bra 	$L__BB1_173;
	ld.shared.u32 	%r300, [%r102+8];
	setp.ne.s32 	%p206, %r300, %r345;
	@%p206 bra 	$L__BB1_173;
	mov.b32 	%r301, 1;
	st.shared.u32 	[_ZZ9play_gamePfS_PjS0_iE10break_flag], %r301;
	mov.f32 	%f344, 0fC3160000;
$L__BB1_173:
	ld.shared.u32 	%r302, [_ZZ9play_gamePfS_PjS0_iE6fruitx];
	setp.ne.s32 	%p207, %r346, %r302;
	ld.shared.u32 	%r303, [_ZZ9play_gamePfS_PjS0_iE6fruity];
	setp.ne.s32 	%p208, %r345, %r303;
	or.pred  	%p209, %p207, %p208;
	@%p209 bra 	$L__BB1_175;
	ld.shared.u32 	%r305, [_ZZ9play_gamePfS_PjS0_iE11fruit_index];
	mul.wide.s32 	%rd13, %r305, 4;
	add.s64 	%rd14, %rd2, %rd13;
	ld.global.u32 	%r306, [%rd14];
	mul.hi.u32 	%r307, %r306, -2004318071;
	shr.u32 	%r308, %r307, 4;
	mul.lo.s32 	%r309, %r308, 30;
	sub.s32 	%r310, %r306, %r309;
	st.shared.u32 	[_ZZ9play_gamePfS_PjS0_iE6fruitx], %r310;
	add.s64 	%rd15, %rd1, %rd13;
	ld.global.u32 	%r311, [%rd15];
	mul.hi.u32 	%r312, %r311, -858993459;
	shr.u32 	%r313, %r312, 4;
	mul.lo.s32 	%r314, %r313, 20;
	sub.s32 	%r315, %r311, %r314;
	st.shared.u32 	[_ZZ9play_gamePfS_PjS0_iE6fruity], %r315;
	add.s32 	%r316, %r305, 1;
	st.shared.u32 	[_ZZ9play_gamePfS_PjS0_iE11fruit_index], %r316;
	add.s32 	%r317, %r57, 1;
	st.shared.u32 	[_ZZ9play_gamePfS_PjS0_iE5ntail], %r317;
	mov.f32 	%f344, 0f43FA0000;
$L__BB1_175:
	add.f32 	%f293, %f293, %f344;
	add.s32 	%r103, %r320, 1;
	setp.neu.f32 	%p210, %f344, 0fBF800000;
	setp.lt.s32 	%p211, %r320, 200;
	and.pred  	%p212, %p211, %p210;
	mov.u32 	%r320, %r103;
	@%p212 bra 	$L__BB1_177;
	mov.b32 	%r318, 1;
	st.shared.u32 	[_ZZ9play_gamePfS_PjS0_iE10break_flag], %r318;
$L__BB1_177:
	bar.sync 	0;
	ld.shared.u32 	%r319, [_ZZ9play_gamePfS_PjS0_iE10break_flag];
	setp.eq.s32 	%p213, %r319, 0;
	@%p213 bra 	$L__BB1_1;
	setp.ne.s32 	%p214, %r2, 0;
	bar.sync 	0;
	@%p214 bra 	$L__BB1_180;
	cvt.rn.f32.s32 	%f291, %r320;
	add.f32 	%f292, %f293, %f291;
	cvta.to.global.u64 	%rd16, %rd3;
	mul.wide.u32 	%rd17, %r1, 4;
	add.s64 	%rd18, %rd16, %rd17;
	st.global.f32 	[%rd18], %f292;
$L__BB1_180:
	ret;

}
	// .globl	_Z10select_topPfS_Pi
.visible .entry _Z10select_topPfS_Pi(
	.param .u64 .ptr .align 1 _Z10select_topPfS_Pi_param_0,
	.param .u64 .ptr .align 1 _Z10select_topPfS_Pi_param_1,
	.param .u64 .ptr .align 1 _Z10select_topPfS_Pi_param_2
)
{
	.reg .b32 	%r<7>;
	.reg .b32 	%f<2>;
	.reg .b64 	%rd<13>;

	ld.param.u64 	%rd1, [_Z10select_topPfS_Pi_param_0];
	ld.param.u64 	%rd2, [_Z10select_topPfS_Pi_param_1];
	ld.param.u64 	%rd3, [_Z10select_topPfS_Pi_param_2];
	cvta.to.global.u64 	%rd4, %rd2;
	cvta.to.global.u64 	%rd5, %rd1;
	cvta.to.global.u64 	%rd6, %rd3;
	mov.u32 	%r1, %ctaid.x;
	mov.u32 	%r2, %ntid.x;
	mov.u32 	%r3, %tid.x;
	mad.lo.s32 	%r4, %r1, %r2, %r3;
	mul.wide.u32 	%rd7, %r1, 4;
	add.s64 	%rd8, %rd6, %rd7;
	ld.global.u32 	%r5, [%rd8];
	mad.lo.s32 	%r6, %r5, %r2, %r3;
	mul.wide.s32 	%rd9, %r6, 4;
	add.s64 	%rd10, %rd5, %rd9;
	ld.global.f32 	%f1, [%rd10];
	mul.wide.s32 	%rd11, %r4, 4;
	add.s64 	%rd12, %rd4, %rd11;
	st.global.f32 	[%rd12], %f1;
	ret;

}
	// .globl	_Z17intialise_indicesPi
.visible .entry _Z17intialise_indicesPi(
	.param .u64 .ptr .align 1 _Z17intialise_indicesPi_param_0
)
{
	.reg .b32 	%r<5>;
	.reg .b64 	%rd<5>;

	ld.param.u64 	%rd1, [_Z17intialise_indicesPi_param_0];
	cvta.to.global.u64 	%rd2, %rd1;
	mov.u32 	%r1, %ctaid.x;
	mov.u32 	%r2, %ntid.x;
	mov.u32 	%r3, %tid.x;
	mad.lo.s32 	%r4, %r1, %r2, %r3;
	mul.wide.s32 	%rd3, %r4, 4;
	add.s64 	%rd4, %rd2, %rd3;
	st.global.u32 	[%rd4], %r4;
	ret;

}
	// .globl	_Z9crossoverPfS_PjS0_i
.visible .entry _Z9crossoverPfS_PjS0_i(
	.param .u64 .ptr .align 1 _Z9crossoverPfS_PjS0_i_param_0,
	.param .u64 .ptr .align 1 _Z9crossoverPfS_PjS0_i_param_1,
	.param .u64 .ptr .align 1 _Z9crossoverPfS_PjS0_i_param_2,
	.param .u64 .ptr .align 1 _Z9crossoverPfS_PjS0_i_param_3,
	.param .u32 _Z9crossoverPfS_PjS0_i_param_4
)
{
	.reg .pred 	%p<38>;
	.reg .b32 	%r<123>;
	.reg .b32 	%f<146>;
	.reg .b64 	%rd<27>;

	ld.param.u64 	%rd8, [_Z9crossoverPfS_PjS0_i_param_0];
	ld.param.u64 	%rd10, [_Z9crossoverPfS_PjS0_i_param_1];
	ld.param.u64 	%rd9, [_Z9crossoverPfS_PjS0_i_param_2];
	ld.param.u64 	%rd11, [_Z9crossoverPfS_PjS0_i_param_3];
	ld.param.u32 	%r79, [_Z9crossoverPfS_PjS0_i_param_4];
	cvta.to.global.u64 	%rd1, %rd11;
	cvta.to.global.u64 	%rd2, %rd10;
	mov.u32 	%r1, %ctaid.x;
	add.s64 	%rd26, %rd2, 32;
	mov.b32 	%r114, 0;
	mov.u32 	%r115, %r114;
$L__BB4_1:
	ld.global.f32 	%f1, [%rd26+-32];
	cvt.rn.f32.s32 	%f2, %r115;
	add.f32 	%f3, %f1, %f2;
	cvt.rzi.s32.f32 	%r81, %f3;
	ld.global.f32 	%f4, [%rd26+-28];
	cvt.rn.f32.s32 	%f5, %r81;
	add.f32 	%f6, %f4, %f5;
	cvt.rzi.s32.f32 	%r82, %f6;
	ld.global.f32 	%f7, [%rd26+-24];
	cvt.rn.f32.s32 	%f8, %r82;
	add.f32 	%f9, %f7, %f8;
	cvt.rzi.s32.f32 	%r83, %f9;
	ld.global.f32 	%f10, [%rd26+-20];
	cvt.rn.f32.s32 	%f11, %r83;
	add.f32 	%f12, %f10, %f11;
	cvt.rzi.s32.f32 	%r84, %f12;
	ld.global.f32 	%f13, [%rd26+-16];
	cvt.rn.f32.s32 	%f14, %r84;
	add.f32 	%f15, %f13, %f14;
	cvt.rzi.s32.f32 	%r85, %f15;
	ld.global.f32 	%f16, [%rd26+-12];
	cvt.rn.f32.s32 	%f17, %r85;
	add.f32 	%f18, %f16, %f17;
	cvt.rzi.s32.f32 	%r86, %f18;
	ld.global.f32 	%f19, [%rd26+-8];
	cvt.rn.f32.s32 	%f20, %r86;
	add.f32 	%f21, %f19, %f20;
	cvt.rzi.s32.f32 	%r87, %f21;
	ld.global.f32 	%f22, [%rd26+-4];
	cvt.rn.f32.s32 	%f23, %r87;
	add.f32 	%f24, %f22, %f23;
	cvt.rzi.s32.f32 	%r88, %f24;
	ld.global.f32 	%f25, [%rd26];
	cvt.rn.f32.s32 	%f26, %r88;
	add.f32 	%f27, %f25, %f26;
	cvt.rzi.s32.f32 	%r89, %f27;
	ld.global.f32 	%f28, [%rd26+4];
	cvt.rn.f32.s32 	%f29, %r89;
	add.f32 	%f30, %f28, %f29;
	cvt.rzi.s32.f32 	%r90, %f30;
	ld.global.f32 	%f31, [%rd26+8];
	cvt.rn.f32.s32 	%f32, %r90;
	add.f32 	%f33, %f31, %f32;
	cvt.rzi.s32.f32 	%r91, %f33;
	ld.global.f32 	%f34, [%rd26+12];
	cvt.rn.f32.s32 	%f35, %r91;
	add.f32 	%f36, %f34, %f35;
	cvt.rzi.s32.f32 	%r92, %f36;
	ld.global.f32 	%f37, [%rd26+16];
	cvt.rn.f32.s32 	%f38, %r92;
	add.f32 	%f39, %f37, %f38;
	cvt.rzi.s32.f32 	%r93, %f39;
	ld.global.f32 	%f40, [%rd26+20];
	cvt.rn.f32.s32 	%f41, %r93;
	add.f32 	%f42, %f40, %f41;
	cvt.rzi.s32.f32 	%r94, %f42;
	ld.global.f32 	%f43, [%rd26+24];
	cvt.rn.f32.s32 	%f44, %r94;
	add.f32 	%f45, %f43, %f44;
	cvt.rzi.s32.f32 	%r95, %f45;
	ld.global.f32 	%f46, [%rd26+28];
	cvt.rn.f32.s32 	%f47, %r95;
	add.f32 	%f48, %f46, %f47;
	cvt.rzi.s32.f32 	%r115, %f48;
	add.s32 	%r114, %r114, 16;
	add.s64 	%rd26, %rd26, 64;
	setp.ne.s32 	%p1, %r114, 4096;
	@%p1 bra 	$L__BB4_1;
	setp.eq.s32 	%p2, %r115, 0;
	mov.b32 	%r118, 0;
	mov.u32 	%r122, %r118;
	@%p2 bra 	$L__BB4_39;
	cvta.to.global.u64 	%rd12, %rd9;
	mul.wide.u32 	%rd13, %r1, 4;
	add.s64 	%rd14, %rd12, %rd13;
	ld.global.u32 	%r98, [%rd14];
	rem.u32 	%r6, %r98, %r115;
	mov.b32 	%r116, 0;
	mov.u32 	%r117, %r116;
$L__BB4_4:
	mul.wide.u32 	%rd15, %r116, 4;
	add.s64 	%rd6, %rd2, %rd15;
	ld.global.f32 	%f49, [%rd6];
	cvt.rn.f32.s32 	%f50, %r117;
	add.f32 	%f51, %f49, %f50;
	cvt.rzi.s32.f32 	%r9, %f51;
	setp.gt.s32 	%p3, %r9, %r6;
	mov.u32 	%r118, %r116;
	@%p3 bra 	$L__BB4_21;
	add.s32 	%r118, %r116, 1;
	ld.global.f32 	%f52, [%rd6+4];
	cvt.rn.f32.s32 	%f53, %r9;
	add.f32 	%f54, %f52, %f53;
	cvt.rzi.s32.f32 	%r11, %f54;
	setp.gt.s32 	%p4, %r11, %r6;
	@%p4 bra 	$L__BB4_21;
	add.s32 	%r118, %r116, 2;
	ld.global.f32 	%f55, [%rd6+8];
	cvt.rn.f32.s32 	%f56, %r11;
	add.f32 	%f57, %f55, %f56;
	cvt.rzi.s32.f32 	%r13, %f57;
	setp.gt.s32 	%p5, %r13, %r6;
	@%p5 bra 	$L__BB4_21;
	add.s32 	%r118, %r116, 3;
	ld.global.f32 	%f58, [%rd6+12];
	cvt.rn.f32.s32 	%f59, %r13;
	add.f32 	%f60, %f58, %f59;
	cvt.rzi.s32.f32 	%r15, %f60;
	setp.gt.s32 	%p6, %r15, %r6;
	@%p6 bra 	$L__BB4_21;
	add.s32 	%r118, %r116, 4;
	ld.global.f32 	%f61, [%rd6+16];
	cvt.rn.f32.s32 	%f62, %r15;
	add.f32 	%f63, %f61, %f62;
	cvt.rzi.s32.f32 	%r17, %f63;
	setp.gt.s32 	%p7, %r17, %r6;
	@%p7 bra 	$L__BB4_21;
	add.s32 	%r118, %r116, 5;
	ld.global.f32 	%f64, [%rd6+20];
	cvt.rn.f32.s32 	%f65, %r17;
	add.f32 	%f66, %f64, %f65;
	cvt.rzi.s32.f32 	%r19, %f66;
	setp.gt.s32 	%p8, %r19, %r6;
	@%p8 bra 	$L__BB4_21;
	add.s32 	%r118, %r116, 6;
	ld.global.f32 	%f67, [%rd6+24];
	cvt.rn.f32.s32 	%f68, %r19;
	add.f32 	%f69, %f67, %f68;
	cvt.rzi.s32.f32 	%r21, %f69;
	setp.gt.s32 	%p9, %r21, %r6;
	@%p9 bra 	$L__BB4_21;
	add.s32 	%r118, %r116, 7;
	ld.global.f32 	%f70, [%rd6+28];
	cvt.rn.f32.s32 	%f71, %r21;
	add.f32 	%f72, %f70, %f71;
	cvt.rzi.s32.f32 	%r23, %f72;
	setp.gt.s32 	%p10, %r23, %r6;
	@%p10 bra 	$L__BB4_21;
	add.s32 	%r118, %r116, 8;
	ld.global.f32 	%f73, [%rd6+32];
	cvt.rn.f32.s32 	%f74, %r23;
	add.f32 	%f75, %f73, %f74;
	cvt.rzi.s32.f32 	%r25, %f75;
	setp.gt.s32 	%p11, %r25, %r6;
	@%p11 bra 	$L__BB4_21;
	add.s32 	%r118, %r116, 9;
	ld.global.f32 	%f76, [%rd6+36];
	cvt.rn.f32.s32 	%f77, %r25;
	add.f32 	%f78, %f76, %f77;
	cvt.rzi.s32.f32 	%r27, %f78;
	setp.gt.s32 	%p12, %r27, %r6;
	@%p12 bra 	$L__BB4_21;
	add.s32 	%r118, %r116, 10;
	ld.global.f32 	%f79, [%rd6+40];
	cvt.rn.f32.s32 	%f80, %r27;
	add.f32 	%f81, %f79, %f80;
	cvt.rzi.s32.f32 	%r29, %f81;
	setp.gt.s32 	%p13, %r29, %r6;
	@%p13 bra 	$L__BB4_21;
	add.s32 	%r118, %r116, 11;
	ld.global.f32 	%f82, [%rd6+44];
	cvt.rn.f32.s32 	%f83, %r29;
	add.f32 	%f84, %f82, %f83;
	cvt.rzi.s32.f32 	%r31, %f84;
	setp.gt.s32 	%p14, %r31, %r6;
	@%p14 bra 	$L__BB4_21;
	add.s32 	%r118, %r116, 12;
	ld.global.f32 	%f85, [%rd6+48];
	cvt.rn.f32.s32 	%f86, %r31;
	add.f32 	%f87, %f85, %f86;
	cvt.rzi.s32.f32 	%r33, %f87;
	setp.gt.s32 	%p15, %r33, %r6;
	@%p15 bra 	$L__BB4_21;
	add.s32 	%r118, %r116, 13;
	ld.global.f32 	%f88, [%rd6+52];
	cvt.rn.f32.s32 	%f89, %r33;
	add.f32 	%f90, %f88, %f89;
	cvt.rzi.s32.f32 	%r35, %f90;
	setp.gt.s32 	%p16, %r35, %r6;
	@%p16 bra 	$L__BB4_21;
	add.s32 	%r118, %r116, 14;
	ld.global.f32 	%f91, [%rd6+56];
	cvt.rn.f32.s32 	%f92, %r35;
	add.f32 	%f93, %f91, %f92;
	cvt.rzi.s32.f32 	%r37, %f93;
	setp.gt.s32 	%p17, %r37, %r6;
	@%p17 bra 	$L__BB4_21;
	add.s32 	%r118, %r116, 15;
	ld.global.f32 	%f94, [%rd6+60];
	cvt.rn.f32.s32 	%f95, %r37;
	add.f32 	%f96, %f94, %f95;
	cvt.rzi.s32.f32 	%r117, %f96;
	setp.gt.s32 	%p18, %r117, %r6;
	@%p18 bra 	$L__BB4_21;
	add.s32 	%r116, %r116, 16;
	setp.ne.s32 	%p19, %r116, 4096;
	mov.b32 	%r118, 0;
	@%p19 bra 	$L__BB4_4;
$L__BB4_21:
	mov.u32 	%r101, %ntid.x;
	add.s32 	%r102, %r1, %r101;
	mul.wide.u32 	%rd16, %r102, 4;
	add.s64 	%rd17, %rd1, %rd16;
	ld.global.u32 	%r103, [%rd17];
	rem.u32 	%r42, %r103, %r115;
	mov.b32 	%r119, 0;
	mov.u32 	%r120, %r119;
$L__BB4_22:
	mul.wide.u32 	%rd18, %r119, 4;
	add.s64 	%rd7, %rd2, %rd18;
	ld.global.f32 	%f97, [%rd7];
	cvt.rn.f32.s32 	%f98, %r120;
	add.f32 	%f99, %f97, %f98;
	cvt.rzi.s32.f32 	%r45, %f99;
	setp.gt.s32 	%p20, %r45, %r42;
	mov.u32 	%r122, %r119;
	@%p20 bra 	$L__BB4_39;
	add.s32 	%r122, %r119, 1;
	ld.global.f32 	%f100, [%rd7+4];
	cvt.rn.f32.s32 	%f101, %r45;
	add.f32 	%f102, %f100, %f101;
	cvt.rzi.s32.f32 	%r47, %f102;
	setp.gt.s32 	%p21, %r47, %r42;
	@%p21 bra 	$L__BB4_39;
	add.s32 	%r122, %r119, 2;
	ld.global.f32 	%f103, [%rd7+8];
	cvt.rn.f32.s32 	%f104, %r47;
	add.f32 	%f105, %f103, %f104;
	cvt.rzi.s32.f32 	%r49, %f105;
	setp.gt.s32 	%p22, %r49, %r42;
	@%p22 bra 	$L__BB4_39;
	add.s32 	%r122, %r119, 3;
	ld.global.f32 	%f106, [%rd7+12];
	cvt.rn.f32.s32 	%f107, %r49;
	add.f32 	%f108, %f106, %f107;
	cvt.rzi.s32.f32 	%r51, %f108;
	setp.gt.s32 	%p23, %r51, %r42;
	@%p23 bra 	$L__BB4_39;
	add.s32 	%r122, %r119, 4;
	ld.global.f32 	%f109, [%rd7+16];
	cvt.rn.f32.s32 	%f110, %r51;
	add.f32 	%f111, %f109, %f110;
	cvt.rzi.s32.f32 	%r53, %f111;
	setp.gt.s32 	%p24, %r53, %r42;
	@%p24 bra 	$L__BB4_39;
	add.s32 	%r122, %r119, 5;
	ld.global.f32 	%f112, [%rd7+20];
	cvt.rn.f32.s32 	%f113, %r53;
	add.f32 	%f114, %f112, %f113;
	cvt.rzi.s32.f32 	%r55, %f114;
	setp.gt.s32 	%p25, %r55, %r42;
	@%p25 bra 	$L__BB4_39;
	add.s32 	%r122, %r119, 6;
	ld.global.f32 	%f115, [%rd7+24];
	cvt.rn.f32.s32 	%f116, %r55;
	add.f32 	%f117, %f115, %f116;
	cvt.rzi.s32.f32 	%r57, %f117;
	setp.gt.s32 	%p26, %r57, %r42;
	@%p26 bra 	$L__BB4_39;
	add.s32 	%r122, %r119, 7;
	ld.global.f32 	%f118, [%rd7+28];
	cvt.rn.f32.s32 	%f119, %r57;
	add.f32 	%f120, %f118, %f119;
	cvt.rzi.s32.f32 	%r59, %f120;
	setp.gt.s32 	%p27, %r59, %r42;
	@%p27 bra 	$L__BB4_39;
	add.s32 	%r122, %r119, 8;
	ld.global.f32 	%f121, [%rd7+32];
	cvt.rn.f32.s32 	%f122, %r59;
	add.f32 	%f123, %f121, %f122;
	cvt.rzi.s32.f32 	%r61, %f123;
	setp.gt.s32 	%p28, %r61, %r42;
	@%p28 bra 	$L__BB4_39;
	add.s32 	%r122, %r119, 9;
	ld.global.f32 	%f124, [%rd7+36];
	cvt.rn.f32.s32 	%f125, %r61;
	add.f32 	%f126, %f124, %f125;
	cvt.rzi.s32.f32 	%r63, %f126;
	setp.gt.s32 	%p29, %r63, %r42;
	@%p29 bra 	$L__BB4_39;
	add.s32 	%r122, %r119, 10;
	ld.global.f32 	%f127, [%rd7+40];
	cvt.rn.f32.s32 	%f128, %r63;
	add.f32 	%f129, %f127, %f128;
	cvt.rzi.s32.f32 	%r65, %f129;
	setp.gt.s32 	%p30, %r65, %r42;
	@%p30 bra 	$L__BB4_39;
	add.s32 	%r122, %r119, 11;
	ld.global.f32 	%f130, [%rd7+44];
	cvt.rn.f32.s32 	%f131, %r65;
	add.f32 	%f132, %f130, %f131;
	cvt.rzi.s32.f32 	%r67, %f132;
	setp.gt.s32 	%p31, %r67, %r42;
	@%p31 bra 	$L__BB4_39;
	add.s32 	%r122, %r119, 12;
	ld.global.f32 	%f133, [%rd7+48];
	cvt.rn.f32.s32 	%f134, %r67;
	add.f32 	%f135, %f133, %f134;
	cvt.rzi.s32.f32 	%r69, %f135;
	setp.gt.s32 	%p32, %r69, %r42;
	@%p32 bra 	$L__BB4_39;
	add.s32 	%r122, %r119, 13;
	ld.global.f32 	%f136, [%rd7+52];
	cvt.rn.f32.s32 	%f137, %r69;
	add.f32 	%f138, %f136, %f137;
	cvt.rzi.s32.f32 	%r71, %f138;
	setp.gt.s32 	%p33, %r71, %r42;
	@%p33 bra 	$L__BB4_39;
	add.s32 	%r122, %r119, 14;
	ld.global.f32 	%f139, [%rd7+56];
	cvt.rn.f32.s32 	%f140, %r71;
	add.f32 	%f141, %f139, %f140;
	cvt.rzi.s32.f32 	%r73, %f141;
	setp.gt.s32 	%p34, %r73, %r42;
	@%p34 bra 	$L__BB4_39;
	add.s32 	%r122, %r119, 15;
	ld.global.f32 	%f142, [%rd7+60];
	cvt.rn.f32.s32 	%f143, %r73;
	add.f32 	%f144, %f142, %f143;
	cvt.rzi.s32.f32 	%r120, %f144;
	setp.gt.s32 	%p35, %r120, %r42;
	@%p35 bra 	$L__BB4_39;
	add.s32 	%r119, %r119, 16;
	setp.ne.s32 	%p36, %r119, 4096;
	mov.b32 	%r122, 0;
	@%p36 bra 	$L__BB4_22;
$L__BB4_39:
	mov.u32 	%r105, %tid.x;
	add.s32 	%r106, %r79, %r1;
	mov.u32 	%r107, %ntid.x;
	mad.lo.s32 	%r108, %r1, %r107, %r105;
	mul.wide.s32 	%rd19, %r108, 4;
	add.s64 	%rd20, %rd1, %rd19;
	ld.global.u32 	%r109, [%rd20];
	and.b32  	%r110, %r109, 1;
	setp.eq.b32 	%p37, %r110, 1;
	selp.b32 	%r111, %r122, %r118, %p37;
	cvta.to.global.u64 	%rd21, %rd8;
	mad.lo.s32 	%r112, %r111, %r107, %r105;
	mul.wide.u32 	%rd22, %r112, 4;
	add.s64 	%rd23, %rd21, %rd22;
	ld.global.f32 	%f145, [%rd23];
	mad.lo.s32 	%r113, %r106, %r107, %r105;
	mul.wide.u32 	%rd24, %r113, 4;
	add.s64 	%rd25, %rd21, %rd24;
	st.global.f32 	[%rd25], %f145;
	ret;

}
	// .globl	_Z6mutatePfS_S_
.visible .entry _Z6mutatePfS_S_(
	.param .u64 .ptr .align 1 _Z6mutatePfS_S__param_0,
	.param .u64 .ptr .align 1 _Z6mutatePfS_S__param_1,
	.param .u64 .ptr .align 1 _Z6mutatePfS_S__param_2
)
{
	.reg .pred 	%p<4>;
	.reg .b32 	%r<6>;
	.reg .b32 	%f<7>;
	.reg .b64 	%rd<12>;
	.reg .b64 	%fd<2>;

	ld.param.u64 	%rd2, [_Z6mutatePfS_S__param_0];
	ld.param.u64 	%rd4, [_Z6mutatePfS_S__param_1];
	ld.param.u64 	%rd3, [_Z6mutatePfS_S__param_2];
	cvta.to.global.u64 	%rd5, %rd4;
	mov.u32 	%r2, %ctaid.x;
	mov.u32 	%r3, %ntid.x;
	mov.u32 	%r4, %tid.x;
	mad.lo.s32 	%r1, %r2, %r3, %r4;
	mul.wide.s32 	%rd6, %r1, 4;
	add.s64 	%rd7, %rd5, %rd6;
	ld.global.f32 	%f1, [%rd7];
	cvt.f64.f32 	%fd1, %f1;
	setp.geu.f64 	%p1, %fd1, 0d3F847AE147AE147B;
	@%p1 bra 	$L__BB5_3;
	cvta.to.global.u64 	%rd8, %rd2;
	cvta.to.global.u64 	%rd9, %rd3;
	add.s64 	%rd11, %rd9, %rd6;
	ld.global.f32 	%f2, [%rd11];
	div.rn.f32 	%f3, %f2, 0f40A00000;
	add.s64 	%rd1, %rd8, %rd6;
	ld.global.f32 	%f4, [%rd1];
	add.f32 	%f5, %f4, %f3;
	setp.gt.f32 	%p2, %f5, 0f3F800000;
	selp.f32 	%f6, 0f3F800000, %f5, %p2;
	st.global.f32 	[%rd1], %f6;
	setp.geu.f32 	%p3, %f6, 0fBF800000;
	@%p3 bra 	$L__BB5_3;
	mov.b32 	%r5, -1082130432;
	st.global.u32 	[%rd1], %r5;
$L__BB5_3:
	ret;

}
	// .globl	_ZN3cub18CUB_300001_SM_10006detail11EmptyKernelIvEEvv
.visible .entry _ZN3cub18CUB_300001_SM_10006detail11EmptyKernelIvEEvv()
{


	ret;

}
	// .globl	_ZN3cub18CUB_300001_SM_10006detail10radix_sort31DeviceRadixSortSingleTileKernelINS1_5radix10policy_hubIfiyE10Policy1000ELNS0_9SortOrderE1EfiyNS1_21identity_decomposer_tEEEvPKT1_PSA_PKT2_PSE_T3_iiT4_
.visible .entry _ZN3cub18CUB_300001_SM_10006detail10radix_sort31DeviceRadixSortSingleTileKernelINS1_5radix10policy_hubIfiyE10Policy1000ELNS0_9SortOrderE1EfiyNS1_21identity_decomposer_tEEEvPKT1_PSA_PKT2_PSE_T3_iiT4_(
	.param .u64 .ptr .align 1 _ZN3cub18CUB_300001_SM_10006detail10radix_sort31DeviceRadixSortSingleTileKernelINS1_5radix10policy_hubIfiyE10Policy1000ELNS0_9SortOrderE1EfiyNS1_21identity_decomposer_tEEEvPKT1_PSA_PKT2_PSE_T3_iiT4__param_0,
	.param .u64 .ptr .align 1 _ZN3cub18CUB_300001_SM_10006detail10radix_sort31DeviceRadixSortSingleTileKernelINS1_5radix10policy_hubIfiyE10Policy1000ELNS0_9SortOrderE1EfiyNS1_21identity_decomposer_tEEEvPKT1_PSA_PKT2_PSE_T3_iiT4__param_1,
	.param .u64 .ptr .align 1 _ZN3cub18CUB_300001_SM_10006detail10radix_sort31DeviceRadixSortSingleTileKernelINS1_5radix10policy_hubIfiyE10Policy1000ELNS0_9SortOrderE1EfiyNS1_21identity_decomposer_tEEEvPKT1_PSA_PKT2_PSE_T3_iiT4__param_2,
	.param .u64 .ptr .align 1 _ZN3cub18CUB_300001_SM_10006detail10radix_sort31DeviceRadixSortSingleTileKernelINS1_5radix10policy_hubIfiyE10Policy1000ELNS0_9SortOrderE1EfiyNS1_21identity_decomposer_tEEEvPKT1_PSA_PKT2_PSE_T3_iiT4__param_3,
	.param .u64 _ZN3cub18CUB_300001_SM_10006detail10radix_sort31DeviceRadixSortSingleTileKernelINS1_5radix10policy_hubIfiyE10Policy1000ELNS0_9SortOrderE1EfiyNS1_21identity_decomposer_tEEEvPKT1_PSA_PKT2_PSE_T3_iiT4__param_4,
	.param .u32 _ZN3cub18CUB_300001_SM_10006detail10radix_sort31DeviceRadixSortSingleTileKernelINS1_5radix10policy_hubIfiyE10Policy1000ELNS0_9SortOrderE1EfiyNS1_21identity_decomposer_tEEEvPKT1_PSA_PKT2_PSE_T3_iiT4__param_5,
	.param .u32 _ZN3cub18CUB_300001_SM_10006detail10radix_sort31DeviceRadixSortSingleTileKernelINS1_5radix10policy_hubIfiyE10Policy1000ELNS0_9SortOrderE1EfiyNS1_21identity_decomposer_tEEEvPKT1_PSA_PKT2_PSE_T3_iiT4__param_6,
	.param .align 1 .b8 _ZN3cub18CUB_300001_SM_10006detail10radix_sort31DeviceRadixSortSingleTileKernelINS1_5radix10policy_hubIfiyE10Policy1000ELNS0_9SortOrderE1EfiyNS1_21identity_decomposer_tEEEvPKT1_PSA_PKT2_PSE_T3_iiT4__param_7[1]
)
.maxntid 256
.minnctapersm 1
{
	.reg .pred 	%p<130>;
	.reg .b16 	%rs<39>;
	.reg .b32 	%r<957>;
	.reg .b64 	%rd<37>;
	// demoted variable
	.shared .align 16 .b8 _ZZN3cub18CUB_300001_SM_10006detail10radix_sort31DeviceRadixSortSingleTileKernelINS1_5radix10policy_hubIfiyE10Policy1000ELNS0_9SortOrderE1EfiyNS1_21identity_decomposer_tEEEvPKT1_PSA_PKT2_PSE_T3_iiT4_E12temp_storage[33856];
	ld.param.u64 	%rd10, [_ZN3cub18CUB_300001_SM_10006detail10radix_sort31DeviceRadixSortSingleTileKernelINS1_5radix10policy_hubIfiyE10Policy1000ELNS0_9SortOrderE1EfiyNS1_21identity_decomposer_tEEEvPKT1_PSA_PKT2_PSE_T3_iiT4__param_0];
	ld.param.u64 	%rd6, [_ZN3cub18CUB_300001_SM_10006detail10radix_sort31DeviceRadixSortSingleTileKernelINS1_5radix10policy_hubIfiyE10Policy1000ELNS0_9SortOrderE1EfiyNS1_21identity_decomposer_tEEEvPKT1_PSA_PKT2_PSE_T3_iiT4__param_1];
	ld.param.u64 	%rd7, [_ZN3cub18CUB_300001_SM_10006detail10radix_sort31DeviceRadixSortSingleTileKernelINS1_5radix10policy_hubIfiyE10Policy1000ELNS0_9SortOrderE1EfiyNS1_21identity_decomposer_tEEEvPKT1_PSA_PKT2_PSE_T3_iiT4__param_2];
	ld.param.u64 	%rd8, [_ZN3cub18CUB_300001_SM_10006detail10radix_sort31DeviceRadixSortSingleTileKernelINS1_5radix10policy_hubIfiyE10Policy1000ELNS0_9SortOrderE1EfiyNS1_21identity_decomposer_tEEEvPKT1_PSA_PKT2_PSE_T3_iiT4__param_3];
	ld.param.u64 	%rd9, [_ZN3cub18CUB_300001_SM_10006detail10radix_sort31DeviceRadixSortSingleTileKernelINS1_5radix10policy_hubIfiyE10Policy1000ELNS0_9SortOrderE1EfiyNS1_21identity_decomposer_tEEEvPKT1_PSA_PKT2_PSE_T3_iiT4__param_4];
	ld.param.u32 	%r322, [_ZN3cub18CUB_300001_SM_10006detail10radix_sort31DeviceRadixSortSingleTileKernelINS1_5radix10policy_hubIfiyE10Policy1000ELNS0_9SortOrderE1EfiyNS1_21identity_decomposer_tEEEvPKT1_PSA_PKT2_PSE_T3_iiT4__param_5];
	ld.param.u32 	%r323, [_ZN3cub18CUB_300001_SM_10006detail10radix_sort31DeviceRadixSortSingleTileKernelINS1_5radix10policy_hubIfiyE10Policy1000ELNS0_9SortOrderE1EfiyNS1_21identity_decomposer_tEEEvPKT1_PSA_PKT2_PSE_T3_iiT4__param_6];
	cvta.to.global.u64 	%rd11, %rd10;
	cvt.u32.u64 	%r1, %rd9;
	mov.u32 	%r2, %tid.x;
	mul.lo.s32 	%r3, %r2, 19;
	setp.ge.s32 	%p1, %r3, %r1;
	mul.wide.u32 	%rd12, %r3, 4;
	add.s64 	%rd1, %rd11, %rd12;
	mov.b32 	%r877, -1;
	@%p1 bra 	$L__BB7_2;
	ld.global.u32 	%r877, [%rd1];
$L__BB7_2:
	add.s32 	%r6, %r3, 1;
	setp.ge.s32 	%p2, %r6, %r1;
	mov.b32 	%r878, -1;
	@%p2 bra 	$L__BB7_4;
	ld.global.u32 	%r878, [%rd1+4];
$L__BB7_4:
	add.s32 	%r9, %r3, 2;
	setp.ge.s32 	%p3, %r9, %r1;
	mov.b32 	%r879, -1;
	@%p3 bra 	$L__BB7_6;
	ld.global.u32 	%r879, [%rd1+8];
$L__BB7_6:
	add.s32 	%r12, %r3, 3;
	setp.ge.s32 	%p4, %r12, %r1;
	mov.b32 	%r880, -1;
	@%p4 bra 	$L__BB7_8;
	ld.global.u32 	%r880, [%rd1+12];
$L__BB7_8:
	add.s32 	%r15, %r3, 4;
	setp.ge.s32 	%p5, %r15, %r1;
	mov.b32 	%r881, -1;
	@%p5 bra 	$L__BB7_10;
	ld.global.u32 	%r881, [%rd1+16];
$L__BB7_10:
	add.s32 	%r18, %r3, 5;
	setp.ge.s32 	%p6, %r18, %r1;
	mov.b32 	%r882, -1;
	@%p6 bra 	$L__BB7_12;
	ld.global.u32 	%r882, [%rd1+20];
$L__BB7_12:
	add.s32 	%r21, %r3, 6;
	setp.ge.s32 	%p7, %r21, %r1;
	mov.b32 	%r883, -1;
	@%p7 bra 	$L__BB7_14;
	ld.global.u32 	%r883, [%rd1+24];
$L__BB7_14:
	add.s32 	%r24, %r3, 7;
	setp.ge.s32 	%p8, %r24, %r1;
	mov.b32 	%r884, -1;
	@%p8 bra 	$L__BB7_16;
	ld.global.u32 	%r884, [%rd1+28];
$L__BB7_16:
	add.s32 	%r27, %r3, 8;
	setp.ge.s32 	%p9, %r27, %r1;
	mov.b32 	%r885, -1;
	@%p9 bra 	$L__BB7_18;
	ld.global.u32 	%r885, [%rd1+32];
$L__BB7_18:
	add.s32 	%r30, %r3, 9;
	setp.ge.s32 	%p10, %r30, %r1;
	mov.b32 	%r886, -1;
	@%p10 bra 	$L__BB7_20;
	ld.global.u32 	%r886, [%rd1+36];
$L__BB7_20:
	add.s32 	%r33, %r3, 10;
	setp.ge.s32 	%p11, %r33, %r1;
	mov.b32 	%r887, -1;
	@%p11 bra 	$L__BB7_22;
	ld.global.u32 	%r887, [%rd1+40];
$L__BB7_22:
	add.s32 	%r36, %r3, 11;
	setp.ge.s32 	%p12, %r36, %r1;
	mov.b32 	%r888, -1;
	@%p12 bra 	$L__BB7_24;
	ld.global.u32 	%r888, [%rd1+44];
$L__BB7_24:
	add.s32 	%r39, %r3, 12;
	setp.ge.s32 	%p13, %r39, %r1;
	mov.b32 	%r889, -1;
	@%p13 bra 	$L__BB7_26;
	ld.global.u32 	%r889, [%rd1+48];
$L__BB7_26:
	add.s32 	%r42, %r3, 13;
	setp.ge.s32 	%p14, %r42, %r1;
	mov.b32 	%r890, -1;
	@%p14 bra 	$L__BB7_28;
	ld.global.u32 	%r890, [%rd1+52];
$L__BB7_28:
	add.s32 	%r45, %r3, 14;
	setp.ge.s32 	%p15, %r45, %r1;
	mov.b32 	%r891, -1;
	@%p15 bra 	$L__BB7_30;
	ld.global.u32 	%r891, [%rd1+56];
$L__BB7_30:
	add.s32 	%r48, %r3, 15;
	setp.ge.s32 	%p16, %r48, %r1;
	mov.b32 	%r892, -1;
	@%p16 bra 	$L__BB7_32;
	ld.global.u32 	%r892, [%rd1+60];
$L__BB7_32:
	add.s32 	%r51, %r3, 16;
	setp.ge.s32 	%p17, %r51, %r1;
	mov.b32 	%r893, -1;
	@%p17 bra 	$L__BB7_34;
	ld.global.u32 	%r893, [%rd1+64];
$L__BB7_34:
	add.s32 	%r54, %r3, 17;
	setp.ge.s32 	%p18, %r54, %r1;
	mov.b32 	%r894, -1;
	@%p18 bra 	$L__BB7_36;
	ld.global.u32 	%r894, [%rd1+68];
$L__BB7_36:
	add.s32 	%r57, %r3, 18;
	setp.ge.s32 	%p19, %r57, %r1;
	mov.b32 	%r895, -1;
	@%p19 bra 	$L__BB7_38;
	ld.global.u32 	%r895, [%rd1+72];
$L__BB7_38:
	bar.sync 	0;
	mov.b64 	{%r344, %r345}, %rd9;
	shfl.sync.idx.b32	%r60|%p20, %r344, 0, 31, -1;
	shfl.sync.idx.b32	%r346|%p21, %r345, 0, 31, -1;
	mov.b64 	%rd2, {%r60, %r346};
	setp.ge.s32 	%p22, %r3, %r60;
	cvta.to.global.u64 	%rd13, %rd7;
	add.s64 	%rd3, %rd13, %rd12;
	@%p22 bra 	$L__BB7_40;
	ld.global.u32 	%r954, [%rd3];
$L__BB7_40:
	setp.ge.s32 	%p23, %r6, %r60;
	@%p23 bra 	$L__BB7_42;
	ld.global.u32 	%r953, [%rd3+4];
$L__BB7_42:
	setp.ge.s32 	%p24, %r9, %r60;
	@%p24 bra 	$L__BB7_44;
	ld.global.u32 	%r952, [%rd3+8];
$L__BB7_44:
	setp.ge.s32 	%p25, %r12, %r60;
	@%p25 bra 	$L__BB7_46;
	ld.global.u32 	%r951, [%rd3+12];
$L__BB7_46:
	setp.ge.s32 	%p26, %r15, %r60;
	@%p26 bra 	$L__BB7_48;
	ld.global.u32 	%r950, [%rd3+16];
$L__BB7_48:
	setp.ge.s32 	%p27, %r18, %r60;
	@%p27 bra 	$L__BB7_50;
	ld.global.u32 	%r949, [%rd3+20];
$L__BB7_50:
	setp.ge.s32 	%p28, %r21, %r60;
	@%p28 bra 	$L__BB7_52;
	ld.global.u32 	%r948, [%rd3+24];
$L__BB7_52:
	setp.ge.s32 	%p29, %r24, %r60;
	@%p29 bra 	$L__BB7_54;
	ld.global.u32 	%r947, [%rd3+28];
$L__BB7_54:
	setp.ge.s32 	%p30, %r27, %r60;
	@%p30 bra 	$L__BB7_56;
	ld.global.u32 	%r946, [%rd3+32];
$L__BB7_56:
	setp.ge.s32 	%p31, %r30, %r60;
	@%p31 bra 	$L__BB7_58;
	ld.global.u32 	%r945, [%rd3+36];
$L__BB7_58:
	setp.ge.s32 	%p32, %r33, %r60;
	@%p32 bra 	$L__BB7_60;
	ld.global.u32 	%r944, [%rd3+40];
$L__BB7_60:
	setp.ge.s32 	%p33, %r36, %r60;
	@%p33 bra 	$L__BB7_62;
	ld.global.u32 	%r943, [%rd3+44];
$L__BB7_62:
	setp.ge.s32 	%p34, %r39, %r60;
	@%p34 bra 	$L__BB7_64;
	ld.global.u32 	%r942, [%rd3+48];
$L__BB7_64:
	setp.ge.s32 	%p35, %r42, %r60;
	@%p35 bra 	$L__BB7_66;
	ld.global.u32 	%r941, [%rd3+52];
$L__BB7_66:
	setp.ge.s32 	%p36, %r45, %r60;
	@%p36 bra 	$L__BB7_68;
	ld.global.u32 	%r940, [%rd3+56];
$L__BB7_68:
	setp.ge.s32 	%p37, %r48, %r60;
	@%p37 bra 	$L__BB7_70;
	ld.global.u32 	%r939, [%rd3+60];
$L__BB7_70:
	setp.ge.s32 	%p38, %r51, %r60;
	@%p38 bra 	$L__BB7_72;
	ld.global.u32 	%r938, [%rd3+64];
$L__BB7_72:
	setp.ge.s32 	%p39, %r54, %r60;
	@%p39 bra 	$L__BB7_74;
	ld.global.u32 	%r937, [%rd3+68];
$L__BB7_74:
	setp.ge.s32 	%p40, %r57, %r60;
	@%p40 bra 	$L__BB7_76;
	ld.global.u32 	%r936, [%rd3+72];
$L__BB7_76:
	bar.sync 	0;
	setp.gt.s32 	%p41, %r877, -1;
	selp.b32 	%r366, -2147483648, -1, %p41;
	xor.b32  	%r935, %r366, %r877;
	setp.gt.s32 	%p42, %r878, -1;
	selp.b32 	%r367, -2147483648, -1, %p42;
	xor.b32  	%r934, %r367, %r878;
	setp.gt.s32 	%p43, %r879, -1;
	selp.b32 	%r368, -2147483648, -1, %p43;
	xor.b32  	%r933, %r368, %r879;
	setp.gt.s32 	%p44, %r880, -1;
	selp.b32 	%r369, -2147483648, -1, %p44;
	xor.b32  	%r932, %r369, %r880;
	setp.gt.s32 	%p45, %r881, -1;
	selp.b32 	%r370, -2147483648, -1, %p45;
	xor.b32  	%r931, %r370, %r881;
	setp.gt.s32 	%p46, %r882, -1;
	selp.b32 	%r371, -2147483648, -1, %p46;
	xor.b32  	%r930, %r371, %r882;
	setp.gt.s32 	%p47, %r883, -1;
	selp.b32 	%r372, -2147483648, -1, %p47;
	xor.b32  	%r929, %r372, %r883;
	setp.gt.s32 	%p48, %r884, -1;
	selp.b32 	%r373, -2147483648, -1, %p48;
	xor.b32  	%r928, %r373, %r884;
	setp.gt.s32 	%p49, %r885, -1;
	selp.b32 	%r374, -2147483648, -1, %p49;
	xor.b32  	%r927, %r374, %r885;
	setp.gt.s32 	%p50, %r886, -1;
	selp.b32 	%r375, -2147483648, -1, %p50;
	xor.b32  	%r926, %r375, %r886;
	setp.gt.s32 	%p51, %r887, -1;
	selp.b32 	%r376, -2147483648, -1, %p51;
	xor.b32  	%r925, %r376, %r887;
	setp.gt.s32 	%p52, %r888, -1;
	selp.b32 	%r377, -2147483648, -1, %p52;
	xor.b32  	%r924, %r377, %r888;
	setp.gt.s32 	%p53, %r889, -1;
	selp.b32 	%r378, -2147483648, -1, %p53;
	xor.b32  	%r923, %r378, %r889;
	setp.gt.s32 	%p54, %r890, -1;
	selp.b32 	%r379, -2147483648, -1, %p54;
	xor.b32  	%r922, %r379, %r890;
	setp.gt.s32 	%p55, %r891, -1;
	selp.b32 	%r380, -2147483648, -1, %p55;
	xor.b32  	%r921, %r380, %r891;
	setp.gt.s32 	%p56, %r892, -1;
	selp.b32 	%r381, -2147483648, -1, %p56;
	xor.b32  	%r920, %r381, %r892;
	setp.gt.s32 	%p57, %r893, -1;
	selp.b32 	%r382, -2147483648, -1, %p57;
	xor.b32  	%r919, %r382, %r893;
	setp.gt.s32 	%p58, %r894, -1;
	selp.b32 	%r383, -2147483648, -1, %p58;
	xor.b32  	%r918, %r383, %r894;
	setp.gt.s32 	%p59, %r895, -1;
	selp.b32 	%r384, -2147483648, -1, %p59;
	xor.b32  	%r917, %r384, %r895;
	shr.u32 	%r118, %r2, 5;
	shl.b32 	%r385, %r2, 2;
	mov.u32 	%r386, _ZZN3cub18CUB_300001_SM_10006detail10radix_sort31DeviceRadixSortSingleTileKernelINS1_5radix10policy_hubIfiyE10Policy1000ELNS0_9SortOrderE1EfiyNS1_21identity_decomposer_tEEEvPKT1_PSA_PKT2_PSE_T3_iiT4_E12temp_storage;
	add.s32 	%r119, %r386, %r385;
	shl.b32 	%r387, %r2, 7;
	add.s32 	%r120, %r119, %r387;
	shl.b32 	%r388, %r118, 2;
	add.s32 	%r389, %r386, %r388;
	add.s32 	%r121, %r389, 33792;
	mad.lo.s32 	%r122, %r2, -56, %r120;
	add.s32 	%r916, %r322, 6;
	sub.s32 	%r915, %r323, %r322;
$L__BB7_77:
	add.s32 	%r449, %r916, -6;
	min.s32 	%r392, %r915, 6;
	mov.b32 	%r478, 0;
	st.shared.u32 	[%r119], %r478;
	st.shared.u32 	[%r119+1024], %r478;
	st.shared.u32 	[%r119+2048], %r478;
	st.shared.u32 	[%r119+3072], %r478;
	st.shared.u32 	[%r119+4096], %r478;
	st.shared.u32 	[%r119+5120], %r478;
	st.shared.u32 	[%r119+6144], %r478;
	st.shared.u32 	[%r119+7168], %r478;
	st.shared.u32 	[%r119+8192], %r478;
	st.shared.u32 	[%r119+9216], %r478;
	st.shared.u32 	[%r119+10240], %r478;
	st.shared.u32 	[%r119+11264], %r478;
	st.shared.u32 	[%r119+12288], %r478;
	st.shared.u32 	[%r119+13312], %r478;
	st.shared.u32 	[%r119+14336], %r478;
	st.shared.u32 	[%r119+15360], %r478;
	st.shared.u32 	[%r119+16384], %r478;
	st.shared.u32 	[%r119+17408], %r478;
	st.shared.u32 	[%r119+18432], %r478;
	st.shared.u32 	[%r119+19456], %r478;
	st.shared.u32 	[%r119+20480], %r478;
	st.shared.u32 	[%r119+21504], %r478;
	st.shared.u32 	[%r119+22528], %r478;
	st.shared.u32 	[%r119+23552], %r478;
	st.shared.u32 	[%r119+24576], %r478;
	st.shared.u32 	[%r119+25600], %r478;
	st.shared.u32 	[%r119+26624], %r478;
	st.shared.u32 	[%r119+27648], %r478;
	st.shared.u32 	[%r119+28672], %r478;
	st.shared.u32 	[%r119+29696], %r478;
	st.shared.u32 	[%r119+30720], %r478;
	st.shared.u32 	[%r119+31744], %r478;
	st.shared.u32 	[%r119+32768], %r478;
	// begin inline asm
	bmsk.clamp.b32 %r390, %r478, %r392;
	// end inline asm
	setp.eq.s32 	%p60, %r935, 2147483647;
	selp.b32 	%r394, -2147483648, %r935, %p60;
	// begin inline asm
	shr.b32 %r393, %r394, %r449;
	// end inline asm
	and.b32  	%r481, %r390, %r393;
	shl.b32 	%r482, %r481, 10;
	not.b32 	%r483, %r482;
	and.b32  	%r484, %r483, 31744;
	add.s32 	%r485, %r119, %r484;
	shr.u32 	%r486, %r481, 4;
	and.b32  	%r487, %r486, 268435454;
	sub.s32 	%r166, %r485, %r487;
	ld.shared.u16 	%rs1, [%r166+2];
	add.s16 	%rs20, %rs1, 1;
	st.shared.u16 	[%r166+2], %rs20;
	setp.eq.s32 	%p61, %r934, 2147483647;
	selp.b32 	%r397, -2147483648, %r934, %p61;
	// begin inline asm
	shr.b32 %r396, %r397, %r449;
	// end inline asm
	and.b32  	%r488, %r390, %r396;
	shl.b32 	%r489, %r488, 10;
	not.b32 	%r490, %r489;
	and.b32  	%r491, %r490, 31744;
	add.s32 	%r492, %r119, %r491;
	shr.u32 	%r493, %r488, 4;
	and.b32  	%r494, %r493, 268435454;
	sub.s32 	%r167, %r492, %r494;
	ld.shared.u16 	%rs2, [%r167+2];
	add.s16 	%rs21, %rs2, 1;
	st.shared.u16 	[%r167+2], %rs21;
	setp.eq.s32 	%p62, %r933, 2147483647;
	selp.b32 	%r400, -2147483648, %r933, %p62;
	// begin inline asm
	shr.b32 %r399, %r400, %r449;
	// end inline asm
	and.b32  	%r495, %r390, %r399;
	shl.b32 	%r496, %r495, 10;
	not.b32 	%r497, %r496;
	and.b32  	%r498, %r497, 31744;
	add.s32 	%r499, %r119, %r498;
	shr.u32 	%r500, %r495, 4;
	and.b32  	%r501, %r500, 268435454;
	sub.s32 	%r168, %r499, %r501;
	ld.shared.u16 	%rs3, [%r168+2];
	add.s16 	%rs22, %rs3, 1;
	st.shared.u16 	[%r168+2], %rs22;
	setp.eq.s32 	%p63, %r932, 2147483647;
	selp.b32 	%r403, -2147483648, %r932, %p63;
	// begin inline asm
	shr.b32 %r402, %r403, %r449;
	// end inline asm
	and.b32  	%r502, %r390, %r402;
	shl.b32 	%r503, %r502, 10;
	not.b32 	%r504, %r503;
	and.b32  	%r505, %r504, 31744;
	add.s32 	%r506, %r119, %r505;
	shr.u32 	%r507, %r502, 4;
	and.b32  	%r508, %r507, 268435454;
	sub.s32 	%r169, %r506, %r508;
	ld.shared.u16 	%rs4, [%r169+2];
	add.s16 	%rs23, %rs4, 1;
	st.shared.u16 	[%r169+2], %rs23;
	setp.eq.s32 	%p64, %r931, 2147483647;
	selp.b32 	%r406, -2147483648, %r931, %p64;
	// begin inline asm
	shr.b32 %r405, %r406, %r449;
	// end inline asm
	and.b32  	%r509, %r390, %r405;
	shl.b32 	%r510, %r509, 10;
	not.b32 	%r511, %r510;
	and.b32  	%r512, %r511, 31744;
	add.s32 	%r513, %r119, %r512;
	shr.u32 	%r514, %r509, 4;
	and.b32  	%r515, %r514, 268435454;
	sub.s32 	%r170, %r513, %r515;
	ld.shared.u16 	%rs5, [%r170+2];
	add.s16 	%rs24, %rs5, 1;
	st.shared.u16 	[%r170+2], %rs24;
	setp.eq.s32 	%p65, %r930, 2147483647;
	selp.b32 	%r409, -2147483648, %r930, %p65;
	// begin inline asm
	shr.b32 %r408, %r409, %r449;
	// end inline asm
	and.b32  	%r516, %r390, %r408;
	shl.b32 	%r517, %r516, 10;
	not.b32 	%r518, %r517;
	and.b32  	%r519, %r518, 31744;
	add.s32 	%r520, %r119, %r519;
	shr.u32 	%r521, %r516, 4;
	and.b32  	%r522, %r521, 268435454;
	sub.s32 	%r171, %r520, %r522;
	ld.shared.u16 	%rs6, [%r171+2];
	add.s16 	%rs25, %rs6, 1;
	st.shared.u16 	[%r171+2], %rs25;
	setp.eq.s32 	%p66, %r929, 2147483647;
	selp.b32 	%r412, -2147483648, %r929, %p66;
	// begin inline asm
	shr.b32 %r411, %r412, %r449;
	// end inline asm
	and.b32  	%r523, %r390, %r411;
	shl.b32 	%r524, %r523, 10;
	not.b32 	%r525, %r524;
	and.b32  	%r526, %r525, 31744;
	add.s32 	%r527, %r119, %r526;
	shr.u32 	%r528, %r523, 4;
	and.b32  	%r529, %r528, 268435454;
	sub.s32 	%r172, %r527, %r529;
	ld.shared.u16 	%rs7, [%r172+2];
	add.s16 	%rs26, %rs7, 1;
	st.shared.u16 	[%r172+2], %rs26;
	setp.eq.s32 	%p67, %r928, 2147483647;
	selp.b32 	%r415, -2147483648, %r928, %p67;
	// begin inline asm
	shr.b32 %r414, %r415, %r449;
	// end inline asm
	and.b32  	%r530, %r390, %r414;
	shl.b32 	%r531, %r530, 10;
	not.b32 	%r532, %r531;
	and.b32  	%r533, %r532, 31744;
	add.s32 	%r534, %r119, %r533;
	shr.u32 	%r535, %r530, 4;
	and.b32  	%r536, %r535, 268435454;
	sub.s32 	%r173, %r534, %r536;
	ld.shared.u16 	%rs8, [%r173+2];
	add.s16 	%rs27, %rs8, 1;
	st.shared.u16 	[%r173+2], %rs27;
	setp.eq.s32 	%p68, %r927, 2147483647;
	selp.b32 	%r418, -2147483648, %r927, %p68;
	// begin inline asm
	shr.b32 %r417, %r418, %r449;
	// end inline asm
	and.b32  	%r537, %r390, %r417;
	shl.b32 	%r538, %r537, 10;
	not.b32 	%r539, %r538;
	and.b32  	%r540, %r539, 31744;
	add.s32 	%r541, %r119, %r540;
	shr.u32 	%r542, %r537, 4;
	and.b32  	%r543, %r542, 268435454;
	sub.s32 	%r174, %r541, %r543;
	ld.shared.u16 	%rs9, [%r174+2];
	add.s16 	%rs28, %rs9, 1;
	st.shared.u16 	[%r174+2], %rs28;
	setp.eq.s32 	%p69, %r926, 2147483647;
	selp.b32 	%r421, -2147483648, %r926, %p69;
	// begin inline asm
	shr.b32 %r420, %r421, %r449;
	// end inline asm
	and.b32  	%r544, %r390, %r420;
	shl.b32 	%r545, %r544, 10;
	not.b32 	%r546, %r545;
	and.b32  	%r547, %r546, 31744;
	add.s32 	%r548, %r119, %r547;
	shr.u32 	%r549, %r544, 4;
	and.b32  	%r550, %r549, 268435454;
	sub.s32 	%r175, %r548, %r550;
	ld.shared.u16 	%rs10, [%r175+2];
	add.s16 	%rs29, %rs10, 1;
	st.shared.u16 	[%r175+2], %rs29;
	setp.eq.s32 	%p70, %r925, 2147483647;
	selp.b32 	%r424, -2147483648, %r925, %p70;
	// begin inline asm
	shr.b32 %r423, %r424, %r449;
	// end inline asm
	and.b32  	%r551, %r390, %r423;
	shl.b32 	%r552, %r551, 10;
	not.b32 	%r553, %r552;
	and.b32  	%r554, %r553, 31744;
	add.s32 	%r555, %r119, %r554;
	shr.u32 	%r556, %r551, 4;
	and.b32  	%r557, %r556, 268435454;
	sub.s32 	%r176, %r555, %r557;
	ld.shared.u16 	%rs11, [%r176+2];
	add.s16 	%rs30, %rs11, 1;
	st.shared.u16 	[%r176+2], %rs30;
	setp.eq.s32 	%p71, %r924, 2147483647;
	selp.b32 	%r427, -2147483648, %r924, %p71;
	// begin inline asm
	shr.b32 %r426, %r427, %r449;
	// end inline asm
	and.b32  	%r558, %r390, %r426;
	shl.b32 	%r559, %r558, 10;
	not.b32 	%r560, %r559;
	and.b32  	%r561, %r560, 31744;
	add.s32 	%r562, %r119, %r561;
	shr.u32 	%r563, %r558, 4;
	and.b32  	%r564, %r563, 268435454;
	sub.s32 	%r177, %r562, %r564;
	ld.shared.u16 	%rs12, [%r177+2];
	add.s16 	%rs31, %rs12, 1;
	st.shared.u16 	[%r177+2], %rs31;
	setp.eq.s32 	%p72, %r923, 2147483647;
	selp.b32 	%r430, -2147483648, %r923, %p72;
	// begin inline asm
	shr.b32 %r429, %r430, %r449;
	// end inline asm
	and.b32  	%r565, %r390, %r429;
	shl.b32 	%r566, %r565, 10;
	not.b32 	%r567, %r566;
	and.b32  	%r568, %r567, 31744;
	add.s32 	%r569, %r119, %r568;
	shr.u32 	%r570, %r565, 4;
	and.b32  	%r571, %r570, 268435454;
	sub.s32 	%r178, %r569, %r571;
	ld.shared.u16 	%rs13, [%r178+2];
	add.s16 	%rs32, %rs13, 1;
	st.shared.u16 	[%r178+2], %rs32;
	setp.eq.s32 	%p73, %r922, 2147483647;
	selp.b32 	%r433, -2147483648, %r922, %p73;
	// begin inline asm
	shr.b32 %r432, %r433, %r449;
	// end inline asm
	and.b32  	%r572, %r390, %r432;
	shl.b32 	%r573, %r572, 10;
	not.b32 	%r574, %r573;
	and.b32  	%r575, %r574, 31744;
	add.s32 	%r576, %r119, %r575;
	shr.u32 	%r577, %r572, 4;
	and.b32  	%r578, %r577, 268435454;
	sub.s32 	%r179, %r576, %r578;
	ld.shared.u16 	%rs14, [%r179+2];
	add.s16 	%rs33, %rs14, 1;
	st.shared.u16 	[%r179+2], %rs33;
	setp.eq.s32 	%p74, %r921, 2147483647;
	selp.b32 	%r436, -2147483648, %r921, %p74;
	// begin inline asm
	shr.b32 %r435, %r436, %r449;
	// end inline asm
	and.b32  	%r579, %r390, %r435;
	shl.b32 	%r580, %r579, 10;
	not.b32 	%r581, %r580;
	and.b32  	%r582, %r581, 31744;
	add.s32 	%r583, %r119, %r582;
	shr.u32 	%r584, %r579, 4;
	and.b32  	%r585, %r584, 268435454;
	sub.s32 	%r180, %r583, %r585;
	ld.shared.u16 	%rs15, [%r180+2];
	add.s16 	%rs34, %rs15, 1;
	st.shared.u16 	[%r180+2], %rs34;
	setp.eq.s32 	%p75, %r920, 2147483647;
	selp.b32 	%r439, -2147483648, %r920, %p75;
	// begin inline asm
	shr.b32 %r438, %r439, %r449;
	// end inline asm
	and.b32  	%r586, %r390, %r438;
	shl.b32 	%r587, %r586, 10;
	not.b32 	%r588, %r587;
	and.b32  	%r589, %r588, 31744;
	add.s32 	%r590, %r119, %r589;
	shr.u32 	%r591, %r586, 4;
	and.b32  	%r592, %r591, 268435454;
	sub.s32 	%r181, %r590, %r592;
	ld.shared.u16 	%rs16, [%r181+2];
	add.s16 	%rs35, %rs16, 1;
	st.shared.u16 	[%r181+2], %rs35;
	setp.eq.s32 	%p76, %r919, 2147483647;
	selp.b32 	%r442, -2147483648, %r919, %p76;
	// begin inline asm
	shr.b32 %r441, %r442, %r449;
	// end inline asm
	and.b32  	%r593, %r390, %r441;
	shl.b32 	%r594, %r593, 10;
	not.b32 	%r595, %r594;
	and.b32  	%r596, %r595, 31744;
	add.s32 	%r597, %r119, %r596;
	shr.u32 	%r598, %r593, 4;
	and.b32  	%r599, %r598, 268435454;
	sub.s32 	%r182, %r597, %r599;
	ld.shared.u16 	%rs17, [%r182+2];
	add.s16 	%rs36, %rs17, 1;
	st.shared.u16 	[%r182+2], %rs36;
	setp.eq.s32 	%p77, %r918, 2147483647;
	selp.b32 	%r445, -2147483648, %r918, %p77;
	// begin inline asm
	shr.b32 %r444, %r445, %r449;
	// end inline asm
	and.b32  	%r600, %r390, %r444;
	shl.b32 	%r601, %r600, 10;
	not.b32 	%r602, %r601;
	and.b32  	%r603, %r602, 31744;
	add.s32 	%r604, %r119, %r603;
	shr.u32 	%r605, %r600, 4;
	and.b32  	%r606, %r605, 268435454;
	sub.s32 	%r183, %r604, %r606;
	ld.shared.u16 	%rs18, [%r183+2];
	add.s16 	%rs37, %rs18, 1;
	st.shared.u16 	[%r183+2], %rs37;
	setp.eq.s32 	%p78, %r917, 2147483647;
	selp.b32 	%r448, -2147483648, %r917, %p78;
	// begin inline asm
	shr.b32 %r447, %r448, %r449;
	// end inline asm
	and.b32  	%r607, %r390, %r447;
	shl.b32 	%r608, %r607, 10;
	not.b32 	%r609, %r608;
	and.b32  	%r610, %r609, 31744;
	add.s32 	%r611, %r119, %r610;
	shr.u32 	%r612, %r607, 4;
	and.b32  	%r613, %r612, 268435454;
	sub.s32 	%r184, %r611, %r613;
	ld.shared.u16 	%rs19, [%r184+2];
	add.s16 	%rs38, %rs19, 1;
	st.shared.u16 	[%r184+2], %rs38;
	bar.sync 	0;
	ld.shared.u32 	%r185, [%r120];
	ld.shared.u32 	%r614, [%r120+4];
	ld.shared.u32 	%r615, [%r120+8];
	ld.shared.u32 	%r616, [%r120+12];
	ld.shared.u32 	%r617, [%r120+16];
	ld.shared.u32 	%r618, [%r120+20];
	ld.shared.u32 	%r619, [%r120+24];
	ld.shared.u32 	%r620, [%r120+28];
	ld.shared.u32 	%r621, [%r120+32];
	ld.shared.u32 	%r622, [%r120+36];
	ld.shared.u32 	%r623, [%r120+40];
	ld.shared.u32 	%r624, [%r120+44];
	ld.shared.u32 	%r625, [%r120+48];
	ld.shared.u32 	%r626, [%r120+52];
	ld.shared.u32 	%r627, [%r120+56];
	ld.shared.u32 	%r628, [%r120+60];
	ld.shared.u32 	%r629, [%r120+64];
	ld.shared.u32 	%r630, [%r120+68];
	ld.shared.u32 	%r631, [%r120+72];
	ld.shared.u32 	%r632, [%r120+76];
	ld.shared.u32 	%r633, [%r120+80];
	ld.shared.u32 	%r634, [%r120+84];
	ld.shared.u32 	%r635, [%r120+88];
	ld.shared.u32 	%r636, [%r120+92];
	ld.shared.u32 	%r637, [%r120+96];
	ld.shared.u32 	%r638, [%r120+100];
	ld.shared.u32 	%r639, [%r120+104];
	ld.shared.u32 	%r640, [%r120+108];
	ld.shared.u32 	%r641, [%r120+112];
	ld.shared.u32 	%r642, [%r120+116];
	ld.shared.u32 	%r643, [%r120+120];
	ld.shared.u32 	%r644, [%r120+124];
	ld.shared.u32 	%r645, [%r120+128];
	add.s32 	%r186, %r614, %r185;
	add.s32 	%r187, %r615, %r186;
	add.s32 	%r188, %r616, %r187;
	add.s32 	%r189, %r617, %r188;
	add.s32 	%r190, %r618, %r189;
	add.s32 	%r191, %r619, %r190;
	add.s32 	%r192, %r620, %r191;
	add.s32 	%r193, %r621, %r192;
	add.s32 	%r194, %r622, %r193;
	add.s32 	%r195, %r623, %r194;
	add.s32 	%r196, %r624, %r195;
	add.s32 	%r197, %r625, %r196;
	add.s32 	%r198, %r626, %r197;
	add.s32 	%r199, %r627, %r198;
	add.s32 	%r200, %r628, %r199;
	add.s32 	%r201, %r629, %r200;
	add.s32 	%r202, %r630, %r201;
	add.s32 	%r203, %r631, %r202;
	add.s32 	%r204, %r632, %r203;
	add.s32 	%r205, %r633, %r204;
	add.s32 	%r206, %r634, %r205;
	add.s32 	%r207, %r635, %r206;
	add.s32 	%r208, %r636, %r207;
	add.s32 	%r209, %r637, %r208;
	add.s32 	%r210, %r638, %r209;
	add.s32 	%r211, %r639, %r210;
	add.s32 	%r212, %r640, %r211;
	add.s32 	%r213, %r641, %r212;
	add.s32 	%r214, %r642, %r213;
	add.s32 	%r215, %r643, %r214;
	add.s32 	%r216, %r644, %r215;
	add.s32 	%r455, %r645, %r216;
	// begin inline asm
	mov.u32 %r450, %laneid;
	// end inline asm
	mov.b32 	%r453, 1;
	mov.b32 	%r480, -1;
	// begin inline asm
	{  .reg .u32 r0;  .reg .pred p;  shfl.sync.up.b32 r0|p, %r455, %r453, %r478, %r480;  @p add.u32 r0, r0, %r455;  mov.u32 %r451, r0;}
	// end inline asm
	mov.b32 	%r459, 2;
	// begin inline asm
	{  .reg .u32 r0;  .reg .pred p;  shfl.sync.up.b32 r0|p, %r451, %r459, %r478, %r480;  @p add.u32 r0, r0, %r451;  mov.u32 %r457, r0;}
	// end inline asm
	mov.b32 	%r465, 4;
	// begin inline asm
	{  .reg .u32 r0;  .reg .pred p;  shfl.sync.up.b32 r0|p, %r457, %r465, %r478, %r480;  @p add.u32 r0, r0, %r457;  mov.u32 %r463, r0;}
	// end inline asm
	mov.b32 	%r471, 8;
	// begin inline asm
	{  .reg .u32 r0;  .reg .pred p;  shfl.sync.up.b32 r0|p, %r463, %r471, %r478, %r480;  @p add.u32 r0, r0, %r463;  mov.u32 %r469, r0;}
	// end inline asm
	mov.b32 	%r477, 16;
	// begin inline asm
	{  .reg .u32 r0;  .reg .pred p;  shfl.sync.up.b32 r0|p, %r469, %r477, %r478, %r480;  @p add.u32 r0, r0, %r469;  mov.u32 %r475, r0;}
	// end inline asm
	setp.ne.s32 	%p79, %r450, 31;
	@%p79 bra 	$L__BB7_79;
	st.shared.u32 	[%r121], %r475;
$L__BB7_79:
	sub.s32 	%r646, %r475, %r455;
	setp.gt.u32 	%p80, %r2, 31;
	setp.eq.s32 	%p81, %r118, 7;
	setp.eq.s32 	%p82, %r118, 6;
	setp.eq.s32 	%p83, %r118, 5;
	setp.eq.s32 	%p84, %r118, 4;
	setp.eq.s32 	%p85, %r118, 3;
	setp.eq.s32 	%p86, %r118, 2;
	setp.eq.s32 	%p87, %r118, 1;
	bar.sync 	0;
	ld.shared.v4.u32 	{%r647, %r648, %r649, %r650}, [_ZZN3cub18CUB_300001_SM_10006detail10radix_sort31DeviceRadixSortSingleTileKernelINS1_5radix10policy_hubIfiyE10Policy1000ELNS0_9SortOrderE1EfiyNS1_21identity_decomposer_tEEEvPKT1_PSA_PKT2_PSE_T3_iiT4_E12temp_storage+33792];
	selp.b32 	%r651, %r647, %r955, %p87;
	add.s32 	%r652, %r648, %r647;
	selp.b32 	%r653, %r652, %r651, %p86;
	add.s32 	%r654, %r652, %r649;
	selp.b32 	%r655, %r654, %r653, %p85;
	add.s32 	%r656, %r654, %r650;
	selp.b32 	%r657, %r656, %r655, %p84;
	ld.shared.v4.u32 	{%r658, %r659, %r660, %r661}, [_ZZN3cub18CUB_300001_SM_10006detail10radix_sort31DeviceRadixSortSingleTileKernelINS1_5radix10policy_hubIfiyE10Policy1000ELNS0_9SortOrderE1EfiyNS1_21identity_decomposer_tEEEvPKT1_PSA_PKT2_PSE_T3_iiT4_E12temp_storage+33808];
	add.s32 	%r662, %r656, %r658;
	selp.b32 	%r663, %r662, %r657, %p83;
	add.s32 	%r664, %r662, %r659;
	selp.b32 	%r665, %r664, %r663, %p82;
	add.s32 	%r666, %r664, %r660;
	selp.b32 	%r955, %r666, %r665, %p81;
	add.s32 	%r221, %r666, %r661;
	setp.ne.s32 	%p88, %r450, 0;
	selp.b32 	%r667, %r646, 0, %p88;
	add.s32 	%r668, %r955, %r667;
	or.pred  	%p89, %p80, %p88;
	selp.b32 	%r956, %r668, %r646, %p80;
	@%p89 bra 	$L__BB7_81;
	shl.b32 	%r956, %r221, 16;
	st.shared.u32 	[_ZZN3cub18CUB_300001_SM_10006detail10radix_sort31DeviceRadixSortSingleTileKernelINS1_5radix10policy_hubIfiyE10Policy1000ELNS0_9SortOrderE1EfiyNS1_21identity_decomposer_tEEEvPKT1_PSA_PKT2_PSE_T3_iiT4_E12temp_storage+33832], %r956;
$L__BB7_81:
	setp.eq.s32 	%p90, %r2, 0;
	bar.sync 	0;
	ld.shared.u32 	%r669, [_ZZN3cub18CUB_300001_SM_10006detail10radix_sort31DeviceRadixSortSingleTileKernelINS1_5radix10policy_hubIfiyE10Policy1000ELNS0_9SortOrderE1EfiyNS1_21identity_decomposer_tEEEvPKT1_PSA_PKT2_PSE_T3_iiT4_E12temp_storage+33832];
	selp.b32 	%r670, 0, %r669, %p90;
	add.s32 	%r671, %r956, %r670;
	add.s32 	%r672, %r185, %r671;
	add.s32 	%r673, %r186, %r671;
	add.s32 	%r674, %r187, %r671;
	add.s32 	%r675, %r188, %r671;
	add.s32 	%r676, %r189, %r671;
	add.s32 	%r677, %r190, %r671;
	add.s32 	%r678, %r191, %r671;
	add.s32 	%r679, %r192, %r671;
	add.s32 	%r680, %r193, %r671;
	add.s32 	%r681, %r194, %r671;
	add.s32 	%r682, %r195, %r671;
	add.s32 	%r683, %r196, %r671;
	add.s32 	%r684, %r197, %r671;
	add.s32 	%r685, %r198, %r671;
	add.s32 	%r686, %r199, %r671;
	add.s32 	%r687, %r200, %r671;
	add.s32 	%r688, %r201, %r671;
	add.s32 	%r689, %r202, %r671;
	add.s32 	%r690, %r203, %r671;
	add.s32 	%r691, %r204, %r671;
	add.s32 	%r692, %r205, %r671;
	add.s32 	%r693, %r206, %r671;
	add.s32 	%r694, %r207, %r671;
	add.s32 	%r695, %r208, %r671;
	add.s32 	%r696, %r209, %r671;
	add.s32 	%r697, %r210, %r671;
	add.s32 	%r698, %r211, %r671;
	add.s32 	%r699, %r212, %r671;
	add.s32 	%r700, %r213, %r671;
	add.s32 	%r701, %r214, %r671;
	add.s32 	%r702, %r215, %r671;
	add.s32 	%r703, %r216, %r671;
	st.shared.u32 	[%r120], %r671;
	st.shared.u32 	[%r120+4], %r672;
	st.shared.u32 	[%r120+8], %r673;
	st.shared.u32 	[%r120+12], %r674;
	st.shared.u32 	[%r120+16], %r675;
	st.shared.u32 	[%r120+20], %r676;
	st.shared.u32 	[%r120+24], %r677;
	st.shared.u32 	[%r120+28], %r678;
	st.shared.u32 	[%r120+32], %r679;
	st.shared.u32 	[%r120+36], %r680;
	st.shared.u32 	[%r120+40], %r681;
	st.shared.u32 	[%r120+44], %r682;
	st.shared.u32 	[%r120+48], %r683;
	st.shared.u32 	[%r120+52], %r684;
	st.shared.u32 	[%r120+56], %r685;
	st.shared.u32 	[%r120+60], %r686;
	st.shared.u32 	[%r120+64], %r687;
	st.shared.u32 	[%r120+68], %r688;
	st.shared.u32 	[%r120+72], %r689;
	st.shared.u32 	[%r120+76], %r690;
	st.shared.u32 	[%r120+80], %r691;
	st.shared.u32 	[%r120+84], %r692;
	st.shared.u32 	[%r120+88], %r693;
	st.shared.u32 	[%r120+92], %r694;
	st.shared.u32 	[%r120+96], %r695;
	st.shared.u32 	[%r120+100], %r696;
	st.shared.u32 	[%r120+104], %r697;
	st.shared.u32 	[%r120+108], %r698;
	st.shared.u32 	[%r120+112], %r699;
	st.shared.u32 	[%r120+116], %r700;
	st.shared.u32 	[%r120+120], %r701;
	st.shared.u32 	[%r120+124], %r702;
	st.shared.u32 	[%r120+128], %r703;
	bar.sync 	0;
	cvt.u32.u16 	%r704, %rs1;
	ld.shared.u16 	%r705, [%r166+2];
	add.s32 	%r225, %r705, %r704;
	cvt.u32.u16 	%r706, %rs2;
	ld.shared.u16 	%r707, [%r167+2];
	add.s32 	%r226, %r707, %r706;
	cvt.u32.u16 	%r708, %rs3;
	ld.shared.u16 	%r709, [%r168+2];
	add.s32 	%r227, %r709, %r708;
	cvt.u32.u16 	%r710, %rs4;
	ld.shared.u16 	%r711, [%r169+2];
	add.s32 	%r228, %r711, %r710;
	cvt.u32.u16 	%r712, %rs5;
	ld.shared.u16 	%r713, [%r170+2];
	add.s32 	%r229, %r713, %r712;
	cvt.u32.u16 	%r714, %rs6;
	ld.shared.u16 	%r715, [%r171+2];
	add.s32 	%r230, %r715, %r714;
	cvt.u32.u16 	%r716, %rs7;
	ld.shared.u16 	%r717, [%r172+2];
	add.s32 	%r231, %r717, %r716;
	cvt.u32.u16 	%r718, %rs8;
	ld.shared.u16 	%r719, [%r173+2];
	add.s32 	%r232, %r719, %r718;
	cvt.u32.u16 	%r720, %rs9;
	ld.shared.u16 	%r721, [%r174+2];
	add.s32 	%r233, %r721, %r720;
	cvt.u32.u16 	%r722, %rs10;
	ld.shared.u16 	%r723, [%r175+2];
	add.s32 	%r234, %r723, %r722;
	cvt.u32.u16 	%r724, %rs11;
	ld.shared.u16 	%r725, [%r176+2];
	add.s32 	%r235, %r725, %r724;
	cvt.u32.u16 	%r726, %rs12;
	ld.shared.u16 	%r727, [%r177+2];
	add.s32 	%r236, %r727, %r726;
	cvt.u32.u16 	%r728, %rs13;
	ld.shared.u16 	%r729, [%r178+2];
	add.s32 	%r237, %r729, %r728;
	cvt.u32.u16 	%r730, %rs14;
	ld.shared.u16 	%r731, [%r179+2];
	add.s32 	%r238, %r731, %r730;
	cvt.u32.u16 	%r732, %rs15;
	ld.shared.u16 	%r733, [%r180+2];
	add.s32 	%r239, %r733, %r732;
	cvt.u32.u16 	%r734, %rs16;
	ld.shared.u16 	%r735, [%r181+2];
	add.s32 	%r240, %r735, %r734;
	cvt.u32.u16 	%r736, %rs17;
	ld.shared.u16 	%r737, [%r182+2];
	add.s32 	%r241, %r737, %r736;
	cvt.u32.u16 	%r738, %rs18;
	ld.shared.u16 	%r739, [%r183+2];
	add.s32 	%r242, %r739, %r738;
	cvt.u32.u16 	%r740, %rs19;
	ld.shared.u16 	%r741, [%r184+2];
	add.s32 	%r243, %r741, %r740;
	bar.sync 	0;
	setp.lt.s32 	%p91, %r916, %r323;
	@%p91 bra 	$L__BB7_121;
	cvt.u64.u32 	%rd15, %r2;
	shl.b32 	%r742, %r225, 2;
	mov.u32 	%r743, _ZZN3cub18CUB_300001_SM_10006detail10radix_sort31DeviceRadixSortSingleTileKernelINS1_5radix10policy_hubIfiyE10Policy1000ELNS0_9SortOrderE1EfiyNS1_21identity_decomposer_tEEEvPKT1_PSA_PKT2_PSE_T3_iiT4_E12temp_storage;
	add.s32 	%r744, %r743, %r742;
	st.shared.u32 	[%r744], %r935;
	shl.b32 	%r745, %r226, 2;
	add.s32 	%r746, %r743, %r745;
	st.shared.u32 	[%r746], %r934;
	shl.b32 	%r747, %r227, 2;
	add.s32 	%r748, %r743, %r747;
	st.shared.u32 	[%r748], %r933;
	shl.b32 	%r749, %r228, 2;
	add.s32 	%r750, %r743, %r749;
	st.shared.u32 	[%r750], %r932;
	shl.b32 	%r751, %r229, 2;
	add.s32 	%r752, %r743, %r751;
	st.shared.u32 	[%r752], %r931;
	shl.b32 	%r753, %r230, 2;
	add.s32 	%r754, %r743, %r753;
	st.shared.u32 	[%r754], %r930;
	shl.b32 	%r755, %r231, 2;
	add.s32 	%r756, %r743, %r755;
	st.shared.u32 	[%r756], %r929;
	shl.b32 	%r757, %r232, 2;
	add.s32 	%r758, %r743, %r757;
	st.shared.u32 	[%r758], %r928;
	shl.b32 	%r759, %r233, 2;
	add.s32 	%r760, %r743, %r759;
	st.shared.u32 	[%r760], %r927;
	shl.b32 	%r761, %r234, 2;
	add.s32 	%r762, %r743, %r761;
	st.shared.u32 	[%r762], %r926;
	shl.b32 	%r763, %r235, 2;
	add.s32 	%r764, %r743, %r763;
	st.shared.u32 	[%r764], %r925;
	shl.b32 	%r765, %r236, 2;
	add.s32 	%r766, %r743, %r765;
	st.shared.u32 	[%r766], %r924;
	shl.b32 	%r767, %r237, 2;
	add.s32 	%r768, %r743, %r767;
	st.shared.u32 	[%r768], %r923;
	shl.b32 	%r769, %r238, 2;
	add.s32 	%r770, %r743, %r769;
	st.shared.u32 	[%r770], %r922;
	shl.b32 	%r771, %r239, 2;
	add.s32 	%r772, %r743, %r771;
	st.shared.u32 	[%r772], %r921;
	shl.b32 	%r773, %r240, 2;
	add.s32 	%r774, %r743, %r773;
	st.shared.u32 	[%r774], %r920;
	shl.b32 	%r775, %r241, 2;
	add.s32 	%r776, %r743, %r775;
	st.shared.u32 	[%r776], %r919;
	shl.b32 	%r777, %r242, 2;
	add.s32 	%r778, %r743, %r777;
	st.shared.u32 	[%r778], %r918;
	shl.b32 	%r779, %r243, 2;
	add.s32 	%r780, %r743, %r779;
	st.shared.u32 	[%r780], %r917;
	bar.sync 	0;
	mad.lo.s32 	%r244, %r2, -72, %r122;
	ld.shared.u32 	%r245, [%r244];
	ld.shared.u32 	%r246, [%r244+1024];
	ld.shared.u32 	%r247, [%r244+2048];
	ld.shared.u32 	%r248, [%r244+3072];
	ld.shared.u32 	%r249, [%r244+4096];
	ld.shared.u32 	%r250, [%r244+5120];
	ld.shared.u32 	%r251, [%r244+6144];
	ld.shared.u32 	%r252, [%r244+7168];
	ld.shared.u32 	%r253, [%r244+8192];
	ld.shared.u32 	%r254, [%r244+9216];
	ld.shared.u32 	%r255, [%r244+10240];
	ld.shared.u32 	%r256, [%r244+11264];
	ld.shared.u32 	%r257, [%r244+12288];
	ld.shared.u32 	%r258, [%r244+13312];
	ld.shared.u32 	%r259, [%r244+14336];
	ld.shared.u32 	%r260, [%r244+15360];
	ld.shared.u32 	%r261, [%r244+16384];
	ld.shared.u32 	%r262, [%r244+17408];
	ld.shared.u32 	%r263, [%r244+18432];
	bar.sync 	0;
	st.shared.u32 	[%r744], %r954;
	st.shared.u32 	[%r746], %r953;
	st.shared.u32 	[%r748], %r952;
	st.shared.u32 	[%r750], %r951;
	st.shared.u32 	[%r752], %r950;
	st.shared.u32 	[%r754], %r949;
	st.shared.u32 	[%r756], %r948;
	st.shared.u32 	[%r758], %r947;
	st.shared.u32 	[%r760], %r946;
	st.shared.u32 	[%r762], %r945;
	st.shared.u32 	[%r764], %r944;
	st.shared.u32 	[%r766], %r943;
	st.shared.u32 	[%r768], %r942;
	st.shared.u32 	[%r770], %r941;
	st.shared.u32 	[%r772], %r940;
	st.shared.u32 	[%r774], %r939;
	st.shared.u32 	[%r776], %r938;
	st.shared.u32 	[%r778], %r937;
	st.shared.u32 	[%r780], %r936;
	bar.sync 	0;
	ld.shared.u32 	%r264, [%r244+1024];
	ld.shared.u32 	%r265, [%r244+2048];
	ld.shared.u32 	%r266, [%r244+3072];
	ld.shared.u32 	%r267, [%r244+4096];
	ld.shared.u32 	%r268, [%r244+5120];
	ld.shared.u32 	%r269, [%r244+6144];
	ld.shared.u32 	%r270, [%r244+7168];
	ld.shared.u32 	%r271, [%r244+8192];
	ld.shared.u32 	%r272, [%r244+9216];
	ld.shared.u32 	%r273, [%r244+10240];
	ld.shared.u32 	%r274, [%r244+11264];
	ld.shared.u32 	%r275, [%r244+12288];
	ld.shared.u32 	%r276, [%r244+13312];
	ld.shared.u32 	%r277, [%r244+14336];
	ld.shared.u32 	%r278, [%r244+15360];
	ld.shared.u32 	%r279, [%r244+16384];
	ld.shared.u32 	%r280, [%r244+17408];
	ld.shared.u32 	%r281, [%r244+18432];
	setp.gt.u64 	%p92, %rd2, %rd15;
	cvta.to.global.u64 	%rd16, %rd6;
	mul.wide.u32 	%rd17, %r2, 4;
	add.s64 	%rd4, %rd16, %rd17;
	cvta.to.global.u64 	%rd18, %rd8;
	add.s64 	%rd5, %rd18, %rd17;
	@%p92 bra 	$L__BB7_83;
	bra.uni 	$L__BB7_84;
$L__BB7_83:
	ld.shared.u32 	%r781, [%r244];
	setp.gt.s32 	%p93, %r245, -1;
	selp.b32 	%r782, -1, -2147483648, %p93;
	xor.b32  	%r783, %r782, %r245;
	st.global.u32 	[%rd4], %r783;
	st.global.u32 	[%rd5], %r781;
$L__BB7_84:
	add.s32 	%r784, %r2, 256;
	cvt.u64.u32 	%rd19, %r784;
	setp.le.u64 	%p94, %rd2, %rd19;
	@%p94 bra 	$L__BB7_86;
	setp.gt.s32 	%p95, %r246, -1;
	selp.b32 	%r785, -1, -2147483648, %p95;
	xor.b32  	%r786, %r785, %r246;
	st.global.u32 	[%rd4+1024], %r786;
	st.global.u32 	[%rd5+1024], %r264;
$L__BB7_86:
	add.s32 	%r787, %r2, 512;
	cvt.u64.u32 	%rd20, %r787;
	setp.le.u64 	%p96, %rd2, %rd20;
	@%p96 bra 	$L__BB7_88;
	setp.gt.s32 	%p97, %r247, -1;
	selp.b32 	%r788, -1, -2147483648, %p97;
	xor.b32  	%r789, %r788, %r247;
	st.global.u32 	[%rd4+2048], %r789;
	st.global.u32 	[%rd5+2048], %r265;
$L__BB7_88:
	add.s32 	%r790, %r2, 768;
	cvt.u64.u32 	%rd21, %r790;
	setp.le.u64 	%p98, %rd2, %rd21;
	@%p98 bra 	$L__BB7_90;
	setp.gt.s32 	%p99, %r248, -1;
	selp.b32 	%r791, -1, -2147483648, %p99;
	xor.b32  	%r792, %r791, %r248;
	st.global.u32 	[%rd4+3072], %r792;
	st.global.u32 	[%rd5+3072], %r266;
$L__BB7_90:
	or.b32  	%r793, %r2, 1024;
	cvt.u64.u32 	%rd22, %r793;
	setp.le.u64 	%p100, %rd2, %rd22;
	@%p100 bra 	$L__BB7_92;
	setp.gt.s32 	%p101, %r249, -1;
	selp.b32 	%r794, -1, -2147483648, %p101;
	xor.b32  	%r795, %r794, %r249;
	st.global.u32 	[%rd4+4096], %r795;
	st.global.u32 	[%rd5+4096], %r267;
$L__BB7_92:
	add.s32 	%r796, %r2, 1280;
	cvt.u64.u32 	%rd23, %r796;
	setp.le.u64 	%p102, %rd2, %rd23;
	@%p102 bra 	$L__BB7_94;
	setp.gt.s32 	%p103, %r250, -1;
	selp.b32 	%r797, -1, -2147483648, %p103;
	xor.b32  	%r798, %r797, %r250;
	st.global.u32 	[%rd4+5120], %r798;
	st.global.u32 	[%rd5+5120], %r268;
$L__BB7_94:
	add.s32 	%r799, %r2, 1536;
	cvt.u64.u32 	%rd24, %r799;
	setp.le.u64 	%p104, %rd2, %rd24;
	@%p104 bra 	$L__BB7_96;
	setp.gt.s32 	%p105, %r251, -1;
	selp.b32 	%r800, -1, -2147483648, %p105;
	xor.b32  	%r801, %r800, %r251;
	st.global.u32 	[%rd4+6144], %r801;
	st.global.u32 	[%rd5+6144], %r269;
$L__BB7_96:
	add.s32 	%r802, %r2, 1792;
	cvt.u64.u32 	%rd25, %r802;
	setp.le.u64 	%p106, %rd2, %rd25;
	@%p106 bra 	$L__BB7_98;
	setp.gt.s32 	%p107, %r252, -1;
	selp.b32 	%r803, -1, -2147483648, %p107;
	xor.b32  	%r804, %r803, %r252;
	st.global.u32 	[%rd4+7168], %r804;
	st.global.u32 	[%rd5+7168], %r270;
$L__BB7_98:
	or.b32  	%r805, %r2, 2048;
	cvt.u64.u32 	%rd26, %r805;
	setp.le.u64 	%p108, %rd2, %rd26;
	@%p108 bra 	$L__BB7_100;
	setp.gt.s32 	%p109, %r253, -1;
	selp.b32 	%r806, -1, -2147483648, %p109;
	xor.b32  	%r807, %r806, %r253;
	st.global.u32 	[%rd4+8192], %r807;
	st.global.u32 	[%rd5+8192], %r271;
$L__BB7_100:
	add.s32 	%r808, %r2, 2304;
	cvt.u64.u32 	%rd27, %r808;
	setp.le.u64 	%p110, %rd2, %rd27;
	@%p110 bra 	$L__BB7_102;
	setp.gt.s32 	%p111, %r254, -1;
	selp.b32 	%r809, -1, -2147483648, %p111;
	xor.b32  	%r810, %r809, %r254;
	st.global.u32 	[%rd4+9216], %r810;
	st.global.u32 	[%rd5+9216], %r272;
$L__BB7_102:
	add.s32 	%r811, %r2, 2560;
	cvt.u64.u32 	%rd28, %r811;
	setp.le.u64 	%p112, %rd2, %rd28;
	@%p112 bra 	$L__BB7_104;
	setp.gt.s32 	%p113, %r255, -1;
	selp.b32 	%r812, -1, -2147483648, %p113;
	xor.b32  	%r813, %r812, %r255;
	st.global.u32 	[%rd4+10240], %r813;
	st.global.u32 	[%rd5+10240], %r273;
$L__BB7_104:
	add.s32 	%r814, %r2, 2816;
	cvt.u64.u32 	%rd29, %r814;
	setp.le.u64 	%p114, %rd2, %rd29;
	@%p114 bra 	$L__BB7_106;
	setp.gt.s32 	%p115, %r256, -1;
	selp.b32 	%r815, -1, -2147483648, %p115;
	xor.b32  	%r816, %r815, %r256;
	st.global.u32 	[%rd4+11264], %r816;
	st.global.u32 	[%rd5+11264], %r274;
$L__BB7_106:
	or.b32  	%r817, %r2, 3072;
	cvt.u64.u32 	%rd30, %r817;
	setp.le.u64 	%p116, %rd2, %rd30;
	@%p116 bra 	$L__BB7_108;
	setp.gt.s32 	%p117, %r257, -1;
	selp.b32 	%r818, -1, -2147483648, %p117;
	xor.b32  	%r819, %r818, %r257;
	st.global.u32 	[%rd4+12288], %r819;
	st.global.u32 	[%rd5+12288], %r275;
$L__BB7_108:
	add.s32 	%r820, %r2, 3328;
	cvt.u64.u32 	%rd31, %r820;
	setp.le.u64 	%p118, %rd2, %rd31;
	@%p118 bra 	$L__BB7_110;
	setp.gt.s32 	%p119, %r258, -1;
	selp.b32 	%r821, -1, -2147483648, %p119;
	xor.b32  	%r822, %r821, %r258;
	st.global.u32 	[%rd4+13312], %r822;
	st.global.u32 	[%rd5+13312], %r276;
$L__BB7_110:
	add.s32 	%r823, %r2, 3584;
	cvt.u64.u32 	%rd32, %r823;
	setp.le.u64 	%p120, %rd2, %rd32;
	@%p120 bra 	$L__BB7_112;
	setp.gt.s32 	%p121, %r259, -1;
	selp.b32 	%r824, -1, -2147483648, %p121;
	xor.b32  	%r825, %r824, %r259;
	st.global.u32 	[%rd4+14336], %r825;
	st.global.u32 	[%rd5+14336], %r277;
$L__BB7_112:
	add.s32 	%r826, %r2, 3840;
	cvt.u64.u32 	%rd33, %r826;
	setp.le.u64 	%p122, %rd2, %rd33;
	@%p122 bra 	$L__BB7_114;
	setp.gt.s32 	%p123, %r260, -1;
	selp.b32 	%r827, -1, -2147483648, %p123;
	xor.b32  	%r828, %r827, %r260;
	st.global.u32 	[%rd4+15360], %r828;
	st.global.u32 	[%rd5+15360], %r278;
$L__BB7_114:
	or.b32  	%r829, %r2, 4096;
	cvt.u64.u32 	%rd34, %r829;
	setp.le.u64 	%p124, %rd2, %rd34;
	@%p124 bra 	$L__BB7_116;
	setp.gt.s32 	%p125, %r261, -1;
	selp.b32 	%r830, -1, -2147483648, %p125;
	xor.b32  	%r831, %r830, %r261;
	st.global.u32 	[%rd4+16384], %r831;
	st.global.u32 	[%rd5+16384], %r279;
$L__BB7_116:
	add.s32 	%r832, %r2, 4352;
	cvt.u64.u32 	%rd35, %r832;
	setp.le.u64 	%p126, %rd2, %rd35;
	@%p126 bra 	$L__BB7_118;
	setp.gt.s32 	%p127, %r262, -1;
	selp.b32 	%r833, -1, -2147483648, %p127;
	xor.b32  	%r834, %r833, %r262;
	st.global.u32 	[%rd4+17408], %r834;
	st.global.u32 	[%rd5+17408], %r280;
$L__BB7_118:
	add.s32 	%r835, %r2, 4608;
	cvt.u64.u32 	%rd36, %r835;
	setp.le.u64 	%p128, %rd2, %rd36;
	@%p128 bra 	$L__BB7_120;
	setp.gt.s32 	%p129, %r263, -1;
	selp.b32 	%r836, -1, -2147483648, %p129;
	xor.b32  	%r837, %r836, %r263;
	st.global.u32 	[%rd4+18432], %r837;
	st.global.u32 	[%rd5+18432], %r281;
$L__BB7_120:
	ret;
$L__BB7_121:
	shl.b32 	%r838, %r225, 2;
	mov.u32 	%r839, _ZZN3cub18CUB_300001_SM_10006detail10radix_sort31DeviceRadixSortSingleTileKernelINS1_5radix10policy_hubIfiyE10Policy1000ELNS0_9SortOrderE1EfiyNS1_21identity_decomposer_tEEEvPKT1_PSA_PKT2_PSE_T3_iiT4_E12temp_storage;
	add.s32 	%r840, %r839, %r838;
	st.shared.u32 	[%r840], %r935;
	shl.b32 	%r841, %r226, 2;
	add.s32 	%r842, %r839, %r841;
	st.shared.u32 	[%r842], %r934;
	shl.b32 	%r843, %r227, 2;
	add.s32 	%r844, %r839, %r843;
	st.shared.u32 	[%r844], %r933;
	shl.b32 	%r845, %r228, 2;
	add.s32 	%r846, %r839, %r845;
	st.shared.u32 	[%r846], %r932;
	shl.b32 	%r847, %r229, 2;
	add.s32 	%r848, %r839, %r847;
	st.shared.u32 	[%r848], %r931;
	shl.b32 	%r849, %r230, 2;
	add.s32 	%r850, %r839, %r849;
	st.shared.u32 	[%r850], %r930;
	shl.b32 	%r851, %r231, 2;
	add.s32 	%r852, %r839, %r851;
	st.shared.u32 	[%r852], %r929;
	shl.b32 	%r853, %r232, 2;
	add.s32 	%r854, %r839, %r853;
	st.shared.u32 	[%r854], %r928;
	shl.b32 	%r855, %r233, 2;
	add.s32 	%r856, %r839, %r855;
	st.shared.u32 	[%r856], %r927;
	shl.b32 	%r857, %r234, 2;
	add.s32 	%r858, %r839, %r857;
	st.shared.u32 	[%r858], %r926;
	shl.b32 	%r859, %r235, 2;
	add.s32 	%r860, %r839, %r859;
	st.shared.u32 	[%r860], %r925;
	shl.b32 	%r861, %r236, 2;
	add.s32 	%r862, %r839, %r861;
	st.shared.u32 	[%r862], %r924;
	shl.b32 	%r863, %r237, 2;
	add.s32 	%r864, %r839, %r863;
	st.shared.u32 	[%r864], %r923;
	shl.b32 	%r865, %r238, 2;
	add.s32 	%r866, %r839, %r865;
	st.shared.u32 	[%r866], %r922;
	shl.b32 	%r867, %r239, 2;
	add.s32 	%r868, %r839, %r867;
	st.shared.u32 	[%r868], %r921;
	shl.b32 	%r869, %r240, 2;
	add.s32 	%r870, %r839, %r869;
	st.shared.u32 	[%r870], %r920;
	shl.b32 	%r871, %r241, 2;
	add.s32 	%r872, %r839, %r871;
	st.shared.u32 	[%r872], %r919;
	shl.b32 	%r873, %r242, 2;
	add.s32 	%r874, %r839, %r873;
	st.shared.u32 	[%r874], %r918;
	shl.b32 	%r875, %r243, 2;
	add.s32 	%r876, %r839, %r875;
	st.shared.u32 	[%r876], %r917;
	bar.sync 	0;
	ld.shared.u32 	%r935, [%r122];
	ld.shared.u32 	%r934, [%r122+4];
	ld.shared.u32 	%r933, [%r122+8];
	ld.shared.u32 	%r932, [%r122+12];
	ld.shared.u32 	%r931, [%r122+16];
	ld.shared.u32 	%r930, [%r122+20];
	ld.shared.u32 	%r929, [%r122+24];
	ld.shared.u32 	%r928, [%r122+28];
	ld.shared.u32 	%r927, [%r122+32];
	ld.shared.u32 	%r926, [%r122+36];
	ld.shared.u32 	%r925, [%r122+40];
	ld.shared.u32 	%r924, [%r122+44];
	ld.shared.u32 	%r923, [%r122+48];
	ld.shared.u32 	%r922, [%r122+52];
	ld.shared.u32 	%r921, [%r122+56];
	ld.shared.u32 	%r920, [%r122+60];
	ld.shared.u32 	%r919, [%r122+64];
	ld.shared.u32 	%r918, [%r122+68];
	ld.shared.u32 	%r917, [%r122+72];
	bar.sync 	0;
	st.shared.u32 	[%r840], %r954;
	st.shared.u32 	[%r842], %r953;
	st.shared.u32 	[%r844], %r952;
	st.shared.u32 	[%r846], %r951;
	st.shared.u32 	[%r848], %r950;
	st.shared.u32 	[%r850], %r949;
	st.shared.u32 	[%r852], %r948;
	st.shared.u32 	[%r854], %r947;
	st.shared.u32 	[%r856], %r946;
	st.shared.u32 	[%r858], %r945;
	st.shared.u32 	[%r860], %r944;
	st.shared.u32 	[%r862], %r943;
	st.shared.u32 	[%r864], %r942;
	st.shared.u32 	[%r866], %r941;
	st.shared.u32 	[%r868], %r940;
	st.shared.u32 	[%r870], %r939;
	st.shared.u32 	[%r872], %r938;
	st.shared.u32 	[%r874], %r937;
	st.shared.u32 	[%r876], %r936;
	bar.sync 	0;
	ld.shared.u32 	%r954, [%r122];
	ld.shared.u32 	%r953, [%r122+4];
	ld.shared.u32 	%r952, [%r122+8];
	ld.shared.u32 	%r951, [%r122+12];
	ld.shared.u32 	%r950, [%r122+16];
	ld.shared.u32 	%r949, [%r122+20];
	ld.shared.u32 	%r948, [%r122+24];
	ld.shared.u32 	%r947, [%r122+28];
	ld.shared.u32 	%r946, [%r122+32];
	ld.shared.u32 	%r945, [%r122+36];
	ld.shared.u32 	%r944, [%r122+40];
	ld.shared.u32 	%r943, [%r122+44];
	ld.shared.u32 	%r942, [%r122+48];
	ld.shared.u32 	%r941, [%r122+52];
	ld.shared.u32 	%r940, [%r122+56];
	ld.shared.u32 	%r939, [%r122+60];
	ld.shared.u32 	%r938, [%r122+64];
	ld.shared.u32 	%r937, [%r122+68];
	ld.shared.u32 	%r936, [%r122+72];
	bar.sync 	0;
	add.s32 	%r916, %r916, 6;
	add.s32 	%r915, %r915, -6;
	bra.uni 	$L__BB7_77;

}
	// .globl	_ZN3cub18CUB_300001_SM_10006detail10radix_sort30DeviceRadixSortHistogramKernelINS1_5radix10policy_hubIfiyE10Policy1000ELNS0_9SortOrderE1EfyNS1_21identity_decomposer_tEEEvPT2_PKT1_SA_iiT3_
.visible .entry _ZN3cub18CUB_300001_SM_10006detail10radix_sort30DeviceRadixSortHistogramKernelINS1_5radix10policy_hubIfiyE10Policy1000ELNS0_9SortOrderE1EfyNS1_21identity_decomposer_tEEEvPT2_PKT1_SA_iiT3_(
	.param .u64 .ptr .align 1 _ZN3cub18CUB_300001_SM_10006detail10radix_sort30DeviceRadixSortHistogramKernelINS1_5radix10policy_hubIfiyE10Policy1000ELNS0_9SortOrderE1EfyNS1_21identity_decomposer_tEEEvPT2_PKT1_SA_iiT3__param_0,
	.param .u64 .ptr .align 1 _ZN3cub18CUB_300001_SM_10006detail10radix_sort30DeviceRadixSortHistogramKernelINS1_5radix10policy_hubIfiyE10Policy1000ELNS0_9SortOrderE1EfyNS1_21identity_decomposer_tEEEvPT2_PKT1_SA_iiT3__param_1,
	.param .u64 _ZN3cub18CUB_300001_SM_10006detail10radix_sort30DeviceRadixSortHistogramKernelINS1_5radix10policy_hubIfiyE10Policy1000ELNS0_9SortOrderE1EfyNS1_21identity_decomposer_tEEEvPT2_PKT1_SA_iiT3__param_2,
	.param .u32 _ZN3cub18CUB_300001_SM_10006detail10radix_sort30DeviceRadixSortHistogramKernelINS1_5radix10policy_hubIfiyE10Policy1000ELNS0_9SortOrderE1EfyNS1_21identity_decomposer_tEEEvPT2_PKT1_SA_iiT3__param_3,
	.param .u32 _ZN3cub18CUB_300001_SM_10006detail10radix_sort30DeviceRadixSortHistogramKernelINS1_5radix10policy_hubIfiyE10Policy1000ELNS0_9SortOrderE1EfyNS1_21identity_decomposer_tEEEvPT2_PKT1_SA_iiT3__param_4,
	.param .align 1 .b8 _ZN3cub18CUB_300001_SM_10006detail10radix_sort30DeviceRadixSortHistogramKernelINS1_5radix10policy_hubIfiyE10Policy1000ELNS0_9SortOrderE1EfyNS1_21identity_decomposer_tEEEvPT2_PKT1_SA_iiT3__param_5[1]
)
.maxntid 128
{
	.reg .pred 	%p<123>;
	.reg .b32 	%r<518>;
	.reg .b64 	%rd<137>;
	// demoted variable
	.shared .align 4 .b8 _ZZN3cub18CUB_300001_SM_10006detail10radix_sort30DeviceRadixSortHistogramKernelINS1_5radix10policy_hubIfiyE10Policy1000ELNS0_9SortOrderE1EfyNS1_21identity_decomposer_tEEEvPT2_PKT1_SA_iiT3_E12temp_storage[4096];
	ld.param.u64 	%rd18, [_ZN3cub18CUB_300001_SM_10006detail10radix_sort30DeviceRadixSortHistogramKernelINS1_5radix10policy_hubIfiyE10Policy1000ELNS0_9SortOrderE1EfyNS1_21identity_decomposer_tEEEvPT2_PKT1_SA_iiT3__param_0];
	ld.param.u64 	%rd19, [_ZN3cub18CUB_300001_SM_10006detail10radix_sort30DeviceRadixSortHistogramKernelINS1_5radix10policy_hubIfiyE10Policy1000ELNS0_9SortOrderE1EfyNS1_21identity_decomposer_tEEEvPT2_PKT1_SA_iiT3__param_1];
	ld.param.u64 	%rd17, [_ZN3cub18CUB_300001_SM_10006detail10radix_sort30DeviceRadixSortHistogramKernelINS1_5radix10policy_hubIfiyE10Policy1000ELNS0_9SortOrderE1EfyNS1_21identity_decomposer_tEEEvPT2_PKT1_SA_iiT3__param_2];
	ld.param.u32 	%r174, [_ZN3cub18CUB_300001_SM_10006detail10radix_sort30DeviceRadixSortHistogramKernelINS1_5radix10policy_hubIfiyE10Policy1000ELNS0_9SortOrderE1EfyNS1_21identity_decomposer_tEEEvPT2_PKT1_SA_iiT3__param_3];
	ld.param.u32 	%r175, [_ZN3cub18CUB_300001_SM_10006detail10radix_sort30DeviceRadixSortHistogramKernelINS1_5radix10policy_hubIfiyE10Policy1000ELNS0_9SortOrderE1EfyNS1_21identity_decomposer_tEEEvPT2_PKT1_SA_iiT3__param_4];
	cvta.to.global.u64 	%rd1, %rd19;
	cvta.to.global.u64 	%rd2, %rd18;
	setp.eq.s64 	%p2, %rd17, 0;
	@%p2 bra 	$L__BB8_153;
	sub.s32 	%r176, %r175, %r174;
	add.s32 	%r177, %r176, 7;
	shr.s32 	%r178, %r177, 31;
	shr.u32 	%r179, %r178, 29;
	add.s32 	%r180, %r177, %r179;
	shr.s32 	%r181, %r180, 3;
	mov.u32 	%r182, %tid.x;
	setp.gt.u32 	%p3, %r182, 255;
	setp.lt.s32 	%p4, %r177, 8;
	mov.u32 	%r183, %ctaid.x;
	shl.b32 	%r184, %r183, 11;
	cvt.u64.u32 	%rd3, %r184;
	mov.u32 	%r185, %nctaid.x;
	shl.b32 	%r186, %r185, 11;
	cvt.u64.u32 	%rd4, %r186;
	add.s32 	%r1, %r181, -1;
	and.b32  	%r2, %r181, 15;
	and.b32  	%r3, %r181, 7;
	add.s32 	%r4, %r3, -1;
	and.b32  	%r5, %r181, 3;
	or.pred  	%p1, %p3, %p4;
	shl.b32 	%r187, %r182, 2;
	mov.u32 	%r188, _ZZN3cub18CUB_300001_SM_10006detail10radix_sort30DeviceRadixSortHistogramKernelINS1_5radix10policy_hubIfiyE10Policy1000ELNS0_9SortOrderE1EfyNS1_21identity_decomposer_tEEEvPT2_PKT1_SA_iiT3_E12temp_storage;
	add.s32 	%r6, %r188, %r187;
	and.b32  	%r7, %r181, 268435440;
	cvt.u64.u32 	%rd5, %r182;
	add.s32 	%r8, %r182, 128;
	add.s32 	%r9, %r182, 256;
	add.s32 	%r10, %r182, 384;
	add.s32 	%r11, %r182, 512;
	add.s32 	%r12, %r182, 640;
	add.s32 	%r13, %r182, 768;
	or.b32  	%r14, %r182, 1024;
	add.s32 	%r15, %r182, 1920;
	and.b32  	%r16, %r181, 268435448;
	and.b32  	%r17, %r181, 1;
	neg.s32 	%r18, %r7;
	add.s32 	%r19, %r6, 8192;
	add.s64 	%rd21, %rd17, -1;
	shr.u64 	%rd22, %rd21, 30;
	add.s64 	%rd23, %rd22, 1;
	min.u64 	%rd6, %rd23, %rd17;
	mov.b64 	%rd135, 0;
$L__BB8_2:
	@%p1 bra 	$L__BB8_30;
	setp.lt.u32 	%p5, %r1, 15;
	mov.b32 	%r471, 0;
	@%p5 bra 	$L__BB8_6;
	mov.u32 	%r468, %r19;
	mov.u32 	%r469, %r18;
$L__BB8_5:
	.pragma "nounroll";
	mov.b32 	%r190, 0;
	st.shared.u32 	[%r468+-8192], %r190;
	st.shared.u32 	[%r468+-7168], %r190;
	st.shared.u32 	[%r468+-6144], %r190;
	st.shared.u32 	[%r468+-5120], %r190;
	st.shared.u32 	[%r468+-4096], %r190;
	st.shared.u32 	[%r468+-3072], %r190;
	st.shared.u32 	[%r468+-2048], %r190;
	st.shared.u32 	[%r468+-1024], %r190;
	st.shared.u32 	[%r468], %r190;
	st.shared.u32 	[%r468+1024], %r190;
	st.shared.u32 	[%r468+2048], %r190;
	st.shared.u32 	[%r468+3072], %r190;
	st.shared.u32 	[%r468+4096], %r190;
	st.shared.u32 	[%r468+5120], %r190;
	st.shared.u32 	[%r468+6144], %r190;
	st.shared.u32 	[%r468+7168], %r190;
	add.s32 	%r469, %r469, 16;
	add.s32 	%r468, %r468, 16384;
	setp.ne.s32 	%p6, %r469, 0;
	mov.u32 	%r471, %r7;
	@%p6 bra 	$L__BB8_5;
$L__BB8_6:
	add.s32 	%r25, %r2, -1;
	setp.eq.s32 	%p7, %r2, 0;
	@%p7 bra 	$L__BB8_16;
	setp.lt.u32 	%p8, %r25, 7;
	@%p8 bra 	$L__BB8_9;
	shl.b32 	%r191, %r471, 10;
	add.s32 	%r192, %r6, %r191;
	mov.b32 	%r193, 0;
	st.shared.u32 	[%r192], %r193;
	st.shared.u32 	[%r192+1024], %r193;
	st.shared.u32 	[%r192+2048], %r193;
	st.shared.u32 	[%r192+3072], %r193;
	st.shared.u32 	[%r192+4096], %r193;
	st.shared.u32 	[%r192+5120], %r193;
	st.shared.u32 	[%r192+6144], %r193;
	st.shared.u32 	[%r192+7168], %r193;
	add.s32 	%r471, %r471, 8;
$L__BB8_9:
	setp.eq.s32 	%p9, %r3, 0;
	@%p9 bra 	$L__BB8_16;
	setp.lt.u32 	%p10, %r4, 3;
	@%p10 bra 	$L__BB8_12;
	shl.b32 	%r194, %r471, 10;
	add.s32 	%r195, %r6, %r194;
	mov.b32 	%r196, 0;
	st.shared.u32 	[%r195], %r196;
	st.shared.u32 	[%r195+1024], %r196;
	st.shared.u32 	[%r195+2048], %r196;
	st.shared.u32 	[%r195+3072], %r196;
	add.s32 	%r471, %r471, 4;
$L__BB8_12:
	setp.eq.s32 	%p11, %r5, 0;
	@%p11 bra 	$L__BB8_16;
	setp.eq.s32 	%p12, %r5, 1;
	shl.b32 	%r197, %r471, 10;
	add.s32 	%r30, %r6, %r197;
	mov.b32 	%r198, 0;
	st.shared.u32 	[%r30], %r198;
	@%p12 bra 	$L__BB8_16;
	setp.eq.s32 	%p13, %r5, 2;
	mov.b32 	%r199, 0;
	st.shared.u32 	[%r30+1024], %r199;
	@%p13 bra 	$L__BB8_16;
	mov.b32 	%r200, 0;
	st.shared.u32 	[%r30+2048], %r200;
$L__BB8_16:
	cvt.u32.u64 	%r201, %rd5;
	setp.gt.u32 	%p14, %r201, 127;
	@%p14 bra 	$L__BB8_30;
	setp.lt.u32 	%p15, %r1, 15;
	mov.b32 	%r475, 0;
	@%p15 bra 	$L__BB8_20;
	mov.b32 	%r473, 0;
$L__BB8_19:
	.pragma "nounroll";
	shl.b32 	%r204, %r473, 10;
	add.s32 	%r205, %r6, %r204;
	mov.b32 	%r206, 0;
	st.shared.u32 	[%r205+512], %r206;
	st.shared.u32 	[%r205+1536], %r206;
	st.shared.u32 	[%r205+2560], %r206;
	st.shared.u32 	[%r205+3584], %r206;
	st.shared.u32 	[%r205+4608], %r206;
	st.shared.u32 	[%r205+5632], %r206;
	st.shared.u32 	[%r205+6656], %r206;
	st.shared.u32 	[%r205+7680], %r206;
	st.shared.u32 	[%r205+8704], %r206;
	st.shared.u32 	[%r205+9728], %r206;
	st.shared.u32 	[%r205+10752], %r206;
	st.shared.u32 	[%r205+11776], %r206;
	st.shared.u32 	[%r205+12800], %r206;
	st.shared.u32 	[%r205+13824], %r206;
	st.shared.u32 	[%r205+14848], %r206;
	st.shared.u32 	[%r205+15872], %r206;
	add.s32 	%r473, %r473, 16;
	setp.ne.s32 	%p16, %r473, %r7;
	mov.u32 	%r475, %r7;
	@%p16 bra 	$L__BB8_19;
$L__BB8_20:
	setp.eq.s32 	%p17, %r2, 0;
	@%p17 bra 	$L__BB8_30;
	setp.lt.u32 	%p18, %r25, 7;
	@%p18 bra 	$L__BB8_23;
	shl.b32 	%r207, %r475, 10;
	add.s32 	%r208, %r6, %r207;
	mov.b32 	%r209, 0;
	st.shared.u32 	[%r208+512], %r209;
	st.shared.u32 	[%r208+1536], %r209;
	st.shared.u32 	[%r208+2560], %r209;
	st.shared.u32 	[%r208+3584], %r209;
	st.shared.u32 	[%r208+4608], %r209;
	st.shared.u32 	[%r208+5632], %r209;
	st.shared.u32 	[%r208+6656], %r209;
	st.shared.u32 	[%r208+7680], %r209;
	add.s32 	%r475, %r475, 8;
$L__BB8_23:
	setp.eq.s32 	%p19, %r3, 0;
	@%p19 bra 	$L__BB8_30;
	setp.lt.u32 	%p20, %r4, 3;
	@%p20 bra 	$L__BB8_26;
	shl.b32 	%r210, %r475, 10;
	add.s32 	%r211, %r6, %r210;
	mov.b32 	%r212, 0;
	st.shared.u32 	[%r211+512], %r212;
	st.shared.u32 	[%r211+1536], %r212;
	st.shared.u32 	[%r211+2560], %r212;
	st.shared.u32 	[%r211+3584], %r212;
	add.s32 	%r475, %r475, 4;
$L__BB8_26:
	setp.eq.s32 	%p21, %r5, 0;
	@%p21 bra 	$L__BB8_30;
	setp.eq.s32 	%p22, %r5, 1;
	shl.b32 	%r213, %r475, 10;
	add.s32 	%r38, %r6, %r213;
	mov.b32 	%r214, 0;
	st.shared.u32 	[%r38+512], %r214;
	@%p22 bra 	$L__BB8_30;
	setp.eq.s32 	%p23, %r5, 2;
	mov.b32 	%r215, 0;
	st.shared.u32 	[%r38+1536], %r215;
	@%p23 bra 	$L__BB8_30;
	mov.b32 	%r216, 0;
	st.shared.u32 	[%r38+2560], %r216;
$L__BB8_30:
	bar.sync 	0;
	bar.sync 	0;
	shl.b64 	%rd8, %rd135, 30;
	sub.s64 	%rd24, %rd17, %rd8;
	min.u64 	%rd9, %rd24, 1073741824;
	setp.le.u64 	%p24, %rd9, %rd3;
	@%p24 bra 	$L__BB8_70;
	mov.u64 	%rd136, %rd3;
$L__BB8_32:
	add.s64 	%rd11, %rd136, %rd8;
	sub.s64 	%rd12, %rd17, %rd11;
	setp.lt.u64 	%p25, %rd12, 2048;
	@%p25 bra 	$L__BB8_34;
	add.s64 	%rd27, %rd11, %rd5;
	shl.b64 	%rd28, %rd27, 2;
	add.s64 	%rd29, %rd1, %rd28;
	ld.global.u32 	%r507, [%rd29];
	ld.global.u32 	%r506, [%rd29+512];
	ld.global.u32 	%r505, [%rd29+1024];
	ld.global.u32 	%r504, [%rd29+1536];
	ld.global.u32 	%r503, [%rd29+2048];
	ld.global.u32 	%r502, [%rd29+2560];
	ld.global.u32 	%r501, [%rd29+3072];
	ld.global.u32 	%r500, [%rd29+3584];
	ld.global.u32 	%r499, [%rd29+4096];
	ld.global.u32 	%r498, [%rd29+4608];
	ld.global.u32 	%r497, [%rd29+5120];
	ld.global.u32 	%r496, [%rd29+5632];
	ld.global.u32 	%r495, [%rd29+6144];
	ld.global.u32 	%r494, [%rd29+6656];
	ld.global.u32 	%r493, [%rd29+7168];
	ld.global.u32 	%r492, [%rd29+7680];
	bra.uni 	$L__BB8_66;
$L__BB8_34:
	cvt.u32.u64 	%r218, %rd5;
	cvt.u32.u64 	%r55, %rd12;
	setp.ge.s32 	%p26, %r218, %r55;
	add.s64 	%rd25, %rd11, %rd5;
	shl.b64 	%rd26, %rd25, 2;
	add.s64 	%rd13, %rd1, %rd26;
	mov.b32 	%r507, -1;
	@%p26 bra 	$L__BB8_36;
	ld.global.u32 	%r507, [%rd13];
$L__BB8_36:
	setp.ge.s32 	%p27, %r8, %r55;
	mov.b32 	%r506, -1;
	@%p27 bra 	$L__BB8_38;
	ld.global.u32 	%r506, [%rd13+512];
$L__BB8_38:
	setp.ge.s32 	%p28, %r9, %r55;
	mov.b32 	%r505, -1;
	@%p28 bra 	$L__BB8_40;
	ld.global.u32 	%r505, [%rd13+1024];
$L__BB8_40:
	setp.ge.s32 	%p29, %r10, %r55;
	mov.b32 	%r504, -1;
	@%p29 bra 	$L__BB8_42;
	ld.global.u32 	%r504, [%rd13+1536];
$L__BB8_42:
	setp.ge.s32 	%p30, %r11, %r55;
	mov.b32 	%r503, -1;
	@%p30 bra 	$L__BB8_44;
	ld.global.u32 	%r503, [%rd13+2048];
$L__BB8_44:
	setp.ge.s32 	%p31, %r12, %r55;
	mov.b32 	%r502, -1;
	@%p31 bra 	$L__BB8_46;
	ld.global.u32 	%r502, [%rd13+2560];
$L__BB8_46:
	setp.ge.s32 	%p32, %r13, %r55;
	mov.b32 	%r501, -1;
	@%p32 bra 	$L__BB8_48;
	ld.global.u32 	%r501, [%rd13+3072];
$L__BB8_48:
	mov.u32 	%r226, %tid.x;
	add.s32 	%r227, %r226, 896;
	setp.ge.s32 	%p33, %r227, %r55;
	mov.b32 	%r500, -1;
	@%p33 bra 	$L__BB8_50;
	ld.global.u32 	%r500, [%rd13+3584];
$L__BB8_50:
	setp.ge.s32 	%p34, %r14, %r55;
	mov.b32 	%r499, -1;
	@%p34 bra 	$L__BB8_52;
	ld.global.u32 	%r499, [%rd13+4096];
$L__BB8_52:
	add.s32 	%r231, %r226, 1152;
	setp.ge.s32 	%p35, %r231, %r55;
	mov.b32 	%r498, -1;
	@%p35 bra 	$L__BB8_54;
	ld.global.u32 	%r498, [%rd13+4608];
$L__BB8_54:
	add.s32 	%r234, %r226, 1280;
	setp.ge.s32 	%p36, %r234, %r55;
	mov.b32 	%r497, -1;
	@%p36 bra 	$L__BB8_56;
	ld.global.u32 	%r497, [%rd13+5120];
$L__BB8_56:
	add.s32 	%r237, %r226, 1408;
	setp.ge.s32 	%p37, %r237, %r55;
	mov.b32 	%r496, -1;
	@%p37 bra 	$L__BB8_58;
	ld.global.u32 	%r496, [%rd13+5632];
$L__BB8_58:
	add.s32 	%r240, %r226, 1536;
	setp.ge.s32 	%p38, %r240, %r55;
	mov.b32 	%r495, -1;
	@%p38 bra 	$L__BB8_60;
	ld.global.u32 	%r495, [%rd13+6144];
$L__BB8_60:
	add.s32 	%r243, %r226, 1664;
	setp.ge.s32 	%p39, %r243, %r55;
	mov.b32 	%r494, -1;
	@%p39 bra 	$L__BB8_62;
	ld.global.u32 	%r494, [%rd13+6656];
$L__BB8_62:
	add.s32 	%r246, %r226, 1792;
	setp.ge.s32 	%p40, %r246, %r55;
	mov.b32 	%r493, -1;
	@%p40 bra 	$L__BB8_64;
	ld.global.u32 	%r493, [%rd13+7168];
$L__BB8_64:
	setp.ge.s32 	%p41, %r15, %r55;
	mov.b32 	%r492, -1;
	@%p41 bra 	$L__BB8_66;
	ld.global.u32 	%r492, [%rd13+7680];
$L__BB8_66:
	setp.le.s32 	%p42, %r175, %r174;
	@%p42 bra 	$L__BB8_69;
	setp.lt.s32 	%p43, %r507, 0;
	selp.b32 	%r249, 0, 2147483647, %p43;
	xor.b32  	%r250, %r249, %r507;
	setp.lt.s32 	%p44, %r506, 0;
	selp.b32 	%r251, 0, 2147483647, %p44;
	xor.b32  	%r252, %r251, %r506;
	setp.lt.s32 	%p45, %r505, 0;
	selp.b32 	%r253, 0, 2147483647, %p45;
	xor.b32  	%r254, %r253, %r505;
	setp.lt.s32 	%p46, %r504, 0;
	selp.b32 	%r255, 0, 2147483647, %p46;
	xor.b32  	%r256, %r255, %r504;
	setp.lt.s32 	%p47, %r503, 0;
	selp.b32 	%r257, 0, 2147483647, %p47;
	xor.b32  	%r258, %r257, %r503;
	setp.lt.s32 	%p48, %r502, 0;
	selp.b32 	%r259, 0, 2147483647, %p48;
	xor.b32  	%r260, %r259, %r502;
	setp.lt.s32 	%p49, %r501, 0;
	selp.b32 	%r261, 0, 2147483647, %p49;
	xor.b32  	%r262, %r261, %r501;
	setp.lt.s32 	%p50, %r500, 0;
	selp.b32 	%r263, 0, 2147483647, %p50;
	xor.b32  	%r264, %r263, %r500;
	setp.lt.s32 	%p51, %r499, 0;
	selp.b32 	%r265, 0, 2147483647, %p51;
	xor.b32  	%r266, %r265, %r499;
	setp.lt.s32 	%p52, %r498, 0;
	selp.b32 	%r267, 0, 2147483647, %p52;
	xor.b32  	%r268, %r267, %r498;
	setp.lt.s32 	%p53, %r497, 0;
	selp.b32 	%r269, 0, 2147483647, %p53;
	xor.b32  	%r270, %r269, %r497;
	setp.lt.s32 	%p54, %r496, 0;
	selp.b32 	%r271, 0, 2147483647, %p54;
	xor.b32  	%r272, %r271, %r496;
	setp.lt.s32 	%p55, %r495, 0;
	selp.b32 	%r273, 0, 2147483647, %p55;
	xor.b32  	%r274, %r273, %r495;
	setp.lt.s32 	%p56, %r494, 0;
	selp.b32 	%r275, 0, 2147483647, %p56;
	xor.b32  	%r276, %r275, %r494;
	setp.lt.s32 	%p57, %r493, 0;
	selp.b32 	%r277, 0, 2147483647, %p57;
	xor.b32  	%r278, %r277, %r493;
	setp.lt.s32 	%p58, %r492, 0;
	selp.b32 	%r279, 0, 2147483647, %p58;
	xor.b32  	%r280, %r279, %r492;
	setp.eq.s32 	%p59, %r250, 2147483647;
	selp.b32 	%r103, -2147483648, %r250, %p59;
	setp.eq.s32 	%p60, %r252, 2147483647;
	selp.b32 	%r104, -2147483648, %r252, %p60;
	setp.eq.s32 	%p61, %r254, 2147483647;
	selp.b32 	%r105, -2147483648, %r254, %p61;
	setp.eq.s32 	%p62, %r256, 2147483647;
	selp.b32 	%r106, -2147483648, %r256, %p62;
	setp.eq.s32 	%p63, %r258, 2147483647;
	selp.b32 	%r107, -2147483648, %r258, %p63;
	setp.eq.s32 	%p64, %r260, 2147483647;
	selp.b32 	%r108, -2147483648, %r260, %p64;
	setp.eq.s32 	%p65, %r262, 2147483647;
	selp.b32 	%r109, -2147483648, %r262, %p65;
	setp.eq.s32 	%p66, %r264, 2147483647;
	selp.b32 	%r110, -2147483648, %r264, %p66;
	setp.eq.s32 	%p67, %r266, 2147483647;
	selp.b32 	%r111, -2147483648, %r266, %p67;
	setp.eq.s32 	%p68, %r268, 2147483647;
	selp.b32 	%r112, -2147483648, %r268, %p68;
	setp.eq.s32 	%p69, %r270, 2147483647;
	selp.b32 	%r113, -2147483648, %r270, %p69;
	setp.eq.s32 	%p70, %r272, 2147483647;
	selp.b32 	%r114, -2147483648, %r272, %p70;
	setp.eq.s32 	%p71, %r274, 2147483647;
	selp.b32 	%r115, -2147483648, %r274, %p71;
	setp.eq.s32 	%p72, %r276, 2147483647;
	selp.b32 	%r116, -2147483648, %r276, %p72;
	setp.eq.s32 	%p73, %r278, 2147483647;
	selp.b32 	%r117, -2147483648, %r278, %p73;
	setp.eq.s32 	%p74, %r280, 2147483647;
	selp.b32 	%r118, -2147483648, %r280, %p74;
	mov.b32 	%r508, 0;
	mov.u32 	%r509, %r174;
$L__BB8_68:
	sub.s32 	%r281, %r175, %r509;
	shl.b32 	%r282, %r508, 10;
	mov.u32 	%r283, _ZZN3cub18CUB_300001_SM_10006detail10radix_sort30DeviceRadixSortHistogramKernelINS1_5radix10policy_hubIfiyE10Policy1000ELNS0_9SortOrderE1EfyNS1_21identity_decomposer_tEEEvPT2_PKT1_SA_iiT3_E12temp_storage;
	add.s32 	%r284, %r283, %r282;
	min.s32 	%r285, %r281, 8;
	mov.b32 	%r286, -1;
	shl.b32 	%r287, %r286, %r285;
	not.b32 	%r288, %r287;
	shr.u32 	%r289, %r103, %r509;
	and.b32  	%r290, %r289, %r288;
	shl.b32 	%r291, %r290, 2;
	add.s32 	%r292, %r284, %r291;
	atom.shared.add.u32 	%r293, [%r292], 1;
	shr.u32 	%r294, %r104, %r509;
	and.b32  	%r295, %r294, %r288;
	shl.b32 	%r296, %r295, 2;
	add.s32 	%r297, %r284, %r296;
	atom.shared.add.u32 	%r298, [%r297], 1;
	shr.u32 	%r299, %r105, %r509;
	and.b32  	%r300, %r299, %r288;
	shl.b32 	%r301, %r300, 2;
	add.s32 	%r302, %r284, %r301;
	atom.shared.add.u32 	%r303, [%r302], 1;
	shr.u32 	%r304, %r106, %r509;
	and.b32  	%r305, %r304, %r288;
	shl.b32 	%r306, %r305, 2;
	add.s32 	%r307, %r284, %r306;
	atom.shared.add.u32 	%r308, [%r307], 1;
	shr.u32 	%r309, %r107, %r509;
	and.b32  	%r310, %r309, %r288;
	shl.b32 	%r311, %r310, 2;
	add.s32 	%r312, %r284, %r311;
	atom.shared.add.u32 	%r313, [%r312], 1;
	shr.u32 	%r314, %r108, %r509;
	and.b32  	%r315, %r314, %r288;
	shl.b32 	%r316, %r315, 2;
	add.s32 	%r317, %r284, %r316;
	atom.shared.add.u32 	%r318, [%r317], 1;
	shr.u32 	%r319, %r109, %r509;
	and.b32  	%r320, %r319, %r288;
	shl.b32 	%r321, %r320, 2;
	add.s32 	%r322, %r284, %r321;
	atom.shared.add.u32 	%r323, [%r322], 1;
	shr.u32 	%r324, %r110, %r509;
	and.b32  	%r325, %r324, %r288;
	shl.b32 	%r326, %r325, 2;
	add.s32 	%r327, %r284, %r326;
	atom.shared.add.u32 	%r328, [%r327], 1;
	shr.u32 	%r329, %r111, %r509;
	and.b32  	%r330, %r329, %r288;
	shl.b32 	%r331, %r330, 2;
	add.s32 	%r332, %r284, %r331;
	atom.shared.add.u32 	%r333, [%r332], 1;
	shr.u32 	%r334, %r112, %r509;
	and.b32  	%r335, %r334, %r288;
	shl.b32 	%r336, %r335, 2;
	add.s32 	%r337, %r284, %r336;
	atom.shared.add.u32 	%r338, [%r337], 1;
	shr.u32 	%r339, %r113, %r509;
	and.b32  	%r340, %r339, %r288;
	shl.b32 	%r341, %r340, 2;
	add.s32 	%r342, %r284, %r341;
	atom.shared.add.u32 	%r343, [%r342], 1;
	shr.u32 	%r344, %r114, %r509;
	and.b32  	%r345, %r344, %r288;
	shl.b32 	%r346, %r345, 2;
	add.s32 	%r347, %r284, %r346;
	atom.shared.add.u32 	%r348, [%r347], 1;
	shr.u32 	%r349, %r115, %r509;
	and.b32  	%r350, %r349, %r288;
	shl.b32 	%r351, %r350, 2;
	add.s32 	%r352, %r284, %r351;
	atom.shared.add.u32 	%r353, [%r352], 1;
	shr.u32 	%r354, %r116, %r509;
	and.b32  	%r355, %r354, %r288;
	shl.b32 	%r356, %r355, 2;
	add.s32 	%r357, %r284, %r356;
	atom.shared.add.u32 	%r358, [%r357], 1;
	shr.u32 	%r359, %r117, %r509;
	and.b32  	%r360, %r359, %r288;
	shl.b32 	%r361, %r360, 2;
	add.s32 	%r362, %r284, %r361;
	atom.shared.add.u32 	%r363, [%r362], 1;
	shr.u32 	%r364, %r118, %r509;
	and.b32  	%r365, %r364, %r288;
	shl.b32 	%r366, %r365, 2;
	add.s32 	%r367, %r284, %r366;
	atom.shared.add.u32 	%r368, [%r367], 1;
	add.s32 	%r509, %r509, 8;
	add.s32 	%r508, %r508, 1;
	setp.lt.s32 	%p75, %r509, %r175;
	@%p75 bra 	$L__BB8_68;
$L__BB8_69:
	add.s64 	%rd136, %rd136, %rd4;
	setp.lt.u64 	%p76, %rd136, %rd9;
	@%p76 bra 	$L__BB8_32;
$L__BB8_70:
	bar.sync 	0;
	@%p1 bra 	$L__BB8_152;
	setp.lt.u32 	%p77, %r1, 7;
	mov.b32 	%r512, 0;
	@%p77 bra 	$L__BB8_90;
	mov.b32 	%r510, 0;
$L__BB8_73:
	.pragma "nounroll";
	shl.b32 	%r371, %r510, 10;
	add.s32 	%r124, %r6, %r371;
	ld.shared.u32 	%r125, [%r124];
	setp.eq.s32 	%p78, %r125, 0;
	@%p78 bra 	$L__BB8_75;
	cvt.u32.u64 	%r372, %rd5;
	shl.b32 	%r373, %r510, 8;
	add.s32 	%r374, %r373, %r372;
	mul.wide.u32 	%rd30, %r374, 8;
	add.s64 	%rd31, %rd2, %rd30;
	cvt.u64.u32 	%rd32, %r125;
	atom.global.add.u64 	%rd33, [%rd31], %rd32;
$L__BB8_75:
	ld.shared.u32 	%r126, [%r124+1024];
	setp.eq.s32 	%p79, %r126, 0;
	@%p79 bra 	$L__BB8_77;
	cvt.u32.u64 	%r375, %rd5;
	shl.b32 	%r376, %r510, 8;
	add.s32 	%r377, %r376, %r375;
	add.s32 	%r378, %r377, 256;
	mul.wide.u32 	%rd34, %r378, 8;
	add.s64 	%rd35, %rd2, %rd34;
	cvt.u64.u32 	%rd36, %r126;
	atom.global.add.u64 	%rd37, [%rd35], %rd36;
$L__BB8_77:
	ld.shared.u32 	%r127, [%r124+2048];
	setp.eq.s32 	%p80, %r127, 0;
	@%p80 bra 	$L__BB8_79;
	cvt.u32.u64 	%r379, %rd5;
	shl.b32 	%r380, %r510, 8;
	add.s32 	%r381, %r380, %r379;
	add.s32 	%r382, %r381, 512;
	mul.wide.u32 	%rd38, %r382, 8;
	add.s64 	%rd39, %rd2, %rd38;
	cvt.u64.u32 	%rd40, %r127;
	atom.global.add.u64 	%rd41, [%rd39], %rd40;
$L__BB8_79:
	ld.shared.u32 	%r128, [%r124+3072];
	setp.eq.s32 	%p81, %r128, 0;
	@%p81 bra 	$L__BB8_81;
	cvt.u32.u64 	%r383, %rd5;
	shl.b32 	%r384, %r510, 8;
	add.s32 	%r385, %r384, %r383;
	add.s32 	%r386, %r385, 768;
	mul.wide.u32 	%rd42, %r386, 8;
	add.s64 	%rd43, %rd2, %rd42;
	cvt.u64.u32 	%rd44, %r128;
	atom.global.add.u64 	%rd45, [%rd43], %rd44;
$L__BB8_81:
	ld.shared.u32 	%r129, [%r124+4096];
	setp.eq.s32 	%p82, %r129, 0;
	@%p82 bra 	$L__BB8_83;
	cvt.u32.u64 	%r387, %rd5;
	shl.b32 	%r388, %r510, 8;
	add.s32 	%r389, %r388, %r387;
	add.s32 	%r390, %r389, 1024;
	mul.wide.u32 	%rd46, %r390, 8;
	add.s64 	%rd47, %rd2, %rd46;
	cvt.u64.u32 	%rd48, %r129;
	atom.global.add.u64 	%rd49, [%rd47], %rd48;
$L__BB8_83:
	ld.shared.u32 	%r130, [%r124+5120];
	setp.eq.s32 	%p83, %r130, 0;
	@%p83 bra 	$L__BB8_85;
	cvt.u32.u64 	%r391, %rd5;
	shl.b32 	%r392, %r510, 8;
	add.s32 	%r393, %r392, %r391;
	add.s32 	%r394, %r393, 1280;
	mul.wide.u32 	%rd50, %r394, 8;
	add.s64 	%rd51, %rd2, %rd50;
	cvt.u64.u32 	%rd52, %r130;
	atom.global.add.u64 	%rd53, [%rd51], %rd52;
$L__BB8_85:
	ld.shared.u32 	%r131, [%r124+6144];
	setp.eq.s32 	%p84, %r131, 0;
	@%p84 bra 	$L__BB8_87;
	cvt.u32.u64 	%r395, %rd5;
	shl.b32 	%r396, %r510, 8;
	add.s32 	%r397, %r396, %r395;
	add.s32 	%r398, %r397, 1536;
	mul.wide.u32 	%rd54, %r398, 8;
	add.s64 	%rd55, %rd2, %rd54;
	cvt.u64.u32 	%rd56, %r131;
	atom.global.add.u64 	%rd57, [%rd55], %rd56;
$L__BB8_87:
	ld.shared.u32 	%r132, [%r124+7168];
	setp.eq.s32 	%p85, %r132, 0;
	@%p85 bra 	$L__BB8_89;
	cvt.u32.u64 	%r399, %rd5;
	shl.b32 	%r400, %r510, 8;
	add.s32 	%r401, %r400, %r399;
	add.s32 	%r402, %r401, 1792;
	mul.wide.u32 	%rd58, %r402, 8;
	add.s64 	%rd59, %rd2, %rd58;
	cvt.u64.u32 	%rd60, %r132;
	atom.global.add.u64 	%rd61, [%rd59], %rd60;
$L__BB8_89:
	add.s32 	%r510, %r510, 8;
	setp.ne.s32 	%p86, %r510, %r16;
	mov.u32 	%r512, %r16;
	@%p86 bra 	$L__BB8_73;
$L__BB8_90:
	add.s32 	%r135, %r5, -1;
	setp.eq.s32 	%p87, %r3, 0;
	@%p87 bra 	$L__BB8_111;
	setp.lt.u32 	%p88, %r4, 3;
	@%p88 bra 	$L__BB8_101;
	shl.b32 	%r403, %r512, 10;
	add.s32 	%r136, %r6, %r403;
	ld.shared.u32 	%r137, [%r136];
	setp.eq.s32 	%p89, %r137, 0;
	@%p89 bra 	$L__BB8_94;
	cvt.u32.u64 	%r404, %rd5;
	shl.b32 	%r405, %r512, 8;
	add.s32 	%r406, %r405, %r404;
	mul.wide.u32 	%rd62, %r406, 8;
	add.s64 	%rd63, %rd2, %rd62;
	cvt.u64.u32 	%rd64, %r137;
	atom.global.add.u64 	%rd65, [%rd63], %rd64;
$L__BB8_94:
	ld.shared.u32 	%r138, [%r136+1024];
	setp.eq.s32 	%p90, %r138, 0;
	@%p90 bra 	$L__BB8_96;
	cvt.u32.u64 	%r407, %rd5;
	shl.b32 	%r408, %r512, 8;
	add.s32 	%r409, %r408, %r407;
	add.s32 	%r410, %r409, 256;
	mul.wide.u32 	%rd66, %r410, 8;
	add.s64 	%rd67, %rd2, %rd66;
	cvt.u64.u32 	%rd68, %r138;
	atom.global.add.u64 	%rd69, [%rd67], %rd68;
$L__BB8_96:
	ld.shared.u32 	%r139, [%r136+2048];
	setp.eq.s32 	%p91, %r139, 0;
	@%p91 bra 	$L__BB8_98;
	cvt.u32.u64 	%r411, %rd5;
	shl.b32 	%r412, %r512, 8;
	add.s32 	%r413, %r412, %r411;
	add.s32 	%r414, %r413, 512;
	mul.wide.u32 	%rd70, %r414, 8;
	add.s64 	%rd71, %rd2, %rd70;
	cvt.u64.u32 	%rd72, %r139;
	atom.global.add.u64 	%rd73, [%rd71], %rd72;
$L__BB8_98:
	ld.shared.u32 	%r140, [%r136+3072];
	setp.eq.s32 	%p92, %r140, 0;
	@%p92 bra 	$L__BB8_100;
	cvt.u32.u64 	%r415, %rd5;
	shl.b32 	%r416, %r512, 8;
	add.s32 	%r417, %r416, %r415;
	add.s32 	%r418, %r417, 768;
	mul.wide.u32 	%rd74, %r418, 8;
	add.s64 	%rd75, %rd2, %rd74;
	cvt.u64.u32 	%rd76, %r140;
	atom.global.add.u64 	%rd77, [%rd75], %rd76;
$L__BB8_100:
	add.s32 	%r512, %r512, 4;
$L__BB8_101:
	setp.eq.s32 	%p93, %r5, 0;
	@%p93 bra 	$L__BB8_111;
	setp.eq.s32 	%p94, %r135, 0;
	@%p94 bra 	$L__BB8_108;
	shl.b32 	%r419, %r512, 10;
	add.s32 	%r143, %r6, %r419;
	ld.shared.u32 	%r144, [%r143];
	setp.eq.s32 	%p95, %r144, 0;
	@%p95 bra 	$L__BB8_105;
	cvt.u32.u64 	%r420, %rd5;
	shl.b32 	%r421, %r512, 8;
	add.s32 	%r422, %r421, %r420;
	mul.wide.u32 	%rd78, %r422, 8;
	add.s64 	%rd79, %rd2, %rd78;
	cvt.u64.u32 	%rd80, %r144;
	atom.global.add.u64 	%rd81, [%rd79], %rd80;
$L__BB8_105:
	ld.shared.u32 	%r145, [%r143+1024];
	setp.eq.s32 	%p96, %r145, 0;
	@%p96 bra 	$L__BB8_107;
	cvt.u32.u64 	%r423, %rd5;
	shl.b32 	%r424, %r512, 8;
	add.s32 	%r425, %r424, %r423;
	add.s32 	%r426, %r425, 256;
	mul.wide.u32 	%rd82, %r426, 8;
	add.s64 	%rd83, %rd2, %rd82;
	cvt.u64.u32 	%rd84, %r145;
	atom.global.add.u64 	%rd85, [%rd83], %rd84;
$L__BB8_107:
	add.s32 	%r512, %r512, 2;
$L__BB8_108:
	setp.eq.s32 	%p97, %r17, 0;
	@%p97 bra 	$L__BB8_111;
	shl.b32 	%r427, %r512, 10;
	add.s32 	%r428, %r6, %r427;
	ld.shared.u32 	%r148, [%r428];
	setp.eq.s32 	%p98, %r148, 0;
	@%p98 bra 	$L__BB8_111;
	cvt.u32.u64 	%r429, %rd5;
	shl.b32 	%r430, %r512, 8;
	add.s32 	%r431, %r430, %r429;
	mul.wide.u32 	%rd86, %r431, 8;
	add.s64 	%rd87, %rd2, %rd86;
	cvt.u64.u32 	%rd88, %r148;
	atom.global.add.u64 	%rd89, [%rd87], %rd88;
$L__BB8_111:
	cvt.u32.u64 	%r432, %rd5;
	setp.gt.u32 	%p99, %r432, 127;
	@%p99 bra 	$L__BB8_152;
	setp.lt.u32 	%p100, %r1, 7;
	mov.b32 	%r516, 0;
	@%p100 bra 	$L__BB8_131;
	mov.b32 	%r514, 0;
$L__BB8_114:
	.pragma "nounroll";
	shl.b32 	%r436, %r514, 10;
	add.s32 	%r150, %r6, %r436;
	ld.shared.u32 	%r151, [%r150+512];
	setp.eq.s32 	%p101, %r151, 0;
	shl.b32 	%r437, %r514, 8;
	add.s32 	%r438, %r437, %r432;
	mul.wide.u32 	%rd90, %r438, 8;
	add.s64 	%rd15, %rd2, %rd90;
	@%p101 bra 	$L__BB8_116;
	cvt.u64.u32 	%rd91, %r151;
	atom.global.add.u64 	%rd92, [%rd15+1024], %rd91;
$L__BB8_116:
	ld.shared.u32 	%r152, [%r150+1536];
	setp.eq.s32 	%p102, %r152, 0;
	@%p102 bra 	$L__BB8_118;
	cvt.u64.u32 	%rd93, %r152;
	atom.global.add.u64 	%rd94, [%rd15+3072], %rd93;
$L__BB8_118:
	ld.shared.u32 	%r153, [%r150+2560];
	setp.eq.s32 	%p103, %r153, 0;
	@%p103 bra 	$L__BB8_120;
	cvt.u64.u32 	%rd95, %r153;
	atom.global.add.u64 	%rd96, [%rd15+5120], %rd95;
$L__BB8_120:
	ld.shared.u32 	%r154, [%r150+3584];
	setp.eq.s32 	%p104, %r154, 0;
	@%p104 bra 	$L__BB8_122;
	cvt.u64.u32 	%rd97, %r154;
	atom.global.add.u64 	%rd98, [%rd15+7168], %rd97;
$L__BB8_122:
	ld.shared.u32 	%r155, [%r150+4608];
	setp.eq.s32 	%p105, %r155, 0;
	@%p105 bra 	$L__BB8_124;
	cvt.u64.u32 	%rd99, %r155;
	atom.global.add.u64 	%rd100, [%rd15+9216], %rd99;
$L__BB8_124:
	ld.shared.u32 	%r156, [%r150+5632];
	setp.eq.s32 	%p106, %r156, 0;
	@%p106 bra 	$L__BB8_126;
	cvt.u64.u32 	%rd101, %r156;
	atom.global.add.u64 	%rd102, [%rd15+11264], %rd101;
$L__BB8_126:
	ld.shared.u32 	%r157, [%r150+6656];
	setp.eq.s32 	%p107, %r157, 0;
	@%p107 bra 	$L__BB8_128;
	cvt.u64.u32 	%rd103, %r157;
	atom.global.add.u64 	%rd104, [%rd15+13312], %rd103;
$L__BB8_128:
	ld.shared.u32 	%r158, [%r150+7680];
	setp.eq.s32 	%p108, %r158, 0;
	@%p108 bra 	$L__BB8_130;
	cvt.u64.u32 	%rd105, %r158;
	atom.global.add.u64 	%rd106, [%rd15+15360], %rd105;
$L__BB8_130:
	add.s32 	%r514, %r514, 8;
	setp.ne.s32 	%p109, %r514, %r16;
	mov.u32 	%r516, %r16;
	@%p109 bra 	$L__BB8_114;
$L__BB8_131:
	setp.eq.s32 	%p110, %r3, 0;
	@%p110 bra 	$L__BB8_152;
	setp.lt.u32 	%p111, %r4, 3;
	@%p111 bra 	$L__BB8_142;
	shl.b32 	%r439, %r516, 10;
	add.s32 	%r161, %r6, %r439;
	ld.shared.u32 	%r162, [%r161+512];
	setp.eq.s32 	%p112, %r162, 0;
	@%p112 bra 	$L__BB8_135;
	shl.b32 	%r441, %r516, 8;
	add.s32 	%r442, %r441, %r432;
	mul.wide.u32 	%rd107, %r442, 8;
	add.s64 	%rd108, %rd2, %rd107;
	cvt.u64.u32 	%rd109, %r162;
	atom.global.add.u64 	%rd110, [%rd108+1024], %rd109;
$L__BB8_135:
	ld.shared.u32 	%r163, [%r161+1536];
	setp.eq.s32 	%p113, %r163, 0;
	@%p113 bra 	$L__BB8_137;
	shl.b32 	%r444, %r516, 8;
	add.s32 	%r445, %r444, %r432;
	add.s32 	%r446, %r445, 256;
	mul.wide.u32 	%rd111, %r446, 8;
	add.s64 	%rd112, %rd2, %rd111;
	cvt.u64.u32 	%rd113, %r163;
	atom.global.add.u64 	%rd114, [%rd112+1024], %rd113;
$L__BB8_137:
	ld.shared.u32 	%r164, [%r161+2560];
	setp.eq.s32 	%p114, %r164, 0;
	@%p114 bra 	$L__BB8_139;
	shl.b32 	%r448, %r516, 8;
	add.s32 	%r449, %r448, %r432;
	add.s32 	%r450, %r449, 512;
	mul.wide.u32 	%rd115, %r450, 8;
	add.s64 	%rd116, %rd2, %rd115;
	cvt.u64.u32 	%rd117, %r164;
	atom.global.add.u64 	%rd118, [%rd116+1024], %rd117;
$L__BB8_139:
	ld.shared.u32 	%r165, [%r161+3584];
	setp.eq.s32 	%p115, %r165, 0;
	@%p115 bra 	$L__BB8_141;
	shl.b32 	%r452, %r516, 8;
	add.s32 	%r453, %r452, %r432;
	add.s32 	%r454, %r453, 768;
	mul.wide.u32 	%rd119, %r454, 8;
	add.s64 	%rd120, %rd2, %rd119;
	cvt.u64.u32 	%rd121, %r165;
	atom.global.add.u64 	%rd122, [%rd120+1024], %rd121;
$L__BB8_141:
	add.s32 	%r516, %r516, 4;
$L__BB8_142:
	setp.eq.s32 	%p116, %r5, 0;
	@%p116 bra 	$L__BB8_152;
	setp.eq.s32 	%p117, %r135, 0;
	@%p117 bra 	$L__BB8_149;
	shl.b32 	%r455, %r516, 10;
	add.s32 	%r168, %r6, %r455;
	ld.shared.u32 	%r169, [%r168+512];
	setp.eq.s32 	%p118, %r169, 0;
	@%p118 bra 	$L__BB8_146;
	shl.b32 	%r457, %r516, 8;
	add.s32 	%r458, %r457, %r432;
	mul.wide.u32 	%rd123, %r458, 8;
	add.s64 	%rd124, %rd2, %rd123;
	cvt.u64.u32 	%rd125, %r169;
	atom.global.add.u64 	%rd126, [%rd124+1024], %rd125;
$L__BB8_146:
	ld.shared.u32 	%r170, [%r168+1536];
	setp.eq.s32 	%p119, %r170, 0;
	@%p119 bra 	$L__BB8_148;
	shl.b32 	%r460, %r516, 8;
	add.s32 	%r461, %r460, %r432;
	add.s32 	%r462, %r461, 256;
	mul.wide.u32 	%rd127, %r462, 8;
	add.s64 	%rd128, %rd2, %rd127;
	cvt.u64.u32 	%rd129, %r170;
	atom.global.add.u64 	%rd130, [%rd128+1024], %rd129;
$L__BB8_148:
	add.s32 	%r516, %r516, 2;
$L__BB8_149:
	setp.eq.s32 	%p120, %r17, 0;
	@%p120 bra 	$L__BB8_152;
	shl.b32 	%r463, %r516, 10;
	add.s32 	%r464, %r6, %r463;
	ld.shared.u32 	%r173, [%r464+512];
	setp.eq.s32 	%p121, %r173, 0;
	@%p121 bra 	$L__BB8_152;
	shl.b32 	%r466, %r516, 8;
	add.s32 	%r467, %r466, %r432;
	mul.wide.u32 	%rd131, %r467, 8;
	add.s64 	%rd132, %rd2, %rd131;
	cvt.u64.u32 	%rd133, %r173;
	atom.global.add.u64 	%rd134, [%rd132+1024], %rd133;
$L__BB8_152:
	bar.sync 	0;
	add.s64 	%rd135, %rd135, 1;
	setp.ne.s64 	%p122, %rd135, %rd6;
	@%p122 bra 	$L__BB8_2;
$L__BB8_153:
	ret;

}
	// .globl	_ZN3cub18CUB_300001_SM_10006detail10radix_sort33DeviceRadixSortExclusiveSumKernelINS1_5radix10policy_hubIfiyE10Policy1000EyEEvPT0_
.visible .entry _ZN3cub18CUB_300001_SM_10006detail10radix_sort33DeviceRadixSortExclusiveSumKernelINS1_5radix10policy_hubIfiyE10Policy1000EyEEvPT0_(
	.param .u64 .ptr .align 1 _ZN3cub18CUB_300001_SM_10006detail10radix_sort33DeviceRadixSortExclusiveSumKernelINS1_5radix10policy_hubIfiyE10Policy1000EyEEvPT0__param_0
)
{
	.reg .pred 	%p<4>;
	.reg .b32 	%r<28>;
	.reg .b64 	%rd<54>;
	// demoted variable
	.shared .align 16 .b8 _ZZN3cub18CUB_300001_SM_10006detail10radix_sort33DeviceRadixSortExclusiveSumKernelINS1_5radix10policy_hubIfiyE10Policy1000EyEEvPT0_E12temp_storage[2336];
	ld.param.u64 	%rd5, [_ZN3cub18CUB_300001_SM_10006detail10radix_sort33DeviceRadixSortExclusiveSumKernelINS1_5radix10policy_hubIfiyE10Policy1000EyEEvPT0__param_0];
	cvta.to.global.u64 	%rd6, %rd5;
	mov.u32 	%r3, %ctaid.x;
	shl.b32 	%r4, %r3, 8;
	mov.u32 	%r1, %tid.x;
	setp.gt.u32 	%p1, %r1, 255;
	add.s32 	%r5, %r4, %r1;
	mul.wide.s32 	%rd7, %r5, 8;
	add.s64 	%rd1, %rd6, %rd7;
	@%p1 bra 	$L__BB9_2;
	ld.global.u64 	%rd53, [%rd1];
$L__BB9_2:
	shr.u32 	%r6, %r1, 3;
	add.s32 	%r7, %r6, %r1;
	shl.b32 	%r8, %r7, 3;
	mov.u32 	%r9, _ZZN3cub18CUB_300001_SM_10006detail10radix_sort33DeviceRadixSortExclusiveSumKernelINS1_5radix10policy_hubIfiyE10Policy1000EyEEvPT0_E12temp_storage;
	add.s32 	%r10, %r9, %r8;
	add.s32 	%r2, %r10, 16;
	st.shared.u64 	[%r10+16], %rd53;
	bar.sync 	0;
	setp.gt.u32 	%p2, %r1, 31;
	@%p2 bra 	$L__BB9_4;
	mad.lo.s32 	%r27, %r1, 72, %r9;
	ld.shared.u64 	%rd23, [%r27+16];
	ld.shared.u64 	%rd24, [%r27+24];
	ld.shared.u64 	%rd25, [%r27+32];
	ld.shared.u64 	%rd26, [%r27+40];
	ld.shared.u64 	%rd27, [%r27+48];
	ld.shared.u64 	%rd28, [%r27+56];
	ld.shared.u64 	%rd29, [%r27+64];
	ld.shared.u64 	%rd30, [%r27+72];
	add.s64 	%rd31, %rd24, %rd23;
	add.s64 	%rd32, %rd31, %rd25;
	add.s64 	%rd33, %rd32, %rd26;
	add.s64 	%rd34, %rd33, %rd27;
	add.s64 	%rd35, %rd34, %rd28;
	add.s64 	%rd36, %rd35, %rd29;
	add.s64 	%rd10, %rd36, %rd30;
	mov.b32 	%r11, 1;
	mov.b32 	%r24, 0;
	mov.b32 	%r25, -1;
	// begin inline asm
	{  .reg .u64 r0;  .reg .u32 lo;  .reg .u32 hi;  .reg .pred p;  mov.b64 {lo, hi}, %rd10;  shfl.sync.up.b32 lo|p, lo, %r11, %r24, %r25;  shfl.sync.up.b32 hi|p, hi, %r11, %r24, %r25;  mov.b64 r0, {lo, hi};  @p add.u64 r0, r0, %rd10;  mov.u64 %rd8, r0;}
	// end inline asm
	mov.b32 	%r14, 2;
	// begin inline asm
	{  .reg .u64 r0;  .reg .u32 lo;  .reg .u32 hi;  .reg .pred p;  mov.b64 {lo, hi}, %rd8;  shfl.sync.up.b32 lo|p, lo, %r14, %r24, %r25;  shfl.sync.up.b32 hi|p, hi, %r14, %r24, %r25;  mov.b64 r0, {lo, hi};  @p add.u64 r0, r0, %rd8;  mov.u64 %rd11, r0;}
	// end inline asm
	mov.b32 	%r17, 4;
	// begin inline asm
	{  .reg .u64 r0;  .reg .u32 lo;  .reg .u32 hi;  .reg .pred p;  mov.b64 {lo, hi}, %rd11;  shfl.sync.up.b32 lo|p, lo, %r17, %r24, %r25;  shfl.sync.up.b32 hi|p, hi, %r17, %r24, %r25;  mov.b64 r0, {lo, hi};  @p add.u64 r0, r0, %rd11;  mov.u64 %rd14, r0;}
	// end inline asm
	mov.b32 	%r20, 8;
	// begin inline asm
	{  .reg .u64 r0;  .reg .u32 lo;  .reg .u32 hi;  .reg .pred p;  mov.b64 {lo, hi}, %rd14;  shfl.sync.up.b32 lo|p, lo, %r20, %r24, %r25;  shfl.sync.up.b32 hi|p, hi, %r20, %r24, %r25;  mov.b64 r0, {lo, hi};  @p add.u64 r0, r0, %rd14;  mov.u64 %rd17, r0;}
	// end inline asm
	mov.b32 	%r23, 16;
	// begin inline asm
	{  .reg .u64 r0;  .reg .u32 lo;  .reg .u32 hi;  .reg .pred p;  mov.b64 {lo, hi}, %rd17;  shfl.sync.up.b32 lo|p, lo, %r23, %r24, %r25;  shfl.sync.up.b32 hi|p, hi, %r23, %r24, %r25;  mov.b64 r0, {lo, hi};  @p add.u64 r0, r0, %rd17;  mov.u64 %rd20, r0;}
	// end inline asm
	sub.s64 	%rd37, %rd20, %rd10;
	ld.shared.u64 	%rd38, [%r27+16];
	ld.shared.u64 	%rd39, [%r27+24];
	ld.shared.u64 	%rd40, [%r27+32];
	ld.shared.u64 	%rd41, [%r27+40];
	ld.shared.u64 	%rd42, [%r27+48];
	ld.shared.u64 	%rd43, [%r27+56];
	ld.shared.u64 	%rd44, [%r27+64];
	add.s64 	%rd45, %rd38, %rd37;
	add.s64 	%rd46, %rd39, %rd45;
	add.s64 	%rd47, %rd40, %rd46;
	add.s64 	%rd48, %rd41, %rd47;
	add.s64 	%rd49, %rd42, %rd48;
	add.s64 	%rd50, %rd43, %rd49;
	add.s64 	%rd51, %rd44, %rd50;
	st.shared.u64 	[%r27+16], %rd37;
	st.shared.u64 	[%r27+24], %rd45;
	st.shared.u64 	[%r27+32], %rd46;
	st.shared.u64 	[%r27+40], %rd47;
	st.shared.u64 	[%r27+48], %rd48;
	st.shared.u64 	[%r27+56], %rd49;
	st.shared.u64 	[%r27+64], %rd50;
	st.shared.u64 	[%r27+72], %rd51;
$L__BB9_4:
	setp.gt.u32 	%p3, %r1, 255;
	bar.sync 	0;
	@%p3 bra 	$L__BB9_6;
	ld.shared.u64 	%rd52, [%r2];
	st.global.u64 	[%rd1], %rd52;
$L__BB9_6:
	ret;

}
	// .globl	_ZN3cub18CUB_300001_SM_10006detail10radix_sort29DeviceRadixSortOnesweepKernelINS1_5radix10policy_hubIfiyE10Policy1000ELNS0_9SortOrderE1EfiyiiNS1_21identity_decomposer_tEEEvPT5_SB_PT3_PKSC_PT1_PKSG_PT2_PKSK_T4_iiT6_
.visible .entry _ZN3cub18CUB_300001_SM_10006detail10radix_sort29DeviceRadixSortOnesweepKernelINS1_5radix10policy_hubIfiyE10Policy1000ELNS0_9SortOrderE1EfiyiiNS1_21identity_decomposer_tEEEvPT5_SB_PT3_PKSC_PT1_PKSG_PT2_PKSK_T4_iiT6_(
	.param .u64 .ptr .align 1 _ZN3cub18CUB_300001_SM_10006detail10radix_sort29DeviceRadixSortOnesweepKernelINS1_5radix10policy_hubIfiyE10Policy1000ELNS0_9SortOrderE1EfiyiiNS1_21identity_decomposer_tEEEvPT5_SB_PT3_PKSC_PT1_PKSG_PT2_PKSK_T4_iiT6__param_0,
	.param .u64 .ptr .align 1 _ZN3cub18CUB_300001_SM_10006detail10radix_sort29DeviceRadixSortOnesweepKernelINS1_5radix10policy_hubIfiyE10Policy1000ELNS0_9SortOrderE1EfiyiiNS1_21identity_decomposer_tEEEvPT5_SB_PT3_PKSC_PT1_PKSG_PT2_PKSK_T4_iiT6__param_1,
	.param .u64 .ptr .align 1 _ZN3cub18CUB_300001_SM_10006detail10radix_sort29DeviceRadixSortOnesweepKernelINS1_5radix10policy_hubIfiyE10Policy1000ELNS0_9SortOrderE1EfiyiiNS1_21identity_decomposer_tEEEvPT5_SB_PT3_PKSC_PT1_PKSG_PT2_PKSK_T4_iiT6__param_2,
	.param .u64 .ptr .align 1 _ZN3cub18CUB_300001_SM_10006detail10radix_sort29DeviceRadixSortOnesweepKernelINS1_5radix10policy_hubIfiyE10Policy1000ELNS0_9SortOrderE1EfiyiiNS1_21identity_decomposer_tEEEvPT5_SB_PT3_PKSC_PT1_PKSG_PT2_PKSK_T4_iiT6__param_3,
	.param .u64 .ptr .align 1 _ZN3cub18CUB_300001_SM_10006detail10radix_sort29DeviceRadixSortOnesweepKernelINS1_5radix10policy_hubIfiyE10Policy1000ELNS0_9SortOrderE1EfiyiiNS1_21identity_decomposer_tEEEvPT5_SB_PT3_PKSC_PT1_PKSG_PT2_PKSK_T4_iiT6__param_4,
	.param .u64 .ptr .align 1 _ZN3cub18CUB_300001_SM_10006detail10radix_sort29DeviceRadixSortOnesweepKernelINS1_5radix10policy_hubIfiyE10Policy1000ELNS0_9SortOrderE1EfiyiiNS1_21identity_decomposer_tEEEvPT5_SB_PT3_PKSC_PT1_PKSG_PT2_PKSK_T4_iiT6__param_5,
	.param .u64 .ptr .align 1 _ZN3cub18CUB_300001_SM_10006detail10radix_sort29DeviceRadixSortOnesweepKernelINS1_5radix10policy_hubIfiyE10Policy1000ELNS0_9SortOrderE1EfiyiiNS1_21identity_decomposer_tEEEvPT5_SB_PT3_PKSC_PT1_PKSG_PT2_PKSK_T4_iiT6__param_6,
	.param .u64 .ptr .align 1 _ZN3cub18CUB_300001_SM_10006detail10radix_sort29DeviceRadixSortOnesweepKernelINS1_5radix10policy_hubIfiyE10Policy1000ELNS0_9SortOrderE1EfiyiiNS1_21identity_decomposer_tEEEvPT5_SB_PT3_PKSC_PT1_PKSG_PT2_PKSK_T4_iiT6__param_7,
	.param .u32 _ZN3cub18CUB_300001_SM_10006detail10radix_sort29DeviceRadixSortOnesweepKernelINS1_5radix10policy_hubIfiyE10Policy1000ELNS0_9SortOrderE1EfiyiiNS1_21identity_decomposer_tEEEvPT5_SB_PT3_PKSC_PT1_PKSG_PT2_PKSK_T4_iiT6__param_8,
	.param .u32 _ZN3cub18CUB_300001_SM_10006detail10radix_sort29DeviceRadixSortOnesweepKernelINS1_5radix10policy_hubIfiyE10Policy1000ELNS0_9SortOrderE1EfiyiiNS1_21identity_decomposer_tEEEvPT5_SB_PT3_PKSC_PT1_PKSG_PT2_PKSK_T4_iiT6__param_9,
	.param .u32 _ZN3cub18CUB_300001_SM_10006detail10radix_sort29DeviceRadixSortOnesweepKernelINS1_5radix10policy_hubIfiyE10Policy1000ELNS0_9SortOrderE1EfiyiiNS1_21identity_decomposer_tEEEvPT5_SB_PT3_PKSC_PT1_PKSG_PT2_PKSK_T4_iiT6__param_10,
	.param .align 1 .b8 _ZN3cub18CUB_300001_SM_10006detail10radix_sort29DeviceRadixSortOnesweepKernelINS1_5radix10policy_hubIfiyE10Policy1000ELNS0_9SortOrderE1EfiyiiNS1_21identity_decomposer_tEEEvPT5_SB_PT3_PKSC_PT1_PKSG_PT2_PKSK_T4_iiT6__param_11[1]
)
.maxntid 384
{
	.reg .pred 	%p<358>;
	.reg .b32 	%r<2440>;
	.reg .b64 	%rd<457>;
	// demoted variable
	.shared .align 16 .b8 _ZZN3cub18CUB_300001_SM_10006detail10radix_sort29DeviceRadixSortOnesweepKernelINS1_5radix10policy_hubIfiyE10Policy1000ELNS0_9SortOrderE1EfiyiiNS1_21identity_decomposer_tEEEvPT5_SB_PT3_PKSC_PT1_PKSG_PT2_PKSK_T4_iiT6_E1s[28160];
	ld.param.u64 	%rd43, [_ZN3cub18CUB_300001_SM_10006detail10radix_sort29DeviceRadixSortOnesweepKernelINS1_5radix10policy_hubIfiyE10Policy1000ELNS0_9SortOrderE1EfiyiiNS1_21identity_decomposer_tEEEvPT5_SB_PT3_PKSC_PT1_PKSG_PT2_PKSK_T4_iiT6__param_0];
	ld.param.u64 	%rd44, [_ZN3cub18CUB_300001_SM_10006detail10radix_sort29DeviceRadixSortOnesweepKernelINS1_5radix10policy_hubIfiyE10Policy1000ELNS0_9SortOrderE1EfiyiiNS1_21identity_decomposer_tEEEvPT5_SB_PT3_PKSC_PT1_PKSG_PT2_PKSK_T4_iiT6__param_1];
	ld.param.u64 	%rd47, [_ZN3cub18CUB_300001_SM_10006detail10radix_sort29DeviceRadixSortOnesweepKernelINS1_5radix10policy_hubIfiyE10Policy1000ELNS0_9SortOrderE1EfiyiiNS1_21identity_decomposer_tEEEvPT5_SB_PT3_PKSC_PT1_PKSG_PT2_PKSK_T4_iiT6__param_4];
	ld.param.u64 	%rd50, [_ZN3cub18CUB_300001_SM_10006detail10radix_sort29DeviceRadixSortOnesweepKernelINS1_5radix10policy_hubIfiyE10Policy1000ELNS0_9SortOrderE1EfiyiiNS1_21identity_decomposer_tEEEvPT5_SB_PT3_PKSC_PT1_PKSG_PT2_PKSK_T4_iiT6__param_5];
	cvta.to.global.u64 	%rd1, %rd47;
	cvta.to.global.u64 	%rd2, %rd43;
	cvta.to.global.u64 	%rd3, %rd50;
	mov.u32 	%r1, %tid.x;
	// begin inline asm
	mov.u32 %r440, %laneid;
	// end inline asm
	setp.ne.s32 	%p1, %r1, 0;
	@%p1 bra 	$L__BB10_2;
	cvta.to.global.u64 	%rd51, %rd44;
	atom.global.add.u32 	%r441, [%rd51], 1;
	st.shared.u32 	[_ZZN3cub18CUB_300001_SM_10006detail10radix_sort29DeviceRadixSortOnesweepKernelINS1_5radix10policy_hubIfiyE10Policy1000ELNS0_9SortOrderE1EfiyiiNS1_21identity_decomposer_tEEEvPT5_SB_PT3_PKSC_PT1_PKSG_PT2_PKSK_T4_iiT6_E1s+26112], %r441;
$L__BB10_2:
	ld.param.u32 	%r2235, [_ZN3cub18CUB_300001_SM_10006detail10radix_sort29DeviceRadixSortOnesweepKernelINS1_5radix10policy_hubIfiyE10Policy1000ELNS0_9SortOrderE1EfiyiiNS1_21identity_decomposer_tEEEvPT5_SB_PT3_PKSC_PT1_PKSG_PT2_PKSK_T4_iiT6__param_8];
	bar.sync 	0;
	ld.shared.u32 	%r3, [_ZZN3cub18CUB_300001_SM_10006detail10radix_sort29DeviceRadixSortOnesweepKernelINS1_5radix10policy_hubIfiyE10Policy1000ELNS0_9SortOrderE1EfiyiiNS1_21identity_decomposer_tEEEvPT5_SB_PT3_PKSC_PT1_PKSG_PT2_PKSK_T4_iiT6_E1s+26112];
	mul.lo.s32 	%r442, %r3, 6528;
	add.s32 	%r4, %r442, 6528;
	setp.gt.s32 	%p2, %r4, %r2235;
	cvt.s64.s32 	%rd4, %r442;
	@%p2 bra 	$L__BB10_4;
	and.b32  	%r443, %r1, 31;
	and.b32  	%r444, %r1, 992;
	mul.lo.s32 	%r445, %r444, 17;
	or.b32  	%r446, %r445, %r443;
	cvt.u64.u32 	%rd52, %r446;
	add.s64 	%rd53, %rd52, %rd4;
	shl.b64 	%rd54, %rd53, 2;
	add.s64 	%rd55, %rd3, %rd54;
	ld.global.u32 	%r2322, [%rd55];
	ld.global.u32 	%r2321, [%rd55+128];
	ld.global.u32 	%r2320, [%rd55+256];
	ld.global.u32 	%r2319, [%rd55+384];
	ld.global.u32 	%r2318, [%rd55+512];
	ld.global.u32 	%r2317, [%rd55+640];
	ld.global.u32 	%r2316, [%rd55+768];
	ld.global.u32 	%r2315, [%rd55+896];
	ld.global.u32 	%r2314, [%rd55+1024];
	ld.global.u32 	%r2313, [%rd55+1152];
	ld.global.u32 	%r2312, [%rd55+1280];
	ld.global.u32 	%r2311, [%rd55+1408];
	ld.global.u32 	%r2310, [%rd55+1536];
	ld.global.u32 	%r2309, [%rd55+1664];
	ld.global.u32 	%r2308, [%rd55+1792];
	ld.global.u32 	%r2307, [%rd55+1920];
	ld.global.u32 	%r2306, [%rd55+2048];
	bra.uni 	$L__BB10_38;
$L__BB10_4:
	ld.param.u32 	%r2236, [_ZN3cub18CUB_300001_SM_10006detail10radix_sort29DeviceRadixSortOnesweepKernelINS1_5radix10policy_hubIfiyE10Policy1000ELNS0_9SortOrderE1EfiyiiNS1_21identity_decomposer_tEEEvPT5_SB_PT3_PKSC_PT1_PKSG_PT2_PKSK_T4_iiT6__param_8];
	cvt.u32.u64 	%r448, %rd4;
	sub.s32 	%r22, %r2236, %r448;
	and.b32  	%r449, %r1, 31;
	and.b32  	%r450, %r1, 992;
	mul.lo.s32 	%r451, %r450, 17;
	or.b32  	%r23, %r451, %r449;
	setp.ge.s32 	%p3, %r23, %r22;
	cvt.u64.u32 	%rd56, %r23;
	add.s64 	%rd57, %rd56, %rd4;
	shl.b64 	%rd58, %rd57, 2;
	add.s64 	%rd5, %rd3, %rd58;
	mov.b32 	%r2322, -1;
	@%p3 bra 	$L__BB10_6;
	ld.global.u32 	%r2322, [%rd5];
$L__BB10_6:
	add.s32 	%r453, %r23, 32;
	setp.ge.s32 	%p4, %r453, %r22;
	mov.b32 	%r2321, -1;
	@%p4 bra 	$L__BB10_8;
	ld.global.u32 	%r2321, [%rd5+128];
$L__BB10_8:
	add.s32 	%r455, %r23, 64;
	setp.ge.s32 	%p5, %r455, %r22;
	mov.b32 	%r2320, -1;
	@%p5 bra 	$L__BB10_10;
	ld.global.u32 	%r2320, [%rd5+256];
$L__BB10_10:
	add.s32 	%r457, %r23, 96;
	setp.ge.s32 	%p6, %r457, %r22;
	mov.b32 	%r2319, -1;
	@%p6 bra 	$L__BB10_12;
	ld.global.u32 	%r2319, [%rd5+384];
$L__BB10_12:
	add.s32 	%r459, %r23, 128;
	setp.ge.s32 	%p7, %r459, %r22;
	mov.b32 	%r2318, -1;
	@%p7 bra 	$L__BB10_14;
	ld.global.u32 	%r2318, [%rd5+512];
$L__BB10_14:
	add.s32 	%r461, %r23, 160;
	setp.ge.s32 	%p8, %r461, %r22;
	mov.b32 	%r2317, -1;
	@%p8 bra 	$L__BB10_16;
	ld.global.u32 	%r2317, [%rd5+640];
$L__BB10_16:
	add.s32 	%r463, %r23, 192;
	setp.ge.s32 	%p9, %r463, %r22;
	mov.b32 	%r2316, -1;
	@%p9 bra 	$L__BB10_18;
	ld.global.u32 	%r2316, [%rd5+768];
$L__BB10_18:
	add.s32 	%r465, %r23, 224;
	setp.ge.s32 	%p10, %r465, %r22;
	mov.b32 	%r2315, -1;
	@%p10 bra 	$L__BB10_20;
	ld.global.u32 	%r2315, [%rd5+896];
$L__BB10_20:
	add.s32 	%r467, %r23, 256;
	setp.ge.s32 	%p11, %r467, %r22;
	mov.b32 	%r2314, -1;
	@%p11 bra 	$L__BB10_22;
	ld.global.u32 	%r2314, [%rd5+1024];
$L__BB10_22:
	add.s32 	%r469, %r23, 288;
	setp.ge.s32 	%p12, %r469, %r22;
	mov.b32 	%r2313, -1;
	@%p12 bra 	$L__BB10_24;
	ld.global.u32 	%r2313, [%rd5+1152];
$L__BB10_24:
	add.s32 	%r471, %r23, 320;
	setp.ge.s32 	%p13, %r471, %r22;
	mov.b32 	%r2312, -1;
	@%p13 bra 	$L__BB10_26;
	ld.global.u32 	%r2312, [%rd5+1280];
$L__BB10_26:
	add.s32 	%r473, %r23, 352;
	setp.ge.s32 	%p14, %r473, %r22;
	mov.b32 	%r2311, -1;
	@%p14 bra 	$L__BB10_28;
	ld.global.u32 	%r2311, [%rd5+1408];
$L__BB10_28:
	add.s32 	%r475, %r23, 384;
	setp.ge.s32 	%p15, %r475, %r22;
	mov.b32 	%r2310, -1;
	@%p15 bra 	$L__BB10_30;
	ld.global.u32 	%r2310, [%rd5+1536];
$L__BB10_30:
	add.s32 	%r477, %r23, 416;
	setp.ge.s32 	%p16, %r477, %r22;
	mov.b32 	%r2309, -1;
	@%p16 bra 	$L__BB10_32;
	ld.global.u32 	%r2309, [%rd5+1664];
$L__BB10_32:
	add.s32 	%r479, %r23, 448;
	setp.ge.s32 	%p17, %r479, %r22;
	mov.b32 	%r2308, -1;
	@%p17 bra 	$L__BB10_34;
	ld.global.u32 	%r2308, [%rd5+1792];
$L__BB10_34:
	add.s32 	%r481, %r23, 480;
	setp.ge.s32 	%p18, %r481, %r22;
	mov.b32 	%r2307, -1;
	@%p18 bra 	$L__BB10_36;
	ld.global.u32 	%r2307, [%rd5+1920];
$L__BB10_36:
	add.s32 	%r483, %r23, 512;
	setp.ge.s32 	%p19, %r483, %r22;
	mov.b32 	%r2306, -1;
	@%p19 bra 	$L__BB10_38;
	ld.global.u32 	%r2306, [%rd5+2048];
$L__BB10_38:
	ld.param.u32 	%r2288, [_ZN3cub18CUB_300001_SM_10006detail10radix_sort29DeviceRadixSortOnesweepKernelINS1_5radix10policy_hubIfiyE10Policy1000ELNS0_9SortOrderE1EfiyiiNS1_21identity_decomposer_tEEEvPT5_SB_PT3_PKSC_PT1_PKSG_PT2_PKSK_T4_iiT6__param_10];
	mov.b32 	%r484, -1;
	shl.b32 	%r485, %r484, %r2288;
	not.b32 	%r74, %r485;
	shl.b32 	%r486, %r1, 5;
	and.b32  	%r487, %r486, 31744;
	mov.u32 	%r488, _ZZN3cub18CUB_300001_SM_10006detail10radix_sort29DeviceRadixSortOnesweepKernelINS1_5radix10policy_hubIfiyE10Policy1000ELNS0_9SortOrderE1EfiyiiNS1_21identity_decomposer_tEEEvPT5_SB_PT3_PKSC_PT1_PKSG_PT2_PKSK_T4_iiT6_E1s;
	add.s32 	%r75, %r488, %r487;
	setp.gt.s32 	%p20, %r440, 255;
	@%p20 bra 	$L__BB10_51;
	max.s32 	%r489, %r440, 224;
	sub.s32 	%r490, %r489, %r440;
	add.s32 	%r491, %r490, 31;
	shr.u32 	%r492, %r491, 5;
	add.s32 	%r76, %r492, 1;
	setp.lt.u32 	%p21, %r491, 480;
	mov.u32 	%r2326, %r440;
	@%p21 bra 	$L__BB10_42;
	and.b32  	%r493, %r76, 268435440;
	neg.s32 	%r2324, %r493;
	shl.b32 	%r496, %r440, 2;
	add.s32 	%r497, %r487, %r496;
	add.s32 	%r499, %r497, %r488;
	add.s32 	%r2323, %r499, 1024;
	mov.u32 	%r2326, %r440;
$L__BB10_41:
	.pragma "nounroll";
	mov.b32 	%r500, 0;
	st.shared.u32 	[%r2323+-1024], %r500;
	st.shared.u32 	[%r2323+-896], %r500;
	st.shared.u32 	[%r2323+-768], %r500;
	st.shared.u32 	[%r2323+-640], %r500;
	st.shared.u32 	[%r2323+-512], %r500;
	st.shared.u32 	[%r2323+-384], %r500;
	st.shared.u32 	[%r2323+-256], %r500;
	st.shared.u32 	[%r2323+-128], %r500;
	st.shared.u32 	[%r2323], %r500;
	st.shared.u32 	[%r2323+128], %r500;
	st.shared.u32 	[%r2323+256], %r500;
	st.shared.u32 	[%r2323+384], %r500;
	st.shared.u32 	[%r2323+512], %r500;
	st.shared.u32 	[%r2323+640], %r500;
	st.shared.u32 	[%r2323+768], %r500;
	st.shared.u32 	[%r2323+896], %r500;
	add.s32 	%r2326, %r2326, 512;
	add.s32 	%r2324, %r2324, 16;
	add.s32 	%r2323, %r2323, 2048;
	setp.ne.s32 	%p22, %r2324, 0;
	@%p22 bra 	$L__BB10_41;
$L__BB10_42:
	and.b32  	%r501, %r76, 15;
	setp.eq.s32 	%p23, %r501, 0;
	@%p23 bra 	$L__BB10_51;
	setp.lt.u32 	%p24, %r501, 8;
	@%p24 bra 	$L__BB10_45;
	shl.b32 	%r503, %r2326, 2;
	add.s32 	%r504, %r75, %r503;
	mov.b32 	%r505, 0;
	st.shared.u32 	[%r504], %r505;
	st.shared.u32 	[%r504+128], %r505;
	st.shared.u32 	[%r504+256], %r505;
	st.shared.u32 	[%r504+384], %r505;
	st.shared.u32 	[%r504+512], %r505;
	st.shared.u32 	[%r504+640], %r505;
	st.shared.u32 	[%r504+768], %r505;
	st.shared.u32 	[%r504+896], %r505;
	add.s32 	%r2326, %r2326, 256;
$L__BB10_45:
	and.b32  	%r506, %r76, 7;
	setp.eq.s32 	%p25, %r506, 0;
	@%p25 bra 	$L__BB10_51;
	and.b32  	%r88, %r76, 3;
	setp.lt.u32 	%p26, %r506, 4;
	@%p26 bra 	$L__BB10_48;
	shl.b32 	%r508, %r2326, 2;
	add.s32 	%r509, %r75, %r508;
	mov.b32 	%r510, 0;
	st.shared.u32 	[%r509], %r510;
	st.shared.u32 	[%r509+128], %r510;
	st.shared.u32 	[%r509+256], %r510;
	st.shared.u32 	[%r509+384], %r510;
	add.s32 	%r2326, %r2326, 128;
$L__BB10_48:
	setp.eq.s32 	%p27, %r88, 0;
	@%p27 bra 	$L__BB10_51;
	shl.b32 	%r513, %r2326, 2;
	add.s32 	%r514, %r487, %r513;
	add.s32 	%r2330, %r488, %r514;
	neg.s32 	%r2329, %r88;
$L__BB10_50:
	.pragma "nounroll";
	mov.b32 	%r516, 0;
	st.shared.u32 	[%r2330], %r516;
	add.s32 	%r2330, %r2330, 128;
	add.s32 	%r2329, %r2329, 1;
	setp.ne.s32 	%p28, %r2329, 0;
	@%p28 bra 	$L__BB10_50;
$L__BB10_51:
	ld.param.u32 	%r2251, [_ZN3cub18CUB_300001_SM_10006detail10radix_sort29DeviceRadixSortOnesweepKernelINS1_5radix10policy_hubIfiyE10Policy1000ELNS0_9SortOrderE1EfiyiiNS1_21identity_decomposer_tEEEvPT5_SB_PT3_PKSC_PT1_PKSG_PT2_PKSK_T4_iiT6__param_9];
	bar.warp.sync 	-1;
	setp.lt.s32 	%p29, %r2322, 0;
	selp.b32 	%r518, 0, 2147483647, %p29;
	xor.b32  	%r519, %r518, %r2322;
	setp.eq.s32 	%p30, %r519, 2147483647;
	selp.b32 	%r520, -2147483648, %r519, %p30;
	shr.u32 	%r521, %r520, %r2251;
	and.b32  	%r97, %r521, %r74;
	shl.b32 	%r522, %r97, 2;
	add.s32 	%r523, %r75, %r522;
	atom.shared.add.u32 	%r524, [%r523], 1;
	setp.lt.s32 	%p31, %r2321, 0;
	selp.b32 	%r525, 0, 2147483647, %p31;
	xor.b32  	%r526, %r525, %r2321;
	setp.eq.s32 	%p32, %r526, 2147483647;
	selp.b32 	%r527, -2147483648, %r526, %p32;
	shr.u32 	%r528, %r527, %r2251;
	and.b32  	%r529, %r528, %r74;
	shl.b32 	%r530, %r529, 2;
	add.s32 	%r531, %r75, %r530;
	atom.shared.add.u32 	%r532, [%r531], 1;
	setp.lt.s32 	%p33, %r2320, 0;
	selp.b32 	%r533, 0, 2147483647, %p33;
	xor.b32  	%r534, %r533, %r2320;
	setp.eq.s32 	%p34, %r534, 2147483647;
	selp.b32 	%r535, -2147483648, %r534, %p34;
	shr.u32 	%r536, %r535, %r2251;
	and.b32  	%r537, %r536, %r74;
	shl.b32 	%r538, %r537, 2;
	add.s32 	%r539, %r75, %r538;
	atom.shared.add.u32 	%r540, [%r539], 1;
	setp.lt.s32 	%p35, %r2319, 0;
	selp.b32 	%r541, 0, 2147483647, %p35;
	xor.b32  	%r542, %r541, %r2319;
	setp.eq.s32 	%p36, %r542, 2147483647;
	selp.b32 	%r543, -2147483648, %r542, %p36;
	shr.u32 	%r544, %r543, %r2251;
	and.b32  	%r545, %r544, %r74;
	shl.b32 	%r546, %r545, 2;
	add.s32 	%r547, %r75, %r546;
	atom.shared.add.u32 	%r548, [%r547], 1;
	setp.lt.s32 	%p37, %r2318, 0;
	selp.b32 	%r549, 0, 2147483647, %p37;
	xor.b32  	%r550, %r549, %r2318;
	setp.eq.s32 	%p38, %r550, 2147483647;
	selp.b32 	%r551, -2147483648, %r550, %p38;
	shr.u32 	%r552, %r551, %r2251;
	and.b32  	%r553, %r552, %r74;
	shl.b32 	%r554, %r553, 2;
	add.s32 	%r555, %r75, %r554;
	atom.shared.add.u32 	%r556, [%r555], 1;
	setp.lt.s32 	%p39, %r2317, 0;
	selp.b32 	%r557, 0, 2147483647, %p39;
	xor.b32  	%r558, %r557, %r2317;
	setp.eq.s32 	%p40, %r558, 2147483647;
	selp.b32 	%r559, -2147483648, %r558, %p40;
	shr.u32 	%r560, %r559, %r2251;
	and.b32  	%r561, %r560, %r74;
	shl.b32 	%r562, %r561, 2;
	add.s32 	%r563, %r75, %r562;
	atom.shared.add.u32 	%r564, [%r563], 1;
	setp.lt.s32 	%p41, %r2316, 0;
	selp.b32 	%r565, 0, 2147483647, %p41;
	xor.b32  	%r566, %r565, %r2316;
	setp.eq.s32 	%p42, %r566, 2147483647;
	selp.b32 	%r567, -2147483648, %r566, %p42;
	shr.u32 	%r568, %r567, %r2251;
	and.b32  	%r569, %r568, %r74;
	shl.b32 	%r570, %r569, 2;
	add.s32 	%r571, %r75, %r570;
	atom.shared.add.u32 	%r572, [%r571], 1;
	setp.lt.s32 	%p43, %r2315, 0;
	selp.b32 	%r573, 0, 2147483647, %p43;
	xor.b32  	%r574, %r573, %r2315;
	setp.eq.s32 	%p44, %r574, 2147483647;
	selp.b32 	%r575, -2147483648, %r574, %p44;
	shr.u32 	%r576, %r575, %r2251;
	and.b32  	%r577, %r576, %r74;
	shl.b32 	%r578, %r577, 2;
	add.s32 	%r579, %r75, %r578;
	atom.shared.add.u32 	%r580, [%r579], 1;
	setp.lt.s32 	%p45, %r2314, 0;
	selp.b32 	%r581, 0, 2147483647, %p45;
	xor.b32  	%r582, %r581, %r2314;
	setp.eq.s32 	%p46, %r582, 2147483647;
	selp.b32 	%r583, -2147483648, %r582, %p46;
	shr.u32 	%r584, %r583, %r2251;
	and.b32  	%r585, %r584, %r74;
	shl.b32 	%r586, %r585, 2;
	add.s32 	%r587, %r75, %r586;
	atom.shared.add.u32 	%r588, [%r587], 1;
	setp.lt.s32 	%p47, %r2313, 0;
	selp.b32 	%r589, 0, 2147483647, %p47;
	xor.b32  	%r590, %r589, %r2313;
	setp.eq.s32 	%p48, %r590, 2147483647;
	selp.b32 	%r591, -2147483648, %r590, %p48;
	shr.u32 	%r592, %r591, %r2251;
	and.b32  	%r593, %r592, %r74;
	shl.b32 	%r594, %r593, 2;
	add.s32 	%r595, %r75, %r594;
	atom.shared.add.u32 	%r596, [%r595], 1;
	setp.lt.s32 	%p49, %r2312, 0;
	selp.b32 	%r597, 0, 2147483647, %p49;
	xor.b32  	%r598, %r597, %r2312;
	setp.eq.s32 	%p50, %r598, 2147483647;
	selp.b32 	%r599, -2147483648, %r598, %p50;
	shr.u32 	%r600, %r599, %r2251;
	and.b32  	%r601, %r600, %r74;
	shl.b32 	%r602, %r601, 2;
	add.s32 	%r603, %r75, %r602;
	atom.shared.add.u32 	%r604, [%r603], 1;
	setp.lt.s32 	%p51, %r2311, 0;
	selp.b32 	%r605, 0, 2147483647, %p51;
	xor.b32  	%r606, %r605, %r2311;
	setp.eq.s32 	%p52, %r606, 2147483647;
	selp.b32 	%r607, -2147483648, %r606, %p52;
	shr.u32 	%r608, %r607, %r2251;
	and.b32  	%r609, %r608, %r74;
	shl.b32 	%r610, %r609, 2;
	add.s32 	%r611, %r75, %r610;
	atom.shared.add.u32 	%r612, [%r611], 1;
	setp.lt.s32 	%p53, %r2310, 0;
	selp.b32 	%r613, 0, 2147483647, %p53;
	xor.b32  	%r614, %r613, %r2310;
	setp.eq.s32 	%p54, %r614, 2147483647;
	selp.b32 	%r615, -2147483648, %r614, %p54;
	shr.u32 	%r616, %r615, %r2251;
	and.b32  	%r617, %r616, %r74;
	shl.b32 	%r618, %r617, 2;
	add.s32 	%r619, %r75, %r618;
	atom.shared.add.u32 	%r620, [%r619], 1;
	setp.lt.s32 	%p55, %r2309, 0;
	selp.b32 	%r621, 0, 2147483647, %p55;
	xor.b32  	%r622, %r621, %r2309;
	setp.eq.s32 	%p56, %r622, 2147483647;
	selp.b32 	%r623, -2147483648, %r622, %p56;
	shr.u32 	%r624, %r623, %r2251;
	and.b32  	%r625, %r624, %r74;
	shl.b32 	%r626, %r625, 2;
	add.s32 	%r627, %r75, %r626;
	atom.shared.add.u32 	%r628, [%r627], 1;
	setp.lt.s32 	%p57, %r2308, 0;
	selp.b32 	%r629, 0, 2147483647, %p57;
	xor.b32  	%r630, %r629, %r2308;
	setp.eq.s32 	%p58, %r630, 2147483647;
	selp.b32 	%r631, -2147483648, %r630, %p58;
	shr.u32 	%r632, %r631, %r2251;
	and.b32  	%r633, %r632, %r74;
	shl.b32 	%r634, %r633, 2;
	add.s32 	%r635, %r75, %r634;
	atom.shared.add.u32 	%r636, [%r635], 1;
	setp.lt.s32 	%p59, %r2307, 0;
	selp.b32 	%r637, 0, 2147483647, %p59;
	xor.b32  	%r638, %r637, %r2307;
	setp.eq.s32 	%p60, %r638, 2147483647;
	selp.b32 	%r639, -2147483648, %r638, %p60;
	shr.u32 	%r640, %r639, %r2251;
	and.b32  	%r641, %r640, %r74;
	shl.b32 	%r642, %r641, 2;
	add.s32 	%r643, %r75, %r642;
	atom.shared.add.u32 	%r644, [%r643], 1;
	setp.lt.s32 	%p61, %r2306, 0;
	selp.b32 	%r645, 0, 2147483647, %p61;
	xor.b32  	%r646, %r645, %r2306;
	setp.eq.s32 	%p62, %r646, 2147483647;
	selp.b32 	%r647, -2147483648, %r646, %p62;
	shr.u32 	%r648, %r647, %r2251;
	and.b32  	%r649, %r648, %r74;
	shl.b32 	%r650, %r649, 2;
	add.s32 	%r651, %r75, %r650;
	atom.shared.add.u32 	%r652, [%r651], 1;
	bar.sync 	0;
	setp.gt.u32 	%p63, %r1, 255;
	shl.b32 	%r653, %r1, 2;
	add.s32 	%r98, %r488, %r653;
	mov.b32 	%r2331, 0;
	@%p63 bra 	$L__BB10_53;
	ld.shared.u32 	%r655, [%r98];
	mov.b32 	%r656, 0;
	st.shared.u32 	[%r98], %r656;
	ld.shared.u32 	%r657, [%r98+1024];
	st.shared.u32 	[%r98+1024], %r655;
	add.s32 	%r658, %r657, %r655;
	ld.shared.u32 	%r659, [%r98+2048];
	st.shared.u32 	[%r98+2048], %r658;
	add.s32 	%r660, %r659, %r658;
	ld.shared.u32 	%r661, [%r98+3072];
	st.shared.u32 	[%r98+3072], %r660;
	add.s32 	%r662, %r661, %r660;
	ld.shared.u32 	%r663, [%r98+4096];
	st.shared.u32 	[%r98+4096], %r662;
	add.s32 	%r664, %r663, %r662;
	ld.shared.u32 	%r665, [%r98+5120];
	st.shared.u32 	[%r98+5120], %r664;
	add.s32 	%r666, %r665, %r664;
	ld.shared.u32 	%r667, [%r98+6144];
	st.shared.u32 	[%r98+6144], %r666;
	add.s32 	%r668, %r667, %r666;
	ld.shared.u32 	%r669, [%r98+7168];
	st.shared.u32 	[%r98+7168], %r668;
	add.s32 	%r670, %r669, %r668;
	ld.shared.u32 	%r671, [%r98+8192];
	st.shared.u32 	[%r98+8192], %r670;
	add.s32 	%r672, %r671, %r670;
	ld.shared.u32 	%r673, [%r98+9216];
	st.shared.u32 	[%r98+9216], %r672;
	add.s32 	%r674, %r673, %r672;
	ld.shared.u32 	%r675, [%r98+10240];
	st.shared.u32 	[%r98+10240], %r674;
	add.s32 	%r676, %r675, %r674;
	ld.shared.u32 	%r677, [%r98+11264];
	st.shared.u32 	[%r98+11264], %r676;
	add.s32 	%r2331, %r677, %r676;
$L__BB10_53:
	setp.gt.u32 	%p64, %r1, 255;
	shl.b32 	%r678, %r3, 8;
	add.s32 	%r679, %r678, %r1;
	mul.wide.s32 	%rd59, %r679, 4;
	add.s64 	%rd6, %rd2, %rd59;
	@%p64 bra 	$L__BB10_55;
	or.b32  	%r680, %r2331, 1073741824;
	st.volatile.global.u32 	[%rd6], %r680;
$L__BB10_55:
	ld.param.u64 	%rd442, [_ZN3cub18CUB_300001_SM_10006detail10radix_sort29DeviceRadixSortOnesweepKernelINS1_5radix10policy_hubIfiyE10Policy1000ELNS0_9SortOrderE1EfiyiiNS1_21identity_decomposer_tEEEvPT5_SB_PT3_PKSC_PT1_PKSG_PT2_PKSK_T4_iiT6__param_7];
	setp.lt.s32 	%p65, %r2306, 0;
	selp.b32 	%r681, 0, 2147483647, %p65;
	xor.b32  	%r2369, %r681, %r2306;
	setp.lt.s32 	%p66, %r2321, 0;
	selp.b32 	%r682, 0, 2147483647, %p66;
	xor.b32  	%r2384, %r682, %r2321;
	setp.lt.s32 	%p67, %r2320, 0;
	selp.b32 	%r683, 0, 2147483647, %p67;
	xor.b32  	%r2383, %r683, %r2320;
	setp.lt.s32 	%p68, %r2319, 0;
	selp.b32 	%r684, 0, 2147483647, %p68;
	xor.b32  	%r2382, %r684, %r2319;
	setp.lt.s32 	%p69, %r2317, 0;
	selp.b32 	%r685, 0, 2147483647, %p69;
	xor.b32  	%r2380, %r685, %r2317;
	setp.lt.s32 	%p70, %r2318, 0;
	selp.b32 	%r686, 0, 2147483647, %p70;
	xor.b32  	%r2381, %r686, %r2318;
	setp.lt.s32 	%p71, %r2316, 0;
	selp.b32 	%r687, 0, 2147483647, %p71;
	xor.b32  	%r2379, %r687, %r2316;
	setp.lt.s32 	%p72, %r2315, 0;
	selp.b32 	%r688, 0, 2147483647, %p72;
	xor.b32  	%r2378, %r688, %r2315;
	setp.lt.s32 	%p73, %r2313, 0;
	selp.b32 	%r689, 0, 2147483647, %p73;
	xor.b32  	%r2376, %r689, %r2313;
	setp.lt.s32 	%p74, %r2312, 0;
	selp.b32 	%r690, 0, 2147483647, %p74;
	xor.b32  	%r2375, %r690, %r2312;
	setp.lt.s32 	%p75, %r2311, 0;
	selp.b32 	%r691, 0, 2147483647, %p75;
	xor.b32  	%r2374, %r691, %r2311;
	setp.lt.s32 	%p76, %r2314, 0;
	selp.b32 	%r692, 0, 2147483647, %p76;
	xor.b32  	%r2377, %r692, %r2314;
	setp.lt.s32 	%p77, %r2309, 0;
	selp.b32 	%r693, 0, 2147483647, %p77;
	xor.b32  	%r2372, %r693, %r2309;
	setp.lt.s32 	%p78, %r2310, 0;
	selp.b32 	%r694, 0, 2147483647, %p78;
	xor.b32  	%r2373, %r694, %r2310;
	setp.lt.s32 	%p79, %r2322, 0;
	selp.b32 	%r695, 0, 2147483647, %p79;
	xor.b32  	%r2385, %r695, %r2322;
	setp.lt.s32 	%p80, %r2307, 0;
	selp.b32 	%r696, 0, 2147483647, %p80;
	xor.b32  	%r2370, %r696, %r2307;
	setp.lt.s32 	%p81, %r2308, 0;
	selp.b32 	%r697, 0, 2147483647, %p81;
	xor.b32  	%r2371, %r697, %r2308;
	setp.lt.u32 	%p82, %r1, 256;
	setp.eq.s32 	%p83, %r2331, 6528;
	and.pred  	%p84, %p82, %p83;
	selp.u32 	%r698, 1, 0, %p84;
	{ 
	.reg .pred 	%p1; 
	.reg .pred 	%p2; 
	setp.ne.u32 	%p1, %r698, 0; 
	bar.red.or.pred 	%p2, 0, %p1; 
	selp.u32 	%r699, 1, 0, %p2; 
	}
	setp.eq.s32 	%p85, %r699, 0;
	and.b32  	%r700, %r1, 992;
	and.b32  	%r701, %r1, 31;
	mul.lo.s32 	%r702, %r700, 17;
	or.b32  	%r703, %r702, %r701;
	cvt.u64.u32 	%rd7, %r703;
	add.s64 	%rd61, %rd7, %rd4;
	cvta.to.global.u64 	%rd62, %rd442;
	shl.b64 	%rd63, %rd61, 2;
	add.s64 	%rd8, %rd62, %rd63;
	cvt.u64.u32 	%rd9, %r1;
	@%p85 bra 	$L__BB10_175;
	setp.gt.u32 	%p86, %r1, 255;
	shl.b32 	%r705, %r1, 3;
	add.s32 	%r707, %r488, %r705;
	add.s32 	%r118, %r707, 26112;
	@%p86 bra 	$L__BB10_64;
	ld.param.u64 	%rd436, [_ZN3cub18CUB_300001_SM_10006detail10radix_sort29DeviceRadixSortOnesweepKernelINS1_5radix10policy_hubIfiyE10Policy1000ELNS0_9SortOrderE1EfiyiiNS1_21identity_decomposer_tEEEvPT5_SB_PT3_PKSC_PT1_PKSG_PT2_PKSK_T4_iiT6__param_3];
	cvta.to.global.u64 	%rd64, %rd436;
	shl.b64 	%rd65, %rd9, 3;
	add.s64 	%rd66, %rd64, %rd65;
	ld.global.u64 	%rd67, [%rd66];
	setp.gt.u32 	%p87, %r1, %r97;
	selp.b64 	%rd68, 6528, 0, %p87;
	sub.s64 	%rd455, %rd67, %rd68;
	st.shared.u64 	[%r118], %rd455;
	setp.lt.s32 	%p88, %r3, 1;
	mov.u32 	%r2335, %r2331;
	@%p88 bra 	$L__BB10_63;
	mov.b32 	%r2333, -1;
	mov.u32 	%r2332, %r3;
	mov.u32 	%r2335, %r2331;
$L__BB10_59:
	ld.param.u64 	%rd429, [_ZN3cub18CUB_300001_SM_10006detail10radix_sort29DeviceRadixSortOnesweepKernelINS1_5radix10policy_hubIfiyE10Policy1000ELNS0_9SortOrderE1EfiyiiNS1_21identity_decomposer_tEEEvPT5_SB_PT3_PKSC_PT1_PKSG_PT2_PKSK_T4_iiT6__param_0];
	add.s32 	%r122, %r2332, -1;
	shl.b32 	%r709, %r122, 8;
	add.s32 	%r710, %r709, %r1;
	cvta.to.global.u64 	%rd69, %rd429;
	mul.wide.s32 	%rd70, %r710, 4;
	add.s64 	%rd11, %rd69, %rd70;
$L__BB10_60:
	membar.cta;
	ld.volatile.global.u32 	%r123, [%rd11];
	setp.eq.s32 	%p89, %r123, 0;
	@%p89 bra 	$L__BB10_60;
	and.b32  	%r711, %r123, 1073741823;
	add.s32 	%r2335, %r711, %r2335;
	setp.gt.s32 	%p90, %r123, -1;
	vote.sync.ballot.b32 	%r2333, %p90, %r2333;
	setp.gt.u32 	%p92, %r2332, 1;
	and.pred  	%p93, %p90, %p92;
	mov.u32 	%r2332, %r122;
	@%p93 bra 	$L__BB10_59;
	ld.shared.u64 	%rd455, [%r118];
$L__BB10_63:
	or.b32  	%r712, %r2335, -2147483648;
	st.volatile.global.u32 	[%rd6], %r712;
	sub.s32 	%r713, %r2335, %r2331;
	cvt.s64.s32 	%rd71, %r713;
	add.s64 	%rd72, %rd455, %rd71;
	st.shared.u64 	[%r118], %rd72;
$L__BB10_64:
	ld.param.u32 	%r2237, [_ZN3cub18CUB_300001_SM_10006detail10radix_sort29DeviceRadixSortOnesweepKernelINS1_5radix10policy_hubIfiyE10Policy1000ELNS0_9SortOrderE1EfiyiiNS1_21identity_decomposer_tEEEvPT5_SB_PT3_PKSC_PT1_PKSG_PT2_PKSK_T4_iiT6__param_8];
	ld.param.u64 	%rd432, [_ZN3cub18CUB_300001_SM_10006detail10radix_sort29DeviceRadixSortOnesweepKernelINS1_5radix10policy_hubIfiyE10Policy1000ELNS0_9SortOrderE1EfiyiiNS1_21identity_decomposer_tEEEvPT5_SB_PT3_PKSC_PT1_PKSG_PT2_PKSK_T4_iiT6__param_2];
	setp.gt.u32 	%p94, %r1, 255;
	setp.lt.s32 	%p95, %r4, %r2237;
	setp.eq.s64 	%p96, %rd432, 0;
	or.pred  	%p97, %p96, %p95;
	or.pred  	%p98, %p94, %p97;
	@%p98 bra 	$L__BB10_66;
	ld.param.u64 	%rd433, [_ZN3cub18CUB_300001_SM_10006detail10radix_sort29DeviceRadixSortOnesweepKernelINS1_5radix10policy_hubIfiyE10Policy1000ELNS0_9SortOrderE1EfiyiiNS1_21identity_decomposer_tEEEvPT5_SB_PT3_PKSC_PT1_PKSG_PT2_PKSK_T4_iiT6__param_2];
	ld.shared.u64 	%rd73, [%r118];
	setp.gt.u32 	%p99, %r1, %r97;
	selp.b64 	%rd74, 6528, 0, %p99;
	cvt.s64.s32 	%rd75, %r2331;
	add.s64 	%rd76, %rd74, %rd75;
	add.s64 	%rd77, %rd76, %rd73;
	cvta.to.global.u64 	%rd78, %rd433;
	shl.b64 	%rd79, %rd9, 3;
	add.s64 	%rd80, %rd78, %rd79;
	st.global.u64 	[%rd80], %rd77;
$L__BB10_66:
	ld.param.u32 	%r2238, [_ZN3cub18CUB_300001_SM_10006detail10radix_sort29DeviceRadixSortOnesweepKernelINS1_5radix10policy_hubIfiyE10Policy1000ELNS0_9SortOrderE1EfiyiiNS1_21identity_decomposer_tEEEvPT5_SB_PT3_PKSC_PT1_PKSG_PT2_PKSK_T4_iiT6__param_8];
	setp.gt.s32 	%p100, %r4, %r2238;
	bar.sync 	0;
	shl.b32 	%r714, %r97, 3;
	add.s32 	%r716, %r488, %r714;
	ld.shared.u64 	%rd14, [%r716+26112];
	@%p100 bra 	$L__BB10_68;
	add.s64 	%rd81, %rd14, %rd7;
	shl.b64 	%rd82, %rd81, 2;
	add.s64 	%rd83, %rd1, %rd82;
	st.global.u32 	[%rd83], %r2322;
	st.global.u32 	[%rd83+128], %r2321;
	st.global.u32 	[%rd83+256], %r2320;
	st.global.u32 	[%rd83+384], %r2319;
	st.global.u32 	[%rd83+512], %r2318;
	st.global.u32 	[%rd83+640], %r2317;
	st.global.u32 	[%rd83+768], %r2316;
	st.global.u32 	[%rd83+896], %r2315;
	st.global.u32 	[%rd83+1024], %r2314;
	st.global.u32 	[%rd83+1152], %r2313;
	st.global.u32 	[%rd83+1280], %r2312;
	st.global.u32 	[%rd83+1408], %r2311;
	st.global.u32 	[%rd83+1536], %r2310;
	st.global.u32 	[%rd83+1664], %r2309;
	st.global.u32 	[%rd83+1792], %r2308;
	st.global.u32 	[%rd83+1920], %r2307;
	st.global.u32 	[%rd83+2048], %r2306;
	bra.uni 	$L__BB10_102;
$L__BB10_68:
	ld.param.u32 	%r2239, [_ZN3cub18CUB_300001_SM_10006detail10radix_sort29DeviceRadixSortOnesweepKernelINS1_5radix10policy_hubIfiyE10Policy1000ELNS0_9SortOrderE1EfiyiiNS1_21identity_decomposer_tEEEvPT5_SB_PT3_PKSC_PT1_PKSG_PT2_PKSK_T4_iiT6__param_8];
	cvt.u32.u64 	%r717, %rd7;
	mad.lo.s32 	%r127, %r3, -6528, %r2239;
	setp.ge.s32 	%p101, %r717, %r127;
	add.s64 	%rd84, %rd14, %rd7;
	shl.b64 	%rd85, %rd84, 2;
	add.s64 	%rd15, %rd1, %rd85;
	@%p101 bra 	$L__BB10_70;
	st.global.u32 	[%rd15], %r2322;
$L__BB10_70:
	add.s32 	%r719, %r717, 32;
	setp.ge.s32 	%p102, %r719, %r127;
	@%p102 bra 	$L__BB10_72;
	st.global.u32 	[%rd15+128], %r2321;
$L__BB10_72:
	add.s32 	%r721, %r717, 64;
	setp.ge.s32 	%p103, %r721, %r127;
	@%p103 bra 	$L__BB10_74;
	st.global.u32 	[%rd15+256], %r2320;
$L__BB10_74:
	add.s32 	%r723, %r717, 96;
	setp.ge.s32 	%p104, %r723, %r127;
	@%p104 bra 	$L__BB10_76;
	st.global.u32 	[%rd15+384], %r2319;
$L__BB10_76:
	add.s32 	%r725, %r717, 128;
	setp.ge.s32 	%p105, %r725, %r127;
	@%p105 bra 	$L__BB10_78;
	st.global.u32 	[%rd15+512], %r2318;
$L__BB10_78:
	add.s32 	%r727, %r717, 160;
	setp.ge.s32 	%p106, %r727, %r127;
	@%p106 bra 	$L__BB10_80;
	st.global.u32 	[%rd15+640], %r2317;
$L__BB10_80:
	add.s32 	%r729, %r717, 192;
	setp.ge.s32 	%p107, %r729, %r127;
	@%p107 bra 	$L__BB10_82;
	st.global.u32 	[%rd15+768], %r2316;
$L__BB10_82:
	add.s32 	%r731, %r717, 224;
	setp.ge.s32 	%p108, %r731, %r127;
	@%p108 bra 	$L__BB10_84;
	st.global.u32 	[%rd15+896], %r2315;
$L__BB10_84:
	add.s32 	%r733, %r717, 256;
	setp.ge.s32 	%p109, %r733, %r127;
	@%p109 bra 	$L__BB10_86;
	st.global.u32 	[%rd15+1024], %r2314;
$L__BB10_86:
	add.s32 	%r735, %r717, 288;
	setp.ge.s32 	%p110, %r735, %r127;
	@%p110 bra 	$L__BB10_88;
	st.global.u32 	[%rd15+1152], %r2313;
$L__BB10_88:
	add.s32 	%r737, %r717, 320;
	setp.ge.s32 	%p111, %r737, %r127;
	@%p111 bra 	$L__BB10_90;
	st.global.u32 	[%rd15+1280], %r2312;
$L__BB10_90:
	add.s32 	%r739, %r717, 352;
	setp.ge.s32 	%p112, %r739, %r127;
	@%p112 bra 	$L__BB10_92;
	st.global.u32 	[%rd15+1408], %r2311;
$L__BB10_92:
	add.s32 	%r741, %r717, 384;
	setp.ge.s32 	%p113, %r741, %r127;
	@%p113 bra 	$L__BB10_94;
	st.global.u32 	[%rd15+1536], %r2310;
$L__BB10_94:
	add.s32 	%r743, %r717, 416;
	setp.ge.s32 	%p114, %r743, %r127;
	@%p114 bra 	$L__BB10_96;
	st.global.u32 	[%rd15+1664], %r2309;
$L__BB10_96:
	add.s32 	%r745, %r717, 448;
	setp.ge.s32 	%p115, %r745, %r127;
	@%p115 bra 	$L__BB10_98;
	st.global.u32 	[%rd15+1792], %r2308;
$L__BB10_98:
	add.s32 	%r747, %r717, 480;
	setp.ge.s32 	%p116, %r747, %r127;
	@%p116 bra 	$L__BB10_100;
	st.global.u32 	[%rd15+1920], %r2307;
$L__BB10_100:
	add.s32 	%r749, %r717, 512;
	setp.ge.s32 	%p117, %r749, %r127;
	@%p117 bra 	$L__BB10_102;
	st.global.u32 	[%rd15+2048], %r2306;
$L__BB10_102:
	ld.param.u32 	%r2240, [_ZN3cub18CUB_300001_SM_10006detail10radix_sort29DeviceRadixSortOnesweepKernelINS1_5radix10policy_hubIfiyE10Policy1000ELNS0_9SortOrderE1EfiyiiNS1_21identity_decomposer_tEEEvPT5_SB_PT3_PKSC_PT1_PKSG_PT2_PKSK_T4_iiT6__param_8];
	setp.gt.s32 	%p118, %r4, %r2240;
	@%p118 bra 	$L__BB10_104;
	ld.global.u32 	%r2368, [%rd8];
	ld.global.u32 	%r2367, [%rd8+128];
	ld.global.u32 	%r2366, [%rd8+256];
	ld.global.u32 	%r2365, [%rd8+384];
	ld.global.u32 	%r2364, [%rd8+512];
	ld.global.u32 	%r2363, [%rd8+640];
	ld.global.u32 	%r2362, [%rd8+768];
	ld.global.u32 	%r2361, [%rd8+896];
	ld.global.u32 	%r2360, [%rd8+1024];
	ld.global.u32 	%r2359, [%rd8+1152];
	ld.global.u32 	%r2358, [%rd8+1280];
	ld.global.u32 	%r2357, [%rd8+1408];
	ld.global.u32 	%r2356, [%rd8+1536];
	ld.global.u32 	%r2355, [%rd8+1664];
	ld.global.u32 	%r2354, [%rd8+1792];
	ld.global.u32 	%r2353, [%rd8+1920];
	ld.global.u32 	%r2352, [%rd8+2048];
	bra.uni 	$L__BB10_138;
$L__BB10_104:
	ld.param.u32 	%r2241, [_ZN3cub18CUB_300001_SM_10006detail10radix_sort29DeviceRadixSortOnesweepKernelINS1_5radix10policy_hubIfiyE10Policy1000ELNS0_9SortOrderE1EfiyiiNS1_21identity_decomposer_tEEEvPT5_SB_PT3_PKSC_PT1_PKSG_PT2_PKSK_T4_iiT6__param_8];
	cvt.u32.u64 	%r751, %rd7;
	sub.s32 	%r145, %r2241, %r442;
	setp.ge.s32 	%p119, %r751, %r145;
	@%p119 bra 	$L__BB10_106;
	ld.global.u32 	%r2368, [%rd8];
$L__BB10_106:
	add.s32 	%r755, %r751, 32;
	setp.ge.s32 	%p120, %r755, %r145;
	@%p120 bra 	$L__BB10_108;
	ld.global.u32 	%r2367, [%rd8+128];
$L__BB10_108:
	add.s32 	%r758, %r751, 64;
	setp.ge.s32 	%p121, %r758, %r145;
	@%p121 bra 	$L__BB10_110;
	ld.global.u32 	%r2366, [%rd8+256];
$L__BB10_110:
	add.s32 	%r761, %r751, 96;
	setp.ge.s32 	%p122, %r761, %r145;
	@%p122 bra 	$L__BB10_112;
	ld.global.u32 	%r2365, [%rd8+384];
$L__BB10_112:
	add.s32 	%r764, %r751, 128;
	setp.ge.s32 	%p123, %r764, %r145;
	@%p123 bra 	$L__BB10_114;
	ld.global.u32 	%r2364, [%rd8+512];
$L__BB10_114:
	add.s32 	%r767, %r751, 160;
	setp.ge.s32 	%p124, %r767, %r145;
	@%p124 bra 	$L__BB10_116;
	ld.global.u32 	%r2363, [%rd8+640];
$L__BB10_116:
	add.s32 	%r770, %r751, 192;
	setp.ge.s32 	%p125, %r770, %r145;
	@%p125 bra 	$L__BB10_118;
	ld.global.u32 	%r2362, [%rd8+768];
$L__BB10_118:
	add.s32 	%r773, %r751, 224;
	setp.ge.s32 	%p126, %r773, %r145;
	@%p126 bra 	$L__BB10_120;
	ld.global.u32 	%r2361, [%rd8+896];
$L__BB10_120:
	add.s32 	%r776, %r751, 256;
	setp.ge.s32 	%p127, %r776, %r145;
	@%p127 bra 	$L__BB10_122;
	ld.global.u32 	%r2360, [%rd8+1024];
$L__BB10_122:
	add.s32 	%r779, %r751, 288;
	setp.ge.s32 	%p128, %r779, %r145;
	@%p128 bra 	$L__BB10_124;
	ld.global.u32 	%r2359, [%rd8+1152];
$L__BB10_124:
	add.s32 	%r782, %r751, 320;
	setp.ge.s32 	%p129, %r782, %r145;
	@%p129 bra 	$L__BB10_126;
	ld.global.u32 	%r2358, [%rd8+1280];
$L__BB10_126:
	add.s32 	%r785, %r751, 352;
	setp.ge.s32 	%p130, %r785, %r145;
	@%p130 bra 	$L__BB10_128;
	ld.global.u32 	%r2357, [%rd8+1408];
$L__BB10_128:
	add.s32 	%r788, %r751, 384;
	setp.ge.s32 	%p131, %r788, %r145;
	@%p131 bra 	$L__BB10_130;
	ld.global.u32 	%r2356, [%rd8+1536];
$L__BB10_130:
	add.s32 	%r791, %r751, 416;
	setp.ge.s32 	%p132, %r791, %r145;
	@%p132 bra 	$L__BB10_132;
	ld.global.u32 	%r2355, [%rd8+1664];
$L__BB10_132:
	add.s32 	%r794, %r751, 448;
	setp.ge.s32 	%p133, %r794, %r145;
	@%p133 bra 	$L__BB10_134;
	ld.global.u32 	%r2354, [%rd8+1792];
$L__BB10_134:
	add.s32 	%r797, %r751, 480;
	setp.ge.s32 	%p134, %r797, %r145;
	@%p134 bra 	$L__BB10_136;
	ld.global.u32 	%r2353, [%rd8+1920];
$L__BB10_136:
	add.s32 	%r800, %r751, 512;
	setp.ge.s32 	%p135, %r800, %r145;
	@%p135 bra 	$L__BB10_138;
	ld.global.u32 	%r2352, [%rd8+2048];
$L__BB10_138:
	ld.param.u32 	%r2242, [_ZN3cub18CUB_300001_SM_10006detail10radix_sort29DeviceRadixSortOnesweepKernelINS1_5radix10policy_hubIfiyE10Policy1000ELNS0_9SortOrderE1EfiyiiNS1_21identity_decomposer_tEEEvPT5_SB_PT3_PKSC_PT1_PKSG_PT2_PKSK_T4_iiT6__param_8];
	mad.lo.s32 	%r801, %r3, 6528, 6528;
	setp.gt.s32 	%p136, %r801, %r2242;
	@%p136 bra 	$L__BB10_140;
	ld.param.u64 	%rd439, [_ZN3cub18CUB_300001_SM_10006detail10radix_sort29DeviceRadixSortOnesweepKernelINS1_5radix10policy_hubIfiyE10Policy1000ELNS0_9SortOrderE1EfiyiiNS1_21identity_decomposer_tEEEvPT5_SB_PT3_PKSC_PT1_PKSG_PT2_PKSK_T4_iiT6__param_6];
	add.s64 	%rd86, %rd14, %rd7;
	cvta.to.global.u64 	%rd87, %rd439;
	shl.b64 	%rd88, %rd86, 2;
	add.s64 	%rd89, %rd87, %rd88;
	st.global.u32 	[%rd89], %r2368;
	st.global.u32 	[%rd89+128], %r2367;
	st.global.u32 	[%rd89+256], %r2366;
	st.global.u32 	[%rd89+384], %r2365;
	st.global.u32 	[%rd89+512], %r2364;
	st.global.u32 	[%rd89+640], %r2363;
	st.global.u32 	[%rd89+768], %r2362;
	st.global.u32 	[%rd89+896], %r2361;
	st.global.u32 	[%rd89+1024], %r2360;
	st.global.u32 	[%rd89+1152], %r2359;
	st.global.u32 	[%rd89+1280], %r2358;
	st.global.u32 	[%rd89+1408], %r2357;
	st.global.u32 	[%rd89+1536], %r2356;
	st.global.u32 	[%rd89+1664], %r2355;
	st.global.u32 	[%rd89+1792], %r2354;
	st.global.u32 	[%rd89+1920], %r2353;
	st.global.u32 	[%rd89+2048], %r2352;
	bra.uni 	$L__BB10_174;
$L__BB10_140:
	ld.param.u32 	%r2243, [_ZN3cub18CUB_300001_SM_10006detail10radix_sort29DeviceRadixSortOnesweepKernelINS1_5radix10policy_hubIfiyE10Policy1000ELNS0_9SortOrderE1EfiyiiNS1_21identity_decomposer_tEEEvPT5_SB_PT3_PKSC_PT1_PKSG_PT2_PKSK_T4_iiT6__param_8];
	ld.param.u64 	%rd440, [_ZN3cub18CUB_300001_SM_10006detail10radix_sort29DeviceRadixSortOnesweepKernelINS1_5radix10policy_hubIfiyE10Policy1000ELNS0_9SortOrderE1EfiyiiNS1_21identity_decomposer_tEEEvPT5_SB_PT3_PKSC_PT1_PKSG_PT2_PKSK_T4_iiT6__param_6];
	cvt.u32.u64 	%r802, %rd7;
	mad.lo.s32 	%r196, %r3, -6528, %r2243;
	setp.ge.s32 	%p137, %r802, %r196;
	add.s64 	%rd90, %rd14, %rd7;
	cvta.to.global.u64 	%rd91, %rd440;
	shl.b64 	%rd92, %rd90, 2;
	add.s64 	%rd16, %rd91, %rd92;
	@%p137 bra 	$L__BB10_142;
	st.global.u32 	[%rd16], %r2368;
$L__BB10_142:
	add.s32 	%r804, %r802, 32;
	setp.ge.s32 	%p138, %r804, %r196;
	@%p138 bra 	$L__BB10_144;
	st.global.u32 	[%rd16+128], %r2367;
$L__BB10_144:
	add.s32 	%r806, %r802, 64;
	setp.ge.s32 	%p139, %r806, %r196;
	@%p139 bra 	$L__BB10_146;
	st.global.u32 	[%rd16+256], %r2366;
$L__BB10_146:
	add.s32 	%r808, %r802, 96;
	setp.ge.s32 	%p140, %r808, %r196;
	@%p140 bra 	$L__BB10_148;
	st.global.u32 	[%rd16+384], %r2365;
$L__BB10_148:
	add.s32 	%r810, %r802, 128;
	setp.ge.s32 	%p141, %r810, %r196;
	@%p141 bra 	$L__BB10_150;
	st.global.u32 	[%rd16+512], %r2364;
$L__BB10_150:
	add.s32 	%r812, %r802, 160;
	setp.ge.s32 	%p142, %r812, %r196;
	@%p142 bra 	$L__BB10_152;
	st.global.u32 	[%rd16+640], %r2363;
$L__BB10_152:
	add.s32 	%r814, %r802, 192;
	setp.ge.s32 	%p143, %r814, %r196;
	@%p143 bra 	$L__BB10_154;
	st.global.u32 	[%rd16+768], %r2362;
$L__BB10_154:
	add.s32 	%r816, %r802, 224;
	setp.ge.s32 	%p144, %r816, %r196;
	@%p144 bra 	$L__BB10_156;
	st.global.u32 	[%rd16+896], %r2361;
$L__BB10_156:
	add.s32 	%r818, %r802, 256;
	setp.ge.s32 	%p145, %r818, %r196;
	@%p145 bra 	$L__BB10_158;
	st.global.u32 	[%rd16+1024], %r2360;
$L__BB10_158:
	add.s32 	%r820, %r802, 288;
	setp.ge.s32 	%p146, %r820, %r196;
	@%p146 bra 	$L__BB10_160;
	st.global.u32 	[%rd16+1152], %r2359;
$L__BB10_160:
	add.s32 	%r822, %r802, 320;
	setp.ge.s32 	%p147, %r822, %r196;
	@%p147 bra 	$L__BB10_162;
	st.global.u32 	[%rd16+1280], %r2358;
$L__BB10_162:
	add.s32 	%r824, %r802, 352;
	setp.ge.s32 	%p148, %r824, %r196;
	@%p148 bra 	$L__BB10_164;
	st.global.u32 	[%rd16+1408], %r2357;
$L__BB10_164:
	add.s32 	%r826, %r802, 384;
	setp.ge.s32 	%p149, %r826, %r196;
	@%p149 bra 	$L__BB10_166;
	st.global.u32 	[%rd16+1536], %r2356;
$L__BB10_166:
	add.s32 	%r828, %r802, 416;
	setp.ge.s32 	%p150, %r828, %r196;
	@%p150 bra 	$L__BB10_168;
	st.global.u32 	[%rd16+1664], %r2355;
$L__BB10_168:
	add.s32 	%r830, %r802, 448;
	setp.ge.s32 	%p151, %r830, %r196;
	@%p151 bra 	$L__BB10_170;
	st.global.u32 	[%rd16+1792], %r2354;
$L__BB10_170:
	add.s32 	%r832, %r802, 480;
	setp.ge.s32 	%p152, %r832, %r196;
	@%p152 bra 	$L__BB10_172;
	st.global.u32 	[%rd16+1920], %r2353;
$L__BB10_172:
	add.s32 	%r834, %r802, 512;
	setp.ge.s32 	%p153, %r834, %r196;
	@%p153 bra 	$L__BB10_174;
	st.global.u32 	[%rd16+2048], %r2352;
$L__BB10_174:
	// begin inline asm
	exit;
	// end inline asm
	mov.u32 	%r2369, %r2306;
	mov.u32 	%r2370, %r2307;
	mov.u32 	%r2371, %r2308;
	mov.u32 	%r2372, %r2309;
	mov.u32 	%r2373, %r2310;
	mov.u32 	%r2374, %r2311;
	mov.u32 	%r2375, %r2312;
	mov.u32 	%r2376, %r2313;
	mov.u32 	%r2377, %r2314;
	mov.u32 	%r2378, %r2315;
	mov.u32 	%r2379, %r2316;
	mov.u32 	%r2380, %r2317;
	mov.u32 	%r2381, %r2318;
	mov.u32 	%r2382, %r2319;
	mov.u32 	%r2383, %r2320;
	mov.u32 	%r2384, %r2321;
	mov.u32 	%r2385, %r2322;
$L__BB10_175:
	mul.hi.u32 	%r835, %r1, 357913942;
	add.s32 	%r836, %r835, %r1;
	shl.b32 	%r837, %r836, 2;
	add.s32 	%r839, %r488, %r837;
	add.s32 	%r214, %r839, 13328;
	st.shared.u32 	[%r839+13328], %r2331;
	bar.sync 	0;
	setp.gt.u32 	%p154, %r1, 31;
	@%p154 bra 	$L__BB10_177;
	mad.lo.s32 	%r871, %r1, 52, %r488;
	ld.shared.u32 	%r872, [%r871+13328];
	ld.shared.u32 	%r873, [%r871+13332];
	ld.shared.u32 	%r874, [%r871+13336];
	ld.shared.u32 	%r875, [%r871+13340];
	ld.shared.u32 	%r876, [%r871+13344];
	ld.shared.u32 	%r877, [%r871+13348];
	ld.shared.u32 	%r878, [%r871+13352];
	ld.shared.u32 	%r879, [%r871+13356];
	ld.shared.u32 	%r880, [%r871+13360];
	ld.shared.u32 	%r881, [%r871+13364];
	ld.shared.u32 	%r882, [%r871+13368];
	ld.shared.u32 	%r883, [%r871+13372];
	add.s32 	%r884, %r873, %r872;
	add.s32 	%r885, %r884, %r874;
	add.s32 	%r886, %r885, %r875;
	add.s32 	%r887, %r886, %r876;
	add.s32 	%r888, %r887, %r877;
	add.s32 	%r889, %r888, %r878;
	add.s32 	%r890, %r889, %r879;
	add.s32 	%r891, %r890, %r880;
	add.s32 	%r892, %r891, %r881;
	add.s32 	%r893, %r892, %r882;
	add.s32 	%r844, %r893, %r883;
	mov.b32 	%r842, 1;
	mov.b32 	%r867, 0;
	mov.b32 	%r869, -1;
	// begin inline asm
	{  .reg .s32 r0;  .reg .pred p;  shfl.sync.up.b32 r0|p, %r844, %r842, %r867, %r869;  @p add.s32 r0, r0, %r844;  mov.s32 %r840, r0;}
	// end inline asm
	mov.b32 	%r848, 2;
	// begin inline asm
	{  .reg .s32 r0;  .reg .pred p;  shfl.sync.up.b32 r0|p, %r840, %r848, %r867, %r869;  @p add.s32 r0, r0, %r840;  mov.s32 %r846, r0;}
	// end inline asm
	mov.b32 	%r854, 4;
	// begin inline asm
	{  .reg .s32 r0;  .reg .pred p;  shfl.sync.up.b32 r0|p, %r846, %r854, %r867, %r869;  @p add.s32 r0, r0, %r846;  mov.s32 %r852, r0;}
	// end inline asm
	mov.b32 	%r860, 8;
	// begin inline asm
	{  .reg .s32 r0;  .reg .pred p;  shfl.sync.up.b32 r0|p, %r852, %r860, %r867, %r869;  @p add.s32 r0, r0, %r852;  mov.s32 %r858, r0;}
	// end inline asm
	mov.b32 	%r866, 16;
	// begin inline asm
	{  .reg .s32 r0;  .reg .pred p;  shfl.sync.up.b32 r0|p, %r858, %r866, %r867, %r869;  @p add.s32 r0, r0, %r858;  mov.s32 %r864, r0;}
	// end inline asm
	sub.s32 	%r894, %r864, %r844;
	add.s32 	%r895, %r872, %r894;
	add.s32 	%r896, %r873, %r895;
	add.s32 	%r897, %r874, %r896;
	add.s32 	%r898, %r875, %r897;
	add.s32 	%r899, %r876, %r898;
	add.s32 	%r900, %r877, %r899;
	add.s32 	%r901, %r878, %r900;
	add.s32 	%r902, %r879, %r901;
	add.s32 	%r903, %r880, %r902;
	add.s32 	%r904, %r881, %r903;
	add.s32 	%r905, %r882, %r904;
	st.shared.u32 	[%r871+13328], %r894;
	st.shared.u32 	[%r871+13332], %r895;
	st.shared.u32 	[%r871+13336], %r896;
	st.shared.u32 	[%r871+13340], %r897;
	st.shared.u32 	[%r871+13344], %r898;
	st.shared.u32 	[%r871+13348], %r899;
	st.shared.u32 	[%r871+13352], %r900;
	st.shared.u32 	[%r871+13356], %r901;
	st.shared.u32 	[%r871+13360], %r902;
	st.shared.u32 	[%r871+13364], %r903;
	st.shared.u32 	[%r871+13368], %r904;
	st.shared.u32 	[%r871+13372], %r905;
$L__BB10_177:
	setp.gt.u32 	%p155, %r1, 255;
	bar.sync 	0;
	ld.shared.u32 	%r215, [%r214];
	@%p155 bra 	$L__BB10_179;
	shl.b32 	%r906, %r1, 2;
	add.s32 	%r908, %r488, %r906;
	ld.shared.u32 	%r909, [%r908];
	add.s32 	%r910, %r909, %r215;
	st.shared.u32 	[%r908], %r910;
	ld.shared.u32 	%r911, [%r908+1024];
	add.s32 	%r912, %r911, %r215;
	st.shared.u32 	[%r908+1024], %r912;
	ld.shared.u32 	%r913, [%r908+2048];
	add.s32 	%r914, %r913, %r215;
	st.shared.u32 	[%r908+2048], %r914;
	ld.shared.u32 	%r915, [%r908+3072];
	add.s32 	%r916, %r915, %r215;
	st.shared.u32 	[%r908+3072], %r916;
	ld.shared.u32 	%r917, [%r908+4096];
	add.s32 	%r918, %r917, %r215;
	st.shared.u32 	[%r908+4096], %r918;
	ld.shared.u32 	%r919, [%r908+5120];
	add.s32 	%r920, %r919, %r215;
	st.shared.u32 	[%r908+5120], %r920;
	ld.shared.u32 	%r921, [%r908+6144];
	add.s32 	%r922, %r921, %r215;
	st.shared.u32 	[%r908+6144], %r922;
	ld.shared.u32 	%r923, [%r908+7168];
	add.s32 	%r924, %r923, %r215;
	st.shared.u32 	[%r908+7168], %r924;
	ld.shared.u32 	%r925, [%r908+8192];
	add.s32 	%r926, %r925, %r215;
	st.shared.u32 	[%r908+8192], %r926;
	ld.shared.u32 	%r927, [%r908+9216];
	add.s32 	%r928, %r927, %r215;
	st.shared.u32 	[%r908+9216], %r928;
	ld.shared.u32 	%r929, [%r908+10240];
	add.s32 	%r930, %r929, %r215;
	st.shared.u32 	[%r908+10240], %r930;
	ld.shared.u32 	%r931, [%r908+11264];
	add.s32 	%r932, %r931, %r215;
	st.shared.u32 	[%r908+11264], %r932;
$L__BB10_179:
	ld.param.u32 	%r2289, [_ZN3cub18CUB_300001_SM_10006detail10radix_sort29DeviceRadixSortOnesweepKernelINS1_5radix10policy_hubIfiyE10Policy1000ELNS0_9SortOrderE1EfiyiiNS1_21identity_decomposer_tEEEvPT5_SB_PT3_PKSC_PT1_PKSG_PT2_PKSK_T4_iiT6__param_10];
	ld.param.u32 	%r2252, [_ZN3cub18CUB_300001_SM_10006detail10radix_sort29DeviceRadixSortOnesweepKernelINS1_5radix10policy_hubIfiyE10Policy1000ELNS0_9SortOrderE1EfiyiiNS1_21identity_decomposer_tEEEvPT5_SB_PT3_PKSC_PT1_PKSG_PT2_PKSK_T4_iiT6__param_9];
	shl.b32 	%r959, %r1, 5;
	and.b32  	%r960, %r959, 31744;
	add.s32 	%r216, %r488, %r960;
	bar.sync 	0;
	// begin inline asm
	mov.u32 %r933, %lanemask_le;
	// end inline asm
	setp.eq.s32 	%p156, %r2385, 2147483647;
	selp.b32 	%r962, -2147483648, %r2385, %p156;
	shr.u32 	%r963, %r962, %r2252;
	mov.b32 	%r964, -1;
	shl.b32 	%r965, %r964, %r2289;
	not.b32 	%r218, %r965;
	and.b32  	%r956, %r963, %r218;
	mov.b32 	%r936, 1;
	// begin inline asm
	{
    .reg .pred p;
    and.b32 %r934, %r956, %r936;    setp.ne.u32 p, %r934, 0;
    vote.ballot.sync.b32 %r934, p, 0xffffffff;
    @!p not.b32 %r934, %r934;
}

	// end inline asm
	mov.b32 	%r939, 2;
	// begin inline asm
	{
    .reg .pred p;
    and.b32 %r937, %r956, %r939;    setp.ne.u32 p, %r937, 0;
    vote.ballot.sync.b32 %r937, p, 0xffffffff;
    @!p not.b32 %r937, %r937;
}

	// end inline asm
	and.b32  	%r966, %r937, %r934;
	mov.b32 	%r942, 4;
	// begin inline asm
	{
    .reg .pred p;
    and.b32 %r940, %r956, %r942;    setp.ne.u32 p, %r940, 0;
    vote.ballot.sync.b32 %r940, p, 0xffffffff;
    @!p not.b32 %r940, %r940;
}

	// end inline asm
	and.b32  	%r967, %r940, %r966;
	mov.b32 	%r945, 8;
	// begin inline asm
	{
    .reg .pred p;
    and.b32 %r943, %r956, %r945;    setp.ne.u32 p, %r943, 0;
    vote.ballot.sync.b32 %r943, p, 0xffffffff;
    @!p not.b32 %r943, %r943;
}

	// end inline asm
	and.b32  	%r968, %r943, %r967;
	mov.b32 	%r948, 16;
	// begin inline asm
	{
    .reg .pred p;
    and.b32 %r946, %r956, %r948;    setp.ne.u32 p, %r946, 0;
    vote.ballot.sync.b32 %r946, p, 0xffffffff;
    @!p not.b32 %r946, %r946;
}

	// end inline asm
	and.b32  	%r969, %r946, %r968;
	mov.b32 	%r951, 32;
	// begin inline asm
	{
    .reg .pred p;
    and.b32 %r949, %r956, %r951;    setp.ne.u32 p, %r949, 0;
    vote.ballot.sync.b32 %r949, p, 0xffffffff;
    @!p not.b32 %r949, %r949;
}

	// end inline asm
	and.b32  	%r970, %r949, %r969;
	mov.b32 	%r954, 64;
	// begin inline asm
	{
    .reg .pred p;
    and.b32 %r952, %r956, %r954;    setp.ne.u32 p, %r952, 0;
    vote.ballot.sync.b32 %r952, p, 0xffffffff;
    @!p not.b32 %r952, %r952;
}

	// end inline asm
	and.b32  	%r971, %r952, %r970;
	mov.b32 	%r957, 128;
	// begin inline asm
	{
    .reg .pred p;
    and.b32 %r955, %r956, %r957;    setp.ne.u32 p, %r955, 0;
    vote.ballot.sync.b32 %r955, p, 0xffffffff;
    @!p not.b32 %r955, %r955;
}

	// end inline asm
	and.b32  	%r972, %r955, %r971;
	clz.b32 	%r973, %r972;
	sub.s32 	%r220, 31, %r973;
	and.b32  	%r974, %r933, %r972;
	popc.b32 	%r221, %r974;
	setp.ne.s32 	%p157, %r440, %r220;
	mov.b32 	%r2386, 0;
	@%p157 bra 	$L__BB10_181;
	shl.b32 	%r975, %r956, 2;
	add.s32 	%r976, %r216, %r975;
	atom.shared.add.u32 	%r2386, [%r976], %r221;
$L__BB10_181:
	ld.param.u32 	%r2253, [_ZN3cub18CUB_300001_SM_10006detail10radix_sort29DeviceRadixSortOnesweepKernelINS1_5radix10policy_hubIfiyE10Policy1000ELNS0_9SortOrderE1EfiyiiNS1_21identity_decomposer_tEEEvPT5_SB_PT3_PKSC_PT1_PKSG_PT2_PKSK_T4_iiT6__param_9];
	shfl.sync.idx.b32	%r1002|%p158, %r2386, %r220, 31, -1;
	add.s32 	%r224, %r221, %r1002;
	setp.eq.s32 	%p159, %r2384, 2147483647;
	selp.b32 	%r1003, -2147483648, %r2384, %p159;
	shr.u32 	%r1004, %r1003, %r2253;
	and.b32  	%r999, %r1004, %r218;
	mov.b32 	%r979, 1;
	// begin inline asm
	{
    .reg .pred p;
    and.b32 %r977, %r999, %r979;    setp.ne.u32 p, %r977, 0;
    vote.ballot.sync.b32 %r977, p, 0xffffffff;
    @!p not.b32 %r977, %r977;
}

	// end inline asm
	mov.b32 	%r982, 2;
	// begin inline asm
	{
    .reg .pred p;
    and.b32 %r980, %r999, %r982;    setp.ne.u32 p, %r980, 0;
    vote.ballot.sync.b32 %r980, p, 0xffffffff;
    @!p not.b32 %r980, %r980;
}

	// end inline asm
	and.b32  	%r1005, %r980, %r977;
	mov.b32 	%r985, 4;
	// begin inline asm
	{
    .reg .pred p;
    and.b32 %r983, %r999, %r985;    setp.ne.u32 p, %r983, 0;
    vote.ballot.sync.b32 %r983, p, 0xffffffff;
    @!p not.b32 %r983, %r983;
}

	// end inline asm
	and.b32  	%r1006, %r983, %r1005;
	mov.b32 	%r988, 8;
	// begin inline asm
	{
    .reg .pred p;
    and.b32 %r986, %r999, %r988;    setp.ne.u32 p, %r986, 0;
    vote.ballot.sync.b32 %r986, p, 0xffffffff;
    @!p not.b32 %r986, %r986;
}

	// end inline asm
	and.b32  	%r1007, %r986, %r1006;
	mov.b32 	%r991, 16;
	// begin inline asm
	{
    .reg .pred p;
    and.b32 %r989, %r999, %r991;    setp.ne.u32 p, %r989, 0;
    vote.ballot.sync.b32 %r989, p, 0xffffffff;
    @!p not.b32 %r989, %r989;
}

	// end inline asm
	and.b32  	%r1008, %r989, %r1007;
	mov.b32 	%r994, 32;
	// begin inline asm
	{
    .reg .pred p;
    and.b32 %r992, %r999, %r994;    setp.ne.u32 p, %r992, 0;
    vote.ballot.sync.b32 %r992, p, 0xffffffff;
    @!p not.b32 %r992, %r992;
}

	// end inline asm
	and.b32  	%r1009, %r992, %r1008;
	mov.b32 	%r997, 64;
	// begin inline asm
	{
    .reg .pred p;
    and.b32 %r995, %r999, %r997;    setp.ne.u32 p, %r995, 0;
    vote.ballot.sync.b32 %r995, p, 0xffffffff;
    @!p not.b32 %r995, %r995;
}

	// end inline asm
	and.b32  	%r1010, %r995, %r1009;
	mov.b32 	%r1000, 128;
	// begin inline asm
	{
    .reg .pred p;
    and.b32 %r998, %r999, %r1000;    setp.ne.u32 p, %r998, 0;
    vote.ballot.sync.b32 %r998, p, 0xffffffff;
    @!p not.b32 %r998, %r998;
}

	// end inline asm
	and.b32  	%r1011, %r998, %r1010;
	clz.b32 	%r1012, %r1011;
	sub.s32 	%r226, 31, %r1012;
	and.b32  	%r1013, %r933, %r1011;
	popc.b32 	%r227, %r1013;
	setp.ne.s32 	%p160, %r440, %r226;
	mov.b32 	%r2387, 0;
	@%p160 bra 	$L__BB10_183;
	shl.b32 	%r1014, %r999, 2;
	add.s32 	%r1015, %r216, %r1014;
	atom.shared.add.u32 	%r2387, [%r1015], %r227;
$L__BB10_183:
	ld.param.u32 	%r2254, [_ZN3cub18CUB_300001_SM_10006detail10radix_sort29DeviceRadixSortOnesweepKernelINS1_5radix10policy_hubIfiyE10Policy1000ELNS0_9SortOrderE1EfiyiiNS1_21identity_decomposer_tEEEvPT5_SB_PT3_PKSC_PT1_PKSG_PT2_PKSK_T4_iiT6__param_9];
	shfl.sync.idx.b32	%r1041|%p161, %r2387, %r226, 31, -1;
	add.s32 	%r230, %r227, %r1041;
	setp.eq.s32 	%p162, %r2383, 2147483647;
	selp.b32 	%r1042, -2147483648, %r2383, %p162;
	shr.u32 	%r1043, %r1042, %r2254;
	and.b32  	%r1038, %r1043, %r218;
	mov.b32 	%r1018, 1;
	// begin inline asm
	{
    .reg .pred p;
    and.b32 %r1016, %r1038, %r1018;    setp.ne.u32 p, %r1016, 0;
    vote.ballot.sync.b32 %r1016, p, 0xffffffff;
    @!p not.b32 %r1016, %r1016;
}

	// end inline asm
	mov.b32 	%r1021, 2;
	// begin inline asm
	{
    .reg .pred p;
    and.b32 %r1019, %r1038, %r1021;    setp.ne.u32 p, %r1019, 0;
    vote.ballot.sync.b32 %r1019, p, 0xffffffff;
    @!p not.b32 %r1019, %r1019;
}

	// end inline asm
	and.b32  	%r1044, %r1019, %r1016;
	mov.b32 	%r1024, 4;
	// begin inline asm
	{
    .reg .pred p;
    and.b32 %r1022, %r1038, %r1024;    setp.ne.u32 p, %r1022, 0;
    vote.ballot.sync.b32 %r1022, p, 0xffffffff;
    @!p not.b32 %r1022, %r1022;
}

	// end inline asm
	and.b32  	%r1045, %r1022, %r1044;
	mov.b32 	%r1027, 8;
	// begin inline asm
	{
    .reg .pred p;
    and.b32 %r1025, %r1038, %r1027;    setp.ne.u32 p, %r1025, 0;
    vote.ballot.sync.b32 %r1025, p, 0xffffffff;
    @!p not.b32 %r1025, %r1025;
}

	// end inline asm
	and.b32  	%r1046, %r1025, %r1045;
	mov.b32 	%r1030, 16;
	// begin inline asm
	{
    .reg .pred p;
    and.b32 %r1028, %r1038, %r1030;    setp.ne.u32 p, %r1028, 0;
    vote.ballot.sync.b32 %r1028, p, 0xffffffff;
    @!p not.b32 %r1028, %r1028;
}

	// end inline asm
	and.b32  	%r1047, %r1028, %r1046;
	mov.b32 	%r1033, 32;
	// begin inline asm
	{
    .reg .pred p;
    and.b32 %r1031, %r1038, %r1033;    setp.ne.u32 p, %r1031, 0;
    vote.ballot.sync.b32 %r1031, p, 0xffffffff;
    @!p not.b32 %r1031, %r1031;
}

	// end inline asm
	and.b32  	%r1048, %r1031, %r1047;
	mov.b32 	%r1036, 64;
	// begin inline asm
	{
    .reg .pred p;
    and.b32 %r1034, %r1038, %r1036;    setp.ne.u32 p, %r1034, 0;
    vote.ballot.sync.b32 %r1034, p, 0xffffffff;
    @!p not.b32 %r1034, %r1034;
}

	// end inline asm
	and.b32  	%r1049, %r1034, %r1048;
	mov.b32 	%r1039, 128;
	// begin inline asm
	{
    .reg .pred p;
    and.b32 %r1037, %r1038, %r1039;    setp.ne.u32 p, %r1037, 0;
    vote.ballot.sync.b32 %r1037, p, 0xffffffff;
    @!p not.b32 %r1037, %r1037;
}

	// end inline asm
	and.b32  	%r1050, %r1037, %r1049;
	clz.b32 	%r1051, %r1050;
	sub.s32 	%r232, 31, %r1051;
	and.b32  	%r1052, %r933, %r1050;
	popc.b32 	%r233, %r1052;
	setp.ne.s32 	%p163, %r440, %r232;
	mov.b32 	%r2388, 0;
	@%p163 bra 	$L__BB10_185;
	shl.b32 	%r1053, %r1038, 2;
	add.s32 	%r1054, %r216, %r1053;
	atom.shared.add.u32 	%r2388, [%r1054], %r233;
$L__BB10_185:
	ld.param.u32 	%r2255, [_ZN3cub18CUB_300001_SM_10006detail10radix_sort29DeviceRadixSortOnesweepKernelINS1_5radix10policy_hubIfiyE10Policy1000ELNS0_9SortOrderE1EfiyiiNS1_21identity_decomposer_tEEEvPT5_SB_PT3_PKSC_PT1_PKSG_PT2_PKSK_T4_iiT6__param_9];
	shfl.sync.idx.b32	%r1080|%p164, %r2388, %r232, 31, -1;
	add.s32 	%r236, %r233, %r1080;
	setp.eq.s32 	%p165, %r2382, 2147483647;
	selp.b32 	%r1081, -2147483648, %r2382, %p165;
	shr.u32 	%r1082, %r1081, %r2255;
	and.b32  	%r1077, %r1082, %r218;
	mov.b32 	%r1057, 1;
	// begin inline asm
	{
    .reg .pred p;
    and.b32 %r1055, %r1077, %r1057;    setp.ne.u32 p, %r1055, 0;
    vote.ballot.sync.b32 %r1055, p, 0xffffffff;
    @!p not.b32 %r1055, %r1055;
}

	// end inline asm
	mov.b32 	%r1060, 2;
	// begin inline asm
	{
    .reg .pred p;
    and.b32 %r1058, %r1077, %r1060;    setp.ne.u32 p, %r1058, 0;
    vote.ballot.sync.b32 %r1058, p, 0xffffffff;
    @!p not.b32 %r1058, %r1058;
}

	// end inline asm
	and.b32  	%r1083, %r1058, %r1055;
	mov.b32 	%r1063, 4;
	// begin inline asm
	{
    .reg .pred p;
    and.b32 %r1061, %r1077, %r1063;    setp.ne.u32 p, %r1061, 0;
    vote.ballot.sync.b32 %r1061, p, 0xffffffff;
    @!p not.b32 %r1061, %r1061;
}

	// end inline asm
	and.b32  	%r1084, %r1061, %r1083;
	mov.b32 	%r1066, 8;
	// begin inline asm
	{
    .reg .pred p;
    and.b32 %r1064, %r1077, %r1066;    setp.ne.u32 p, %r1064, 0;
    vote.ballot.sync.b32 %r1064, p, 0xffffffff;
    @!p not.b32 %r1064, %r1064;
}

	// end inline asm
	and.b32  	%r1085, %r1064, %r1084;
	mov.b32 	%r1069, 16;
	// begin inline asm
	{
    .reg .pred p;
    and.b32 %r1067, %r1077, %r1069;    setp.ne.u32 p, %r1067, 0;
    vote.ballot.sync.b32 %r1067, p, 0xffffffff;
    @!p not.b32 %r1067, %r1067;
}

	// end inline asm
	and.b32  	%r1086, %r1067, %r1085;
	mov.b32 	%r1072, 32;
	// begin inline asm
	{
    .reg .pred p;
    and.b32 %r1070, %r1077, %r1072;    setp.ne.u32 p, %r1070, 0;
    vote.ballot.sync.b32 %r1070, p, 0xffffffff;
    @!p not.b32 %r1070, %r1070;
}

	// end inline asm
	and.b32  	%r1087, %r1070, %r1086;
	mov.b32 	%r1075, 64;
	// begin inline asm
	{
    .reg .pred p;
    and.b32 %r1073, %r1077, %r1075;    setp.ne.u32 p, %r1073, 0;
    vote.ballot.sync.b32 %r1073, p, 0xffffffff;
    @!p not.b32 %r1073, %r1073;
}

	// end inline asm
	and.b32  	%r1088, %r1073, %r1087;
	mov.b32 	%r1078, 128;
	// begin inline asm
	{
    .reg .pred p;
    and.b32 %r1076, %r1077, %r1078;    setp.ne.u32 p, %r1076, 0;
    vote.ballot.sync.b32 %r1076, p, 0xffffffff;
    @!p not.b32 %r1076, %r1076;
}

	// end inline asm
	and.b32  	%r1089, %r1076, %r1088;
	clz.b32 	%r1090, %r1089;
	sub.s32 	%r238, 31, %r1090;
	and.b32  	%r1091, %r933, %r1089;
	popc.b32 	%r239, %r1091;
	setp.ne.s32 	%p166, %r440, %r238;
	mov.b32 	%r2389, 0;
	@%p166 bra 	$L__BB10_187;
	shl.b32 	%r1092, %r1077, 2;
	add.s32 	%r1093, %r216, %r1092;
	atom.shared.add.u32 	%r2389, [%r1093], %r239;
$L__BB10_187:
	ld.param.u32 	%r2256, [_ZN3cub18CUB_300001_SM_10006detail10radix_sort29DeviceRadixSortOnesweepKernelINS1_5radix10policy_hubIfiyE10Policy1000ELNS0_9SortOrderE1EfiyiiNS1_21identity_decomposer_tEEEvPT5_SB_PT3_PKSC_PT1_PKSG_PT2_PKSK_T4_iiT6__param_9];
	shfl.sync.idx.b32	%r1119|%p167, %r2389, %r238, 31, -1;
	add.s32 	%r242, %r239, %r1119;
	setp.eq.s32 	%p168, %r2381, 2147483647;
	selp.b32 	%r1120, -2147483648, %r2381, %p168;
	shr.u32 	%r1121, %r1120, %r2256;
	and.b32  	%r1116, %r1121, %r218;
	mov.b32 	%r1096, 1;
	// begin inline asm
	{
    .reg .pred p;
    and.b32 %r1094, %r1116, %r1096;    setp.ne.u32 p, %r1094, 0;
    vote.ballot.sync.b32 %r1094, p, 0xffffffff;
    @!p not.b32 %r1094, %r1094;
}

	// end inline asm
	mov.b32 	%r1099, 2;
	// begin inline asm
	{
    .reg .pred p;
    and.b32 %r1097, %r1116, %r1099;    setp.ne.u32 p, %r1097, 0;
    vote.ballot.sync.b32 %r1097, p, 0xffffffff;
    @!p not.b32 %r1097, %r1097;
}

	// end inline asm
	and.b32  	%r1122, %r1097, %r1094;
	mov.b32 	%r1102, 4;
	// begin inline asm
	{
    .reg .pred p;
    and.b32 %r1100, %r1116, %r1102;    setp.ne.u32 p, %r1100, 0;
    vote.ballot.sync.b32 %r1100, p, 0xffffffff;
    @!p not.b32 %r1100, %r1100;
}

	// end inline asm
	and.b32  	%r1123, %r1100, %r1122;
	mov.b32 	%r1105, 8;
	// begin inline asm
	{
    .reg .pred p;
    and.b32 %r1103, %r1116, %r1105;    setp.ne.u32 p, %r1103, 0;
    vote.ballot.sync.b32 %r1103, p, 0xffffffff;
    @!p not.b32 %r1103, %r1103;
}

	// end inline asm
	and.b32  	%r1124, %r1103, %r1123;
	mov.b32 	%r1108, 16;
	// begin inline asm
	{
    .reg .pred p;
    and.b32 %r1106, %r1116, %r1108;    setp.ne.u32 p, %r1106, 0;
    vote.ballot.sync.b32 %r1106, p, 0xffffffff;
    @!p not.b32 %r1106, %r1106;
}

	// end inline asm
	and.b32  	%r1125, %r1106, %r1124;
	mov.b32 	%r1111, 32;
	// begin inline asm
	{
    .reg .pred p;
    and.b32 %r1109, %r1116, %r1111;    setp.ne.u32 p, %r1109, 0;
    vote.ballot.sync.b32 %r1109, p, 0xffffffff;
    @!p not.b32 %r1109, %r1109;
}

	// end inline asm
	and.b32  	%r1126, %r1109, %r1125;
	mov.b32 	%r1114, 64;
	// begin inline asm
	{
    .reg .pred p;
    and.b32 %r1112, %r1116, %r1114;    setp.ne.u32 p, %r1112, 0;
    vote.ballot.sync.b32 %r1112, p, 0xffffffff;
    @!p not.b32 %r1112, %r1112;
}

	// end inline asm
	and.b32  	%r1127, %r1112, %r1126;
	mov.b32 	%r1117, 128;
	// begin inline asm
	{
    .reg .pred p;
    and.b32 %r1115, %r1116, %r1117;    setp.ne.u32 p, %r1115, 0;
    vote.ballot.sync.b32 %r1115, p, 0xffffffff;
    @!p not.b32 %r1115, %r1115;
}

	// end inline asm
	and.b32  	%r1128, %r1115, %r1127;
	clz.b32 	%r1129, %r1128;
	sub.s32 	%r244, 31, %r1129;
	and.b32  	%r1130, %r933, %r1128;
	popc.b32 	%r245, %r1130;
	setp.ne.s32 	%p169, %r440, %r244;
	mov.b32 	%r2390, 0;
	@%p169 bra 	$L__BB10_189;
	shl.b32 	%r1131, %r1116, 2;
	add.s32 	%r1132, %r216, %r1131;
	atom.shared.add.u32 	%r2390, [%r1132], %r245;
$L__BB10_189:
	ld.param.u32 	%r2257, [_ZN3cub18CUB_300001_SM_10006detail10radix_sort29DeviceRadixSortOnesweepKernelINS1_5radix10policy_hubIfiyE10Policy1000ELNS0_9SortOrderE1EfiyiiNS1_21identity_decomposer_tEEEvPT5_SB_PT3_PKSC_PT1_PKSG_PT2_PKSK_T4_iiT6__param_9];
	shfl.sync.idx.b32	%r1158|%p170, %r2390, %r244, 31, -1;
	add.s32 	%r248, %r245, %r1158;
	setp.eq.s32 	%p171, %r2380, 2147483647;
	selp.b32 	%r1159, -2147483648, %r2380, %p171;
	shr.u32 	%r1160, %r1159, %r2257;
	and.b32  	%r1155, %r1160, %r218;
	mov.b32 	%r1135, 1;
	// begin inline asm
	{
    .reg .pred p;
    and.b32 %r1133, %r1155, %r1135;    setp.ne.u32 p, %r1133, 0;
    vote.ballot.sync.b32 %r1133, p, 0xffffffff;
    @!p not.b32 %r1133, %r1133;
}

	// end inline asm
	mov.b32 	%r1138, 2;
	// begin inline asm
	{
    .reg .pred p;
    and.b32 %r1136, %r1155, %r1138;    setp.ne.u32 p, %r1136, 0;
    vote.ballot.sync.b32 %r1136, p, 0xffffffff;
    @!p not.b32 %r1136, %r1136;
}

	// end inline asm
	and.b32  	%r1161, %r1136, %r1133;
	mov.b32 	%r1141, 4;
	// begin inline asm
	{
    .reg .pred p;
    and.b32 %r1139, %r1155, %r1141;    setp.ne.u32 p, %r1139, 0;
    vote.ballot.sync.b32 %r1139, p, 0xffffffff;
    @!p not.b32 %r1139, %r1139;
}

	// end inline asm
	and.b32  	%r1162, %r1139, %r1161;
	mov.b32 	%r1144, 8;
	// begin inline asm
	{
    .reg .pred p;
    and.b32 %r1142, %r1155, %r1144;    setp.ne.u32 p, %r1142, 0;
    vote.ballot.sync.b32 %r1142, p, 0xffffffff;
    @!p not.b32 %r1142, %r1142;
}

	// end inline asm
	and.b32  	%r1163, %r1142, %r1162;
	mov.b32 	%r1147, 16;
	// begin inline asm
	{
    .reg .pred p;
    and.b32 %r1145, %r1155, %r1147;    setp.ne.u32 p, %r1145, 0;
    vote.ballot.sync.b32 %r1145, p, 0xffffffff;
    @!p not.b32 %r1145, %r1145;
}

	// end inline asm
	and.b32  	%r1164, %r1145, %r1163;
	mov.b32 	%r1150, 32;
	// begin inline asm
	{
    .reg .pred p;
    and.b32 %r1148, %r1155, %r1150;    setp.ne.u32 p, %r1148, 0;
    vote.ballot.sync.b32 %r1148, p, 0xffffffff;
    @!p not.b32 %r1148, %r1148;
}

	// end inline asm
	and.b32  	%r1165, %r1148, %r1164;
	mov.b32 	%r1153, 64;
	// begin inline asm
	{
    .reg .pred p;
    and.b32 %r1151, %r1155, %r1153;    setp.ne.u32 p, %r1151, 0;
    vote.ballot.sync.b32 %r1151, p, 0xffffffff;
    @!p not.b32 %r1151, %r1151;
}

	// end inline asm
	and.b32  	%r1166, %r1151, %r1165;
	mov.b32 	%r1156, 128;
	// begin inline asm
	{
    .reg .pred p;
    and.b32 %r1154, %r1155, %r1156;    setp.ne.u32 p, %r1154, 0;
    vote.ballot.sync.b32 %r1154, p, 0xffffffff;
    @!p not.b32 %r1154, %r1154;
}

	// end inline asm
	and.b32  	%r1167, %r1154, %r1166;
	clz.b32 	%r1168, %r1167;
	sub.s32 	%r250, 31, %r1168;
	and.b32  	%r1169, %r933, %r1167;
	popc.b32 	%r251, %r1169;
	setp.ne.s32 	%p172, %r440, %r250;
	mov.b32 	%r2391, 0;
	@%p172 bra 	$L__BB10_191;
	shl.b32 	%r1170, %r1155, 2;
	add.s32 	%r1171, %r216, %r1170;
	atom.shared.add.u32 	%r2391, [%r1171], %r251;
$L__BB10_191:
	ld.param.u32 	%r2258, [_ZN3cub18CUB_300001_SM_10006detail10radix_sort29DeviceRadixSortOnesweepKernelINS1_5radix10policy_hubIfiyE10Policy1000ELNS0_9SortOrderE1EfiyiiNS1_21identity_decomposer_tEEEvPT5_SB_PT3_PKSC_PT1_PKSG_PT2_PKSK_T4_iiT6__param_9];
	shfl.sync.idx.b32	%r1197|%p173, %r2391, %r250, 31, -1;
	add.s32 	%r254, %r251, %r1197;
	setp.eq.s32 	%p174, %r2379, 2147483647;
	selp.b32 	%r1198, -2147483648, %r2379, %p174;
	shr.u32 	%r1199, %r1198, %r2258;
	and.b32  	%r1194, %r1199, %r218;
	mov.b32 	%r1174, 1;
	// begin inline asm
	{
    .reg .pred p;
    and.b32 %r1172, %r1194, %r1174;    setp.ne.u32 p, %r1172, 0;
    vote.ballot.sync.b32 %r1172, p, 0xffffffff;
    @!p not.b32 %r1172, %r1172;
}

	// end inline asm
	mov.b32 	%r1177, 2;
	// begin inline asm
	{
    .reg .pred p;
    and.b32 %r1175, %r1194, %r1177;    setp.ne.u32 p, %r1175, 0;
    vote.ballot.sync.b32 %r1175, p, 0xffffffff;
    @!p not.b32 %r1175, %r1175;
}

	// end inline asm
	and.b32  	%r1200, %r1175, %r1172;
	mov.b32 	%r1180, 4;
	// begin inline asm
	{
    .reg .pred p;
    and.b32 %r1178, %r1194, %r1180;    setp.ne.u32 p, %r1178, 0;
    vote.ballot.sync.b32 %r1178, p, 0xffffffff;
    @!p not.b32 %r1178, %r1178;
}

	// end inline asm
	and.b32  	%r1201, %r1178, %r1200;
	mov.b32 	%r1183, 8;
	// begin inline asm
	{
    .reg .pred p;
    and.b32 %r1181, %r1194, %r1183;    setp.ne.u32 p, %r1181, 0;
    vote.ballot.sync.b32 %r1181, p, 0xffffffff;
    @!p not.b32 %r1181, %r1181;
}

	// end inline asm
	and.b32  	%r1202, %r1181, %r1201;
	mov.b32 	%r1186, 16;
	// begin inline asm
	{
    .reg .pred p;
    and.b32 %r1184, %r1194, %r1186;    setp.ne.u32 p, %r1184, 0;
    vote.ballot.sync.b32 %r1184, p, 0xffffffff;
    @!p not.b32 %r1184, %r1184;
}

	// end inline asm
	and.b32  	%r1203, %r1184, %r1202;
	mov.b32 	%r1189, 32;
	// begin inline asm
	{
    .reg .pred p;
    and.b32 %r1187, %r1194, %r1189;    setp.ne.u32 p, %r1187, 0;
    vote.ballot.sync.b32 %r1187, p, 0xffffffff;
    @!p not.b32 %r1187, %r1187;
}

	// end inline asm
	and.b32  	%r1204, %r1187, %r1203;
	mov.b32 	%r1192, 64;
	// begin inline asm
	{
    .reg .pred p;
    and.b32 %r1190, %r1194, %r1192;    setp.ne.u32 p, %r1190, 0;
    vote.ballot.sync.b32 %r1190, p, 0xffffffff;
    @!p not.b32 %r1190, %r1190;
}

	// end inline asm
	and.b32  	%r1205, %r1190, %r1204;
	mov.b32 	%r1195, 128;
	// begin inline asm
	{
    .reg .pred p;
    and.b32 %r1193, %r1194, %r1195;    setp.ne.u32 p, %r1193, 0;
    vote.ballot.sync.b32 %r1193, p, 0xffffffff;
    @!p not.b32 %r1193, %r1193;
}

	// end inline asm
	and.b32  	%r1206, %r1193, %r1205;
	clz.b32 	%r1207, %r1206;
	sub.s32 	%r256, 31, %r1207;
	and.b32  	%r1208, %r933, %r1206;
	popc.b32 	%r257, %r1208;
	setp.ne.s32 	%p175, %r440, %r256;
	mov.b32 	%r2392, 0;
	@%p175 bra 	$L__BB10_193;
	shl.b32 	%r1209, %r1194, 2;
	add.s32 	%r1210, %r216, %r1209;
	atom.shared.add.u32 	%r2392, [%r1210], %r257;
$L__BB10_193:
	ld.param.u32 	%r2259, [_ZN3cub18CUB_300001_SM_10006detail10radix_sort29DeviceRadixSortOnesweepKernelINS1_5radix10policy_hubIfiyE10Policy1000ELNS0_9SortOrderE1EfiyiiNS1_21identity_decomposer_tEEEvPT5_SB_PT3_PKSC_PT1_PKSG_PT2_PKSK_T4_iiT6__param_9];
	shfl.sync.idx.b32	%r1236|%p176, %r2392, %r256, 31, -1;
	add.s32 	%r260, %r257, %r1236;
	setp.eq.s32 	%p177, %r2378, 2147483647;
	selp.b32 	%r1237, -2147483648, %r2378, %p177;
	shr.u32 	%r1238, %r1237, %r2259;
	and.b32  	%r1233, %r1238, %r218;
	mov.b32 	%r1213, 1;
	// begin inline asm
	{
    .reg .pred p;
    and.b32 %r1211, %r1233, %r1213;    setp.ne.u32 p, %r1211, 0;
    vote.ballot.sync.b32 %r1211, p, 0xffffffff;
    @!p not.b32 %r1211, %r1211;
}

	// end inline asm
	mov.b32 	%r1216, 2;
	// begin inline asm
	{
    .reg .pred p;
    and.b32 %r1214, %r1233, %r1216;    setp.ne.u32 p, %r1214, 0;
    vote.ballot.sync.b32 %r1214, p, 0xffffffff;
    @!p not.b32 %r1214, %r1214;
}

	// end inline asm
	and.b32  	%r1239, %r1214, %r1211;
	mov.b32 	%r1219, 4;
	// begin inline asm
	{
    .reg .pred p;
    and.b32 %r1217, %r1233, %r1219;    setp.ne.u32 p, %r1217, 0;
    vote.ballot.sync.b32 %r1217, p, 0xffffffff;
    @!p not.b32 %r1217, %r1217;
}

	// end inline asm
	and.b32  	%r1240, %r1217, %r1239;
	mov.b32 	%r1222, 8;
	// begin inline asm
	{
    .reg .pred p;
    and.b32 %r1220, %r1233, %r1222;    setp.ne.u32 p, %r1220, 0;
    vote.ballot.sync.b32 %r1220, p, 0xffffffff;
    @!p not.b32 %r1220, %r1220;
}

	// end inline asm
	and.b32  	%r1241, %r1220, %r1240;
	mov.b32 	%r1225, 16;
	// begin inline asm
	{
    .reg .pred p;
    and.b32 %r1223, %r1233, %r1225;    setp.ne.u32 p, %r1223, 0;
    vote.ballot.sync.b32 %r1223, p, 0xffffffff;
    @!p not.b32 %r1223, %r1223;
}

	// end inline asm
	and.b32  	%r1242, %r1223, %r1241;
	mov.b32 	%r1228, 32;
	// begin inline asm
	{
    .reg .pred p;
    and.b32 %r1226, %r1233, %r1228;    setp.ne.u32 p, %r1226, 0;
    vote.ballot.sync.b32 %r1226, p, 0xffffffff;
    @!p not.b32 %r1226, %r1226;
}

	// end inline asm
	and.b32  	%r1243, %r1226, %r1242;
	mov.b32 	%r1231, 64;
	// begin inline asm
	{
    .reg .pred p;
    and.b32 %r1229, %r1233, %r1231;    setp.ne.u32 p, %r1229, 0;
    vote.ballot.sync.b32 %r1229, p, 0xffffffff;
    @!p not.b32 %r1229, %r1229;
}

	// end inline asm
	and.b32  	%r1244, %r1229, %r1243;
	mov.b32 	%r1234, 128;
	// begin inline asm
	{
    .reg .pred p;
    and.b32 %r1232, %r1233, %r1234;    setp.ne.u32 p, %r1232, 0;
    vote.ballot.sync.b32 %r1232, p, 0xffffffff;
    @!p not.b32 %r1232, %r1232;
}

	// end inline asm
	and.b32  	%r1245, %r1232, %r1244;
	clz.b32 	%r1246, %r1245;
	sub.s32 	%r262, 31, %r1246;
	and.b32  	%r1247, %r933, %r1245;
	popc.b32 	%r263, %r1247;
	setp.ne.s32 	%p178, %r440, %r262;
	mov.b32 	%r2393, 0;
	@%p178 bra 	$L__BB10_195;
	shl.b32 	%r1248, %r1233, 2;
	add.s32 	%r1249, %r216, %r1248;
	atom.shared.add.u32 	%r2393, [%r1249], %r263;
$L__BB10_195:
	ld.param.u32 	%r2260, [_ZN3cub18CUB_300001_SM_10006detail10radix_sort29DeviceRadixSortOnesweepKernelINS1_5radix10policy_hubIfiyE10Policy1000ELNS0_9SortOrderE1EfiyiiNS1_21identity_decomposer_tEEEvPT5_SB_PT3_PKSC_PT1_PKSG_PT2_PKSK_T4_iiT6__param_9];
	shfl.sync.idx.b32	%r1275|%p179, %r2393, %r262, 31, -1;
	add.s32 	%r266, %r263, %r1275;
	setp.eq.s32 	%p180, %r2377, 2147483647;
	selp.b32 	%r1276, -2147483648, %r2377, %p180;
	shr.u32 	%r1277, %r1276, %r2260;
	and.b32  	%r1272, %r1277, %r218;
	mov.b32 	%r1252, 1;
	// begin inline asm
	{
    .reg .pred p;
    and.b32 %r1250, %r1272, %r1252;    setp.ne.u32 p, %r1250, 0;
    vote.ballot.sync.b32 %r1250, p, 0xffffffff;
    @!p not.b32 %r1250, %r1250;
}

	// end inline asm
	mov.b32 	%r1255, 2;
	// begin inline asm
	{
    .reg .pred p;
    and.b32 %r1253, %r1272, %r1255;    setp.ne.u32 p, %r1253, 0;
    vote.ballot.sync.b32 %r1253, p, 0xffffffff;
    @!p not.b32 %r1253, %r1253;
}

	// end inline asm
	and.b32  	%r1278, %r1253, %r1250;
	mov.b32 	%r1258, 4;
	// begin inline asm
	{
    .reg .pred p;
    and.b32 %r1256, %r1272, %r1258;    setp.ne.u32 p, %r1256, 0;
    vote.ballot.sync.b32 %r1256, p, 0xffffffff;
    @!p not.b32 %r1256, %r1256;
}

	// end inline asm
	and.b32  	%r1279, %r1256, %r1278;
	mov.b32 	%r1261, 8;
	// begin inline asm
	{
    .reg .pred p;
    and.b32 %r1259, %r1272, %r1261;    setp.ne.u32 p, %r1259, 0;
    vote.ballot.sync.b32 %r1259, p, 0xffffffff;
    @!p not.b32 %r1259, %r1259;
}

	// end inline asm
	and.b32  	%r1280, %r1259, %r1279;
	mov.b32 	%r1264, 16;
	// begin inline asm
	{
    .reg .pred p;
    and.b32 %r1262, %r1272, %r1264;    setp.ne.u32 p, %r1262, 0;
    vote.ballot.sync.b32 %r1262, p, 0xffffffff;
    @!p not.b32 %r1262, %r1262;
}

	// end inline asm
	and.b32  	%r1281, %r1262, %r1280;
	mov.b32 	%r1267, 32;
	// begin inline asm
	{
    .reg .pred p;
    and.b32 %r1265, %r1272, %r1267;    setp.ne.u32 p, %r1265, 0;
    vote.ballot.sync.b32 %r1265, p, 0xffffffff;
    @!p not.b32 %r1265, %r1265;
}

	// end inline asm
	and.b32  	%r1282, %r1265, %r1281;
	mov.b32 	%r1270, 64;
	// begin inline asm
	{
    .reg .pred p;
    and.b32 %r1268, %r1272, %r1270;    setp.ne.u32 p, %r1268, 0;
    vote.ballot.sync.b32 %r1268, p, 0xffffffff;
    @!p not.b32 %r1268, %r1268;
}

	// end inline asm
	and.b32  	%r1283, %r1268, %r1282;
	mov.b32 	%r1273, 128;
	// begin inline asm
	{
    .reg .pred p;
    and.b32 %r1271, %r1272, %r1273;    setp.ne.u32 p, %r1271, 0;
    vote.ballot.sync.b32 %r1271, p, 0xffffffff;
    @!p not.b32 %r1271, %r1271;
}

	// end inline asm
	and.b32  	%r1284, %r1271, %r1283;
	clz.b32 	%r1285, %r1284;
	sub.s32 	%r268, 31, %r1285;
	and.b32  	%r1286, %r933, %r1284;
	popc.b32 	%r269, %r1286;
	setp.ne.s32 	%p181, %r440, %r268;
	mov.b32 	%r2394, 0;
	@%p181 bra 	$L__BB10_197;
	shl.b32 	%r1287, %r1272, 2;
	add.s32 	%r1288, %r216, %r1287;
	atom.shared.add.u32 	%r2394, [%r1288], %r269;
$L__BB10_197:
	ld.param.u32 	%r2261, [_ZN3cub18CUB_300001_SM_10006detail10radix_sort29DeviceRadixSortOnesweepKernelINS1_5radix10policy_hubIfiyE10Policy1000ELNS0_9SortOrderE1EfiyiiNS1_21identity_decomposer_tEEEvPT5_SB_PT3_PKSC_PT1_PKSG_PT2_PKSK_T4_iiT6__param_9];
	shfl.sync.idx.b32	%r1314|%p182, %r2394, %r268, 31, -1;
	add.s32 	%r272, %r269, %r1314;
	setp.eq.s32 	%p183, %r2376, 2147483647;
	selp.b32 	%r1315, -2147483648, %r2376, %p183;
	shr.u32 	%r1316, %r1315, %r2261;
	and.b32  	%r1311, %r1316, %r218;
	mov.b32 	%r1291, 1;
	// begin inline asm
	{
    .reg .pred p;
    and.b32 %r1289, %r1311, %r1291;    setp.ne.u32 p, %r1289, 0;
    vote.ballot.sync.b32 %r1289, p, 0xffffffff;
    @!p not.b32 %r1289, %r1289;
}

	// end inline asm
	mov.b32 	%r1294, 2;
	// begin inline asm
	{
    .reg .pred p;
    and.b32 %r1292, %r1311, %r1294;    setp.ne.u32 p, %r1292, 0;
    vote.ballot.sync.b32 %r1292, p, 0xffffffff;
    @!p not.b32 %r1292, %r1292;
}

	// end inline asm
	and.b32  	%r1317, %r1292, %r1289;
	mov.b32 	%r1297, 4;
	// begin inline asm
	{
    .reg .pred p;
    and.b32 %r1295, %r1311, %r1297;    setp.ne.u32 p, %r1295, 0;
    vote.ballot.sync.b32 %r1295, p, 0xffffffff;
    @!p not.b32 %r1295, %r1295;
}

	// end inline asm
	and.b32  	%r1318, %r1295, %r1317;
	mov.b32 	%r1300, 8;
	// begin inline asm
	{
    .reg .pred p;
    and.b32 %r1298, %r1311, %r1300;    setp.ne.u32 p, %r1298, 0;
    vote.ballot.sync.b32 %r1298, p, 0xffffffff;
    @!p not.b32 %r1298, %r1298;
}

	// end inline asm
	and.b32  	%r1319, %r1298, %r1318;
	mov.b32 	%r1303, 16;
	// begin inline asm
	{
    .reg .pred p;
    and.b32 %r1301, %r1311, %r1303;    setp.ne.u32 p, %r1301, 0;
    vote.ballot.sync.b32 %r1301, p, 0xffffffff;
    @!p not.b32 %r1301, %r1301;
}

	// end inline asm
	and.b32  	%r1320, %r1301, %r1319;
	mov.b32 	%r1306, 32;
	// begin inline asm
	{
    .reg .pred p;
    and.b32 %r1304, %r1311, %r1306;    setp.ne.u32 p, %r1304, 0;
    vote.ballot.sync.b32 %r1304, p, 0xffffffff;
    @!p not.b32 %r1304, %r1304;
}

	// end inline asm
	and.b32  	%r1321, %r1304, %r1320;
	mov.b32 	%r1309, 64;
	// begin inline asm
	{
    .reg .pred p;
    and.b32 %r1307, %r1311, %r1309;    setp.ne.u32 p, %r1307, 0;
    vote.ballot.sync.b32 %r1307, p, 0xffffffff;
    @!p not.b32 %r1307, %r1307;
}

	// end inline asm
	and.b32  	%r1322, %r1307, %r1321;
	mov.b32 	%r1312, 128;
	// begin inline asm
	{
    .reg .pred p;
    and.b32 %r1310, %r1311, %r1312;    setp.ne.u32 p, %r1310, 0;
    vote.ballot.sync.b32 %r1310, p, 0xffffffff;
    @!p not.b32 %r1310, %r1310;
}

	// end inline asm
	and.b32  	%r1323, %r1310, %r1322;
	clz.b32 	%r1324, %r1323;
	sub.s32 	%r274, 31, %r1324;
	and.b32  	%r1325, %r933, %r1323;
	popc.b32 	%r275, %r1325;
	setp.ne.s32 	%p184, %r440, %r274;
	mov.b32 	%r2395, 0;
	@%p184 bra 	$L__BB10_199;
	mov.u32 	%r1328, _ZZN3cub18CUB_300001_SM_10006detail10radix_sort29DeviceRadixSortOnesweepKernelINS1_5radix10policy_hubIfiyE10Policy1000ELNS0_9SortOrderE1EfiyiiNS1_21identity_decomposer_tEEEvPT5_SB_PT3_PKSC_PT1_PKSG_PT2_PKSK_T4_iiT6_E1s;
	add.s32 	%r1329, %r1328, %r960;
	shl.b32 	%r1330, %r1311, 2;
	add.s32 	%r1331, %r1329, %r1330;
	atom.shared.add.u32 	%r2395, [%r1331], %r275;
$L__BB10_199:
	ld.param.u32 	%r2262, [_ZN3cub18CUB_300001_SM_10006detail10radix_sort29DeviceRadixSortOnesweepKernelINS1_5radix10policy_hubIfiyE10Policy1000ELNS0_9SortOrderE1EfiyiiNS1_21identity_decomposer_tEEEvPT5_SB_PT3_PKSC_PT1_PKSG_PT2_PKSK_T4_iiT6__param_9];
	shfl.sync.idx.b32	%r1357|%p185, %r2395, %r274, 31, -1;
	add.s32 	%r278, %r275, %r1357;
	setp.eq.s32 	%p186, %r2375, 2147483647;
	selp.b32 	%r1358, -2147483648, %r2375, %p186;
	shr.u32 	%r1359, %r1358, %r2262;
	and.b32  	%r1354, %r1359, %r218;
	mov.b32 	%r1334, 1;
	// begin inline asm
	{
    .reg .pred p;
    and.b32 %r1332, %r1354, %r1334;    setp.ne.u32 p, %r1332, 0;
    vote.ballot.sync.b32 %r1332, p, 0xffffffff;
    @!p not.b32 %r1332, %r1332;
}

	// end inline asm
	mov.b32 	%r1337, 2;
	// begin inline asm
	{
    .reg .pred p;
    and.b32 %r1335, %r1354, %r1337;    setp.ne.u32 p, %r1335, 0;
    vote.ballot.sync.b32 %r1335, p, 0xffffffff;
    @!p not.b32 %r1335, %r1335;
}

	// end inline asm
	and.b32  	%r1360, %r1335, %r1332;
	mov.b32 	%r1340, 4;
	// begin inline asm
	{
    .reg .pred p;
    and.b32 %r1338, %r1354, %r1340;    setp.ne.u32 p, %r1338, 0;
    vote.ballot.sync.b32 %r1338, p, 0xffffffff;
    @!p not.b32 %r1338, %r1338;
}

	// end inline asm
	and.b32  	%r1361, %r1338, %r1360;
	mov.b32 	%r1343, 8;
	// begin inline asm
	{
    .reg .pred p;
    and.b32 %r1341, %r1354, %r1343;    setp.ne.u32 p, %r1341, 0;
    vote.ballot.sync.b32 %r1341, p, 0xffffffff;
    @!p not.b32 %r1341, %r1341;
}

	// end inline asm
	and.b32  	%r1362, %r1341, %r1361;
	mov.b32 	%r1346, 16;
	// begin inline asm
	{
    .reg .pred p;
    and.b32 %r1344, %r1354, %r1346;    setp.ne.u32 p, %r1344, 0;
    vote.ballot.sync.b32 %r1344, p, 0xffffffff;
    @!p not.b32 %r1344, %r1344;
}

	// end inline asm
	and.b32  	%r1363, %r1344, %r1362;
	mov.b32 	%r1349, 32;
	// begin inline asm
	{
    .reg .pred p;
    and.b32 %r1347, %r1354, %r1349;    setp.ne.u32 p, %r1347, 0;
    vote.ballot.sync.b32 %r1347, p, 0xffffffff;
    @!p not.b32 %r1347, %r1347;
}

	// end inline asm
	and.b32  	%r1364, %r1347, %r1363;
	mov.b32 	%r1352, 64;
	// begin inline asm
	{
    .reg .pred p;
    and.b32 %r1350, %r1354, %r1352;    setp.ne.u32 p, %r1350, 0;
    vote.ballot.sync.b32 %r1350, p, 0xffffffff;
    @!p not.b32 %r1350, %r1350;
}

	// end inline asm
	and.b32  	%r1365, %r1350, %r1364;
	mov.b32 	%r1355, 128;
	// begin inline asm
	{
    .reg .pred p;
    and.b32 %r1353, %r1354, %r1355;    setp.ne.u32 p, %r1353, 0;
    vote.ballot.sync.b32 %r1353, p, 0xffffffff;
    @!p not.b32 %r1353, %r1353;
}

	// end inline asm
	and.b32  	%r1366, %r1353, %r1365;
	clz.b32 	%r1367, %r1366;
	sub.s32 	%r280, 31, %r1367;
	and.b32  	%r1368, %r933, %r1366;
	popc.b32 	%r281, %r1368;
	setp.ne.s32 	%p187, %r440, %r280;
	mov.b32 	%r2396, 0;
	@%p187 bra 	$L__BB10_201;
	mov.u32 	%r1371, _ZZN3cub18CUB_300001_SM_10006detail10radix_sort29DeviceRadixSortOnesweepKernelINS1_5radix10policy_hubIfiyE10Policy1000ELNS0_9SortOrderE1EfiyiiNS1_21identity_decomposer_tEEEvPT5_SB_PT3_PKSC_PT1_PKSG_PT2_PKSK_T4_iiT6_E1s;
	add.s32 	%r1372, %r1371, %r960;
	shl.b32 	%r1373, %r1354, 2;
	add.s32 	%r1374, %r1372, %r1373;
	atom.shared.add.u32 	%r2396, [%r1374], %r281;
$L__BB10_201:
	ld.param.u32 	%r2263, [_ZN3cub18CUB_300001_SM_10006detail10radix_sort29DeviceRadixSortOnesweepKernelINS1_5radix10policy_hubIfiyE10Policy1000ELNS0_9SortOrderE1EfiyiiNS1_21identity_decomposer_tEEEvPT5_SB_PT3_PKSC_PT1_PKSG_PT2_PKSK_T4_iiT6__param_9];
	shfl.sync.idx.b32	%r1400|%p188, %r2396, %r280, 31, -1;
	add.s32 	%r284, %r281, %r1400;
	setp.eq.s32 	%p189, %r2374, 2147483647;
	selp.b32 	%r1401, -2147483648, %r2374, %p189;
	shr.u32 	%r1402, %r1401, %r2263;
	and.b32  	%r1397, %r1402, %r218;
	mov.b32 	%r1377, 1;
	// begin inline asm
	{
    .reg .pred p;
    and.b32 %r1375, %r1397, %r1377;    setp.ne.u32 p, %r1375, 0;
    vote.ballot.sync.b32 %r1375, p, 0xffffffff;
    @!p not.b32 %r1375, %r1375;
}

	// end inline asm
	mov.b32 	%r1380, 2;
	// begin inline asm
	{
    .reg .pred p;
    and.b32 %r1378, %r1397, %r1380;    setp.ne.u32 p, %r1378, 0;
    vote.ballot.sync.b32 %r1378, p, 0xffffffff;
    @!p not.b32 %r1378, %r1378;
}

	// end inline asm
	and.b32  	%r1403, %r1378, %r1375;
	mov.b32 	%r1383, 4;
	// begin inline asm
	{
    .reg .pred p;
    and.b32 %r1381, %r1397, %r1383;    setp.ne.u32 p, %r1381, 0;
    vote.ballot.sync.b32 %r1381, p, 0xffffffff;
    @!p not.b32 %r1381, %r1381;
}

	// end inline asm
	and.b32  	%r1404, %r1381, %r1403;
	mov.b32 	%r1386, 8;
	// begin inline asm
	{
    .reg .pred p;
    and.b32 %r1384, %r1397, %r1386;    setp.ne.u32 p, %r1384, 0;
    vote.ballot.sync.b32 %r1384, p, 0xffffffff;
    @!p not.b32 %r1384, %r1384;
}

	// end inline asm
	and.b32  	%r1405, %r1384, %r1404;
	mov.b32 	%r1389, 16;
	// begin inline asm
	{
    .reg .pred p;
    and.b32 %r1387, %r1397, %r1389;    setp.ne.u32 p, %r1387, 0;
    vote.ballot.sync.b32 %r1387, p, 0xffffffff;
    @!p not.b32 %r1387, %r1387;
}

	// end inline asm
	and.b32  	%r1406, %r1387, %r1405;
	mov.b32 	%r1392, 32;
	// begin inline asm
	{
    .reg .pred p;
    and.b32 %r1390, %r1397, %r1392;    setp.ne.u32 p, %r1390, 0;
    vote.ballot.sync.b32 %r1390, p, 0xffffffff;
    @!p not.b32 %r1390, %r1390;
}

	// end inline asm
	and.b32  	%r1407, %r1390, %r1406;
	mov.b32 	%r1395, 64;
	// begin inline asm
	{
    .reg .pred p;
    and.b32 %r1393, %r1397, %r1395;    setp.ne.u32 p, %r1393, 0;
    vote.ballot.sync.b32 %r1393, p, 0xffffffff;
    @!p not.b32 %r1393, %r1393;
}

	// end inline asm
	and.b32  	%r1408, %r1393, %r1407;
	mov.b32 	%r1398, 128;
	// begin inline asm
	{
    .reg .pred p;
    and.b32 %r1396, %r1397, %r1398;    setp.ne.u32 p, %r1396, 0;
    vote.ballot.sync.b32 %r1396, p, 0xffffffff;
    @!p not.b32 %r1396, %r1396;
}

	// end inline asm
	and.b32  	%r1409, %r1396, %r1408;
	clz.b32 	%r1410, %r1409;
	sub.s32 	%r286, 31, %r1410;
	and.b32  	%r1411, %r933, %r1409;
	popc.b32 	%r287, %r1411;
	setp.ne.s32 	%p190, %r440, %r286;
	mov.b32 	%r2397, 0;
	@%p190 bra 	$L__BB10_203;
	mov.u32 	%r1414, _ZZN3cub18CUB_300001_SM_10006detail10radix_sort29DeviceRadixSortOnesweepKernelINS1_5radix10policy_hubIfiyE10Policy1000ELNS0_9SortOrderE1EfiyiiNS1_21identity_decomposer_tEEEvPT5_SB_PT3_PKSC_PT1_PKSG_PT2_PKSK_T4_iiT6_E1s;
	add.s32 	%r1415, %r1414, %r960;
	shl.b32 	%r1416, %r1397, 2;
	add.s32 	%r1417, %r1415, %r1416;
	atom.shared.add.u32 	%r2397, [%r1417], %r287;
$L__BB10_203:
	ld.param.u32 	%r2264, [_ZN3cub18CUB_300001_SM_10006detail10radix_sort29DeviceRadixSortOnesweepKernelINS1_5radix10policy_hubIfiyE10Policy1000ELNS0_9SortOrderE1EfiyiiNS1_21identity_decomposer_tEEEvPT5_SB_PT3_PKSC_PT1_PKSG_PT2_PKSK_T4_iiT6__param_9];
	shfl.sync.idx.b32	%r1443|%p191, %r2397, %r286, 31, -1;
	add.s32 	%r290, %r287, %r1443;
	setp.eq.s32 	%p192, %r2373, 2147483647;
	selp.b32 	%r1444, -2147483648, %r2373, %p192;
	shr.u32 	%r1445, %r1444, %r2264;
	and.b32  	%r1440, %r1445, %r218;
	mov.b32 	%r1420, 1;
	// begin inline asm
	{
    .reg .pred p;
    and.b32 %r1418, %r1440, %r1420;    setp.ne.u32 p, %r1418, 0;
    vote.ballot.sync.b32 %r1418, p, 0xffffffff;
    @!p not.b32 %r1418, %r1418;
}

	// end inline asm
	mov.b32 	%r1423, 2;
	// begin inline asm
	{
    .reg .pred p;
    and.b32 %r1421, %r1440, %r1423;    setp.ne.u32 p, %r1421, 0;
    vote.ballot.sync.b32 %r1421, p, 0xffffffff;
    @!p not.b32 %r1421, %r1421;
}

	// end inline asm
	and.b32  	%r1446, %r1421, %r1418;
	mov.b32 	%r1426, 4;
	// begin inline asm
	{
    .reg .pred p;
    and.b32 %r1424, %r1440, %r1426;    setp.ne.u32 p, %r1424, 0;
    vote.ballot.sync.b32 %r1424, p, 0xffffffff;
    @!p not.b32 %r1424, %r1424;
}

	// end inline asm
	and.b32  	%r1447, %r1424, %r1446;
	mov.b32 	%r1429, 8;
	// begin inline asm
	{
    .reg .pred p;
    and.b32 %r1427, %r1440, %r1429;    setp.ne.u32 p, %r1427, 0;
    vote.ballot.sync.b32 %r1427, p, 0xffffffff;
    @!p not.b32 %r1427, %r1427;
}

	// end inline asm
	and.b32  	%r1448, %r1427, %r1447;
	mov.b32 	%r1432, 16;
	// begin inline asm
	{
    .reg .pred p;
    and.b32 %r1430, %r1440, %r1432;    setp.ne.u32 p, %r1430, 0;
    vote.ballot.sync.b32 %r1430, p, 0xffffffff;
    @!p not.b32 %r1430, %r1430;
}

	// end inline asm
	and.b32  	%r1449, %r1430, %r1448;
	mov.b32 	%r1435, 32;
	// begin inline asm
	{
    .reg .pred p;
    and.b32 %r1433, %r1440, %r1435;    setp.ne.u32 p, %r1433, 0;
    vote.ballot.sync.b32 %r1433, p, 0xffffffff;
    @!p not.b32 %r1433, %r1433;
}

	// end inline asm
	and.b32  	%r1450, %r1433, %r1449;
	mov.b32 	%r1438, 64;
	// begin inline asm
	{
    .reg .pred p;
    and.b32 %r1436, %r1440, %r1438;    setp.ne.u32 p, %r1436, 0;
    vote.ballot.sync.b32 %r1436, p, 0xffffffff;
    @!p not.b32 %r1436, %r1436;
}

	// end inline asm
	and.b32  	%r1451, %r1436, %r1450;
	mov.b32 	%r1441, 128;
	// begin inline asm
	{
    .reg .pred p;
    and.b32 %r1439, %r1440, %r1441;    setp.ne.u32 p, %r1439, 0;
    vote.ballot.sync.b32 %r1439, p, 0xffffffff;
    @!p not.b32 %r1439, %r1439;
}

	// end inline asm
	and.b32  	%r1452, %r1439, %r1451;
	clz.b32 	%r1453, %r1452;
	sub.s32 	%r292, 31, %r1453;
	and.b32  	%r1454, %r933, %r1452;
	popc.b32 	%r293, %r1454;
	setp.ne.s32 	%p193, %r440, %r292;
	mov.b32 	%r2398, 0;
	@%p193 bra 	$L__BB10_205;
	mov.u32 	%r1457, _ZZN3cub18CUB_300001_SM_10006detail10radix_sort29DeviceRadixSortOnesweepKernelINS1_5radix10policy_hubIfiyE10Policy1000ELNS0_9SortOrderE1EfiyiiNS1_21identity_decomposer_tEEEvPT5_SB_PT3_PKSC_PT1_PKSG_PT2_PKSK_T4_iiT6_E1s;
	add.s32 	%r1458, %r1457, %r960;
	shl.b32 	%r1459, %r1440, 2;
	add.s32 	%r1460, %r1458, %r1459;
	atom.shared.add.u32 	%r2398, [%r1460], %r293;
$L__BB10_205:
	ld.param.u32 	%r2265, [_ZN3cub18CUB_300001_SM_10006detail10radix_sort29DeviceRadixSortOnesweepKernelINS1_5radix10policy_hubIfiyE10Policy1000ELNS0_9SortOrderE1EfiyiiNS1_21identity_decomposer_tEEEvPT5_SB_PT3_PKSC_PT1_PKSG_PT2_PKSK_T4_iiT6__param_9];
	shfl.sync.idx.b32	%r1486|%p194, %r2398, %r292, 31, -1;
	add.s32 	%r296, %r293, %r1486;
	setp.eq.s32 	%p195, %r2372, 2147483647;
	selp.b32 	%r1487, -2147483648, %r2372, %p195;
	shr.u32 	%r1488, %r1487, %r2265;
	and.b32  	%r1483, %r1488, %r218;
	mov.b32 	%r1463, 1;
	// begin inline asm
	{
    .reg .pred p;
    and.b32 %r1461, %r1483, %r1463;    setp.ne.u32 p, %r1461, 0;
    vote.ballot.sync.b32 %r1461, p, 0xffffffff;
    @!p not.b32 %r1461, %r1461;
}

	// end inline asm
	mov.b32 	%r1466, 2;
	// begin inline asm
	{
    .reg .pred p;
    and.b32 %r1464, %r1483, %r1466;    setp.ne.u32 p, %r1464, 0;
    vote.ballot.sync.b32 %r1464, p, 0xffffffff;
    @!p not.b32 %r1464, %r1464;
}

	// end inline asm
	and.b32  	%r1489, %r1464, %r1461;
	mov.b32 	%r1469, 4;
	// begin inline asm
	{
    .reg .pred p;
    and.b32 %r1467, %r1483, %r1469;    setp.ne.u32 p, %r1467, 0;
    vote.ballot.sync.b32 %r1467, p, 0xffffffff;
    @!p not.b32 %r1467, %r1467;
}

	// end inline asm
	and.b32  	%r1490, %r1467, %r1489;
	mov.b32 	%r1472, 8;
	// begin inline asm
	{
    .reg .pred p;
    and.b32 %r1470, %r1483, %r1472;    setp.ne.u32 p, %r1470, 0;
    vote.ballot.sync.b32 %r1470, p, 0xffffffff;
    @!p not.b32 %r1470, %r1470;
}

	// end inline asm
	and.b32  	%r1491, %r1470, %r1490;
	mov.b32 	%r1475, 16;
	// begin inline asm
	{
    .reg .pred p;
    and.b32 %r1473, %r1483, %r1475;    setp.ne.u32 p, %r1473, 0;
    vote.ballot.sync.b32 %r1473, p, 0xffffffff;
    @!p not.b32 %r1473, %r1473;
}

	// end inline asm
	and.b32  	%r1492, %r1473, %r1491;
	mov.b32 	%r1478, 32;
	// begin inline asm
	{
    .reg .pred p;
    and.b32 %r1476, %r1483, %r1478;    setp.ne.u32 p, %r1476, 0;
    vote.ballot.sync.b32 %r1476, p, 0xffffffff;
    @!p not.b32 %r1476, %r1476;
}

	// end inline asm
	and.b32  	%r1493, %r1476, %r1492;
	mov.b32 	%r1481, 64;
	// begin inline asm
	{
    .reg .pred p;
    and.b32 %r1479, %r1483, %r1481;    setp.ne.u32 p, %r1479, 0;
    vote.ballot.sync.b32 %r1479, p, 0xffffffff;
    @!p not.b32 %r1479, %r1479;
}

	// end inline asm
	and.b32  	%r1494, %r1479, %r1493;
	mov.b32 	%r1484, 128;
	// begin inline asm
	{
    .reg .pred p;
    and.b32 %r1482, %r1483, %r1484;    setp.ne.u32 p, %r1482, 0;
    vote.ballot.sync.b32 %r1482, p, 0xffffffff;
    @!p not.b32 %r1482, %r1482;
}

	// end inline asm
	and.b32  	%r1495, %r1482, %r1494;
	clz.b32 	%r1496, %r1495;
	sub.s32 	%r298, 31, %r1496;
	and.b32  	%r1497, %r933, %r1495;
	popc.b32 	%r299, %r1497;
	setp.ne.s32 	%p196, %r440, %r298;
	mov.b32 	%r2399, 0;
	@%p196 bra 	$L__BB10_207;
	mov.u32 	%r1500, _ZZN3cub18CUB_300001_SM_10006detail10radix_sort29DeviceRadixSortOnesweepKernelINS1_5radix10policy_hubIfiyE10Policy1000ELNS0_9SortOrderE1EfiyiiNS1_21identity_decomposer_tEEEvPT5_SB_PT3_PKSC_PT1_PKSG_PT2_PKSK_T4_iiT6_E1s;
	add.s32 	%r1501, %r1500, %r960;
	shl.b32 	%r1502, %r1483, 2;
	add.s32 	%r1503, %r1501, %r1502;
	atom.shared.add.u32 	%r2399, [%r1503], %r299;
$L__BB10_207:
	ld.param.u32 	%r2266, [_ZN3cub18CUB_300001_SM_10006detail10radix_sort29DeviceRadixSortOnesweepKernelINS1_5radix10policy_hubIfiyE10Policy1000ELNS0_9SortOrderE1EfiyiiNS1_21identity_decomposer_tEEEvPT5_SB_PT3_PKSC_PT1_PKSG_PT2_PKSK_T4_iiT6__param_9];
	shfl.sync.idx.b32	%r1529|%p197, %r2399, %r298, 31, -1;
	add.s32 	%r302, %r299, %r1529;
	setp.eq.s32 	%p198, %r2371, 2147483647;
	selp.b32 	%r1530, -2147483648, %r2371, %p198;
	shr.u32 	%r1531, %r1530, %r2266;
	and.b32  	%r1526, %r1531, %r218;
	mov.b32 	%r1506, 1;
	// begin inline asm
	{
    .reg .pred p;
    and.b32 %r1504, %r1526, %r1506;    setp.ne.u32 p, %r1504, 0;
    vote.ballot.sync.b32 %r1504, p, 0xffffffff;
    @!p not.b32 %r1504, %r1504;
}

	// end inline asm
	mov.b32 	%r1509, 2;
	// begin inline asm
	{
    .reg .pred p;
    and.b32 %r1507, %r1526, %r1509;    setp.ne.u32 p, %r1507, 0;
    vote.ballot.sync.b32 %r1507, p, 0xffffffff;
    @!p not.b32 %r1507, %r1507;
}

	// end inline asm
	and.b32  	%r1532, %r1507, %r1504;
	mov.b32 	%r1512, 4;
	// begin inline asm
	{
    .reg .pred p;
    and.b32 %r1510, %r1526, %r1512;    setp.ne.u32 p, %r1510, 0;
    vote.ballot.sync.b32 %r1510, p, 0xffffffff;
    @!p not.b32 %r1510, %r1510;
}

	// end inline asm
	and.b32  	%r1533, %r1510, %r1532;
	mov.b32 	%r1515, 8;
	// begin inline asm
	{
    .reg .pred p;
    and.b32 %r1513, %r1526, %r1515;    setp.ne.u32 p, %r1513, 0;
    vote.ballot.sync.b32 %r1513, p, 0xffffffff;
    @!p not.b32 %r1513, %r1513;
}

	// end inline asm
	and.b32  	%r1534, %r1513, %r1533;
	mov.b32 	%r1518, 16;
	// begin inline asm
	{
    .reg .pred p;
    and.b32 %r1516, %r1526, %r1518;    setp.ne.u32 p, %r1516, 0;
    vote.ballot.sync.b32 %r1516, p, 0xffffffff;
    @!p not.b32 %r1516, %r1516;
}

	// end inline asm
	and.b32  	%r1535, %r1516, %r1534;
	mov.b32 	%r1521, 32;
	// begin inline asm
	{
    .reg .pred p;
    and.b32 %r1519, %r1526, %r1521;    setp.ne.u32 p, %r1519, 0;
    vote.ballot.sync.b32 %r1519, p, 0xffffffff;
    @!p not.b32 %r1519, %r1519;
}

	// end inline asm
	and.b32  	%r1536, %r1519, %r1535;
	mov.b32 	%r1524, 64;
	// begin inline asm
	{
    .reg .pred p;
    and.b32 %r1522, %r1526, %r1524;    setp.ne.u32 p, %r1522, 0;
    vote.ballot.sync.b32 %r1522, p, 0xffffffff;
    @!p not.b32 %r1522, %r1522;
}

	// end inline asm
	and.b32  	%r1537, %r1522, %r1536;
	mov.b32 	%r1527, 128;
	// begin inline asm
	{
    .reg .pred p;
    and.b32 %r1525, %r1526, %r1527;    setp.ne.u32 p, %r1525, 0;
    vote.ballot.sync.b32 %r1525, p, 0xffffffff;
    @!p not.b32 %r1525, %r1525;
}

	// end inline asm
	and.b32  	%r1538, %r1525, %r1537;
	clz.b32 	%r1539, %r1538;
	sub.s32 	%r304, 31, %r1539;
	and.b32  	%r1540, %r933, %r1538;
	popc.b32 	%r305, %r1540;
	setp.ne.s32 	%p199, %r440, %r304;
	mov.b32 	%r2400, 0;
	@%p199 bra 	$L__BB10_209;
	mov.u32 	%r1543, _ZZN3cub18CUB_300001_SM_10006detail10radix_sort29DeviceRadixSortOnesweepKernelINS1_5radix10policy_hubIfiyE10Policy1000ELNS0_9SortOrderE1EfiyiiNS1_21identity_decomposer_tEEEvPT5_SB_PT3_PKSC_PT1_PKSG_PT2_PKSK_T4_iiT6_E1s;
	add.s32 	%r1544, %r1543, %r960;
	shl.b32 	%r1545, %r1526, 2;
	add.s32 	%r1546, %r1544, %r1545;
	atom.shared.add.u32 	%r2400, [%r1546], %r305;
$L__BB10_209:
	ld.param.u32 	%r2267, [_ZN3cub18CUB_300001_SM_10006detail10radix_sort29DeviceRadixSortOnesweepKernelINS1_5radix10policy_hubIfiyE10Policy1000ELNS0_9SortOrderE1EfiyiiNS1_21identity_decomposer_tEEEvPT5_SB_PT3_PKSC_PT1_PKSG_PT2_PKSK_T4_iiT6__param_9];
	shfl.sync.idx.b32	%r1572|%p200, %r2400, %r304, 31, -1;
	add.s32 	%r308, %r305, %r1572;
	setp.eq.s32 	%p201, %r2370, 2147483647;
	selp.b32 	%r1573, -2147483648, %r2370, %p201;
	shr.u32 	%r1574, %r1573, %r2267;
	and.b32  	%r1569, %r1574, %r218;
	mov.b32 	%r1549, 1;
	// begin inline asm
	{
    .reg .pred p;
    and.b32 %r1547, %r1569, %r1549;    setp.ne.u32 p, %r1547, 0;
    vote.ballot.sync.b32 %r1547, p, 0xffffffff;
    @!p not.b32 %r1547, %r1547;
}

	// end inline asm
	mov.b32 	%r1552, 2;
	// begin inline asm
	{
    .reg .pred p;
    and.b32 %r1550, %r1569, %r1552;    setp.ne.u32 p, %r1550, 0;
    vote.ballot.sync.b32 %r1550, p, 0xffffffff;
    @!p not.b32 %r1550, %r1550;
}

	// end inline asm
	and.b32  	%r1575, %r1550, %r1547;
	mov.b32 	%r1555, 4;
	// begin inline asm
	{
    .reg .pred p;
    and.b32 %r1553, %r1569, %r1555;    setp.ne.u32 p, %r1553, 0;
    vote.ballot.sync.b32 %r1553, p, 0xffffffff;
    @!p not.b32 %r1553, %r1553;
}

	// end inline asm
	and.b32  	%r1576, %r1553, %r1575;
	mov.b32 	%r1558, 8;
	// begin inline asm
	{
    .reg .pred p;
    and.b32 %r1556, %r1569, %r1558;    setp.ne.u32 p, %r1556, 0;
    vote.ballot.sync.b32 %r1556, p, 0xffffffff;
    @!p not.b32 %r1556, %r1556;
}

	// end inline asm
	and.b32  	%r1577, %r1556, %r1576;
	mov.b32 	%r1561, 16;
	// begin inline asm
	{
    .reg .pred p;
    and.b32 %r1559, %r1569, %r1561;    setp.ne.u32 p, %r1559, 0;
    vote.ballot.sync.b32 %r1559, p, 0xffffffff;
    @!p not.b32 %r1559, %r1559;
}

	// end inline asm
	and.b32  	%r1578, %r1559, %r1577;
	mov.b32 	%r1564, 32;
	// begin inline asm
	{
    .reg .pred p;
    and.b32 %r1562, %r1569, %r1564;    setp.ne.u32 p, %r1562, 0;
    vote.ballot.sync.b32 %r1562, p, 0xffffffff;
    @!p not.b32 %r1562, %r1562;
}

	// end inline asm
	and.b32  	%r1579, %r1562, %r1578;
	mov.b32 	%r1567, 64;
	// begin inline asm
	{
    .reg .pred p;
    and.b32 %r1565, %r1569, %r1567;    setp.ne.u32 p, %r1565, 0;
    vote.ballot.sync.b32 %r1565, p, 0xffffffff;
    @!p not.b32 %r1565, %r1565;
}

	// end inline asm
	and.b32  	%r1580, %r1565, %r1579;
	mov.b32 	%r1570, 128;
	// begin inline asm
	{
    .reg .pred p;
    and.b32 %r1568, %r1569, %r1570;    setp.ne.u32 p, %r1568, 0;
    vote.ballot.sync.b32 %r1568, p, 0xffffffff;
    @!p not.b32 %r1568, %r1568;
}

	// end inline asm
	and.b32  	%r1581, %r1568, %r1580;
	clz.b32 	%r1582, %r1581;
	sub.s32 	%r310, 31, %r1582;
	and.b32  	%r1583, %r933, %r1581;
	popc.b32 	%r311, %r1583;
	setp.ne.s32 	%p202, %r440, %r310;
	mov.b32 	%r2401, 0;
	@%p202 bra 	$L__BB10_211;
	mov.u32 	%r1586, _ZZN3cub18CUB_300001_SM_10006detail10radix_sort29DeviceRadixSortOnesweepKernelINS1_5radix10policy_hubIfiyE10Policy1000ELNS0_9SortOrderE1EfiyiiNS1_21identity_decomposer_tEEEvPT5_SB_PT3_PKSC_PT1_PKSG_PT2_PKSK_T4_iiT6_E1s;
	add.s32 	%r1587, %r1586, %r960;
	shl.b32 	%r1588, %r1569, 2;
	add.s32 	%r1589, %r1587, %r1588;
	atom.shared.add.u32 	%r2401, [%r1589], %r311;
$L__BB10_211:
	ld.param.u32 	%r2268, [_ZN3cub18CUB_300001_SM_10006detail10radix_sort29DeviceRadixSortOnesweepKernelINS1_5radix10policy_hubIfiyE10Policy1000ELNS0_9SortOrderE1EfiyiiNS1_21identity_decomposer_tEEEvPT5_SB_PT3_PKSC_PT1_PKSG_PT2_PKSK_T4_iiT6__param_9];
	shfl.sync.idx.b32	%r1615|%p203, %r2401, %r310, 31, -1;
	add.s32 	%r314, %r311, %r1615;
	setp.eq.s32 	%p204, %r2369, 2147483647;
	selp.b32 	%r1616, -2147483648, %r2369, %p204;
	shr.u32 	%r1617, %r1616, %r2268;
	and.b32  	%r1612, %r1617, %r218;
	mov.b32 	%r1592, 1;
	// begin inline asm
	{
    .reg .pred p;
    and.b32 %r1590, %r1612, %r1592;    setp.ne.u32 p, %r1590, 0;
    vote.ballot.sync.b32 %r1590, p, 0xffffffff;
    @!p not.b32 %r1590, %r1590;
}

	// end inline asm
	mov.b32 	%r1595, 2;
	// begin inline asm
	{
    .reg .pred p;
    and.b32 %r1593, %r1612, %r1595;    setp.ne.u32 p, %r1593, 0;
    vote.ballot.sync.b32 %r1593, p, 0xffffffff;
    @!p not.b32 %r1593, %r1593;
}

	// end inline asm
	and.b32  	%r1618, %r1593, %r1590;
	mov.b32 	%r1598, 4;
	// begin inline asm
	{
    .reg .pred p;
    and.b32 %r1596, %r1612, %r1598;    setp.ne.u32 p, %r1596, 0;
    vote.ballot.sync.b32 %r1596, p, 0xffffffff;
    @!p not.b32 %r1596, %r1596;
}

	// end inline asm
	and.b32  	%r1619, %r1596, %r1618;
	mov.b32 	%r1601, 8;
	// begin inline asm
	{
    .reg .pred p;
    and.b32 %r1599, %r1612, %r1601;    setp.ne.u32 p, %r1599, 0;
    vote.ballot.sync.b32 %r1599, p, 0xffffffff;
    @!p not.b32 %r1599, %r1599;
}

	// end inline asm
	and.b32  	%r1620, %r1599, %r1619;
	mov.b32 	%r1604, 16;
	// begin inline asm
	{
    .reg .pred p;
    and.b32 %r1602, %r1612, %r1604;    setp.ne.u32 p, %r1602, 0;
    vote.ballot.sync.b32 %r1602, p, 0xffffffff;
    @!p not.b32 %r1602, %r1602;
}

	// end inline asm
	and.b32  	%r1621, %r1602, %r1620;
	mov.b32 	%r1607, 32;
	// begin inline asm
	{
    .reg .pred p;
    and.b32 %r1605, %r1612, %r1607;    setp.ne.u32 p, %r1605, 0;
    vote.ballot.sync.b32 %r1605, p, 0xffffffff;
    @!p not.b32 %r1605, %r1605;
}

	// end inline asm
	and.b32  	%r1622, %r1605, %r1621;
	mov.b32 	%r1610, 64;
	// begin inline asm
	{
    .reg .pred p;
    and.b32 %r1608, %r1612, %r1610;    setp.ne.u32 p, %r1608, 0;
    vote.ballot.sync.b32 %r1608, p, 0xffffffff;
    @!p not.b32 %r1608, %r1608;
}

	// end inline asm
	and.b32  	%r1623, %r1608, %r1622;
	mov.b32 	%r1613, 128;
	// begin inline asm
	{
    .reg .pred p;
    and.b32 %r1611, %r1612, %r1613;    setp.ne.u32 p, %r1611, 0;
    vote.ballot.sync.b32 %r1611, p, 0xffffffff;
    @!p not.b32 %r1611, %r1611;
}

	// end inline asm
	and.b32  	%r1624, %r1611, %r1623;
	clz.b32 	%r1625, %r1624;
	sub.s32 	%r316, 31, %r1625;
	and.b32  	%r1626, %r933, %r1624;
	popc.b32 	%r317, %r1626;
	setp.ne.s32 	%p205, %r440, %r316;
	mov.b32 	%r2402, 0;
	@%p205 bra 	$L__BB10_213;
	mov.u32 	%r1629, _ZZN3cub18CUB_300001_SM_10006detail10radix_sort29DeviceRadixSortOnesweepKernelINS1_5radix10policy_hubIfiyE10Policy1000ELNS0_9SortOrderE1EfiyiiNS1_21identity_decomposer_tEEEvPT5_SB_PT3_PKSC_PT1_PKSG_PT2_PKSK_T4_iiT6_E1s;
	add.s32 	%r1630, %r1629, %r960;
	shl.b32 	%r1631, %r1612, 2;
	add.s32 	%r1632, %r1630, %r1631;
	atom.shared.add.u32 	%r2402, [%r1632], %r317;
$L__BB10_213:
	setp.gt.u32 	%p206, %r1, 255;
	shfl.sync.idx.b32	%r1633|%p207, %r2402, %r316, 31, -1;
	add.s32 	%r1634, %r317, %r1633;
	bar.sync 	0;
	shl.b32 	%r1635, %r224, 2;
	mov.u32 	%r1636, _ZZN3cub18CUB_300001_SM_10006detail10radix_sort29DeviceRadixSortOnesweepKernelINS1_5radix10policy_hubIfiyE10Policy1000ELNS0_9SortOrderE1EfiyiiNS1_21identity_decomposer_tEEEvPT5_SB_PT3_PKSC_PT1_PKSG_PT2_PKSK_T4_iiT6_E1s;
	add.s32 	%r320, %r1636, %r1635;
	st.shared.u32 	[%r320+-4], %r2385;
	shl.b32 	%r1637, %r230, 2;
	add.s32 	%r321, %r1636, %r1637;
	st.shared.u32 	[%r321+-4], %r2384;
	shl.b32 	%r1638, %r236, 2;
	add.s32 	%r322, %r1636, %r1638;
	st.shared.u32 	[%r322+-4], %r2383;
	shl.b32 	%r1639, %r242, 2;
	add.s32 	%r323, %r1636, %r1639;
	st.shared.u32 	[%r323+-4], %r2382;
	shl.b32 	%r1640, %r248, 2;
	add.s32 	%r324, %r1636, %r1640;
	st.shared.u32 	[%r324+-4], %r2381;
	shl.b32 	%r1641, %r254, 2;
	add.s32 	%r325, %r1636, %r1641;
	st.shared.u32 	[%r325+-4], %r2380;
	shl.b32 	%r1642, %r260, 2;
	add.s32 	%r326, %r1636, %r1642;
	st.shared.u32 	[%r326+-4], %r2379;
	shl.b32 	%r1643, %r266, 2;
	add.s32 	%r327, %r1636, %r1643;
	st.shared.u32 	[%r327+-4], %r2378;
	shl.b32 	%r1644, %r272, 2;
	add.s32 	%r328, %r1636, %r1644;
	st.shared.u32 	[%r328+-4], %r2377;
	shl.b32 	%r1645, %r278, 2;
	add.s32 	%r329, %r1636, %r1645;
	st.shared.u32 	[%r329+-4], %r2376;
	shl.b32 	%r1646, %r284, 2;
	add.s32 	%r330, %r1636, %r1646;
	st.shared.u32 	[%r330+-4], %r2375;
	shl.b32 	%r1647, %r290, 2;
	add.s32 	%r331, %r1636, %r1647;
	st.shared.u32 	[%r331+-4], %r2374;
	shl.b32 	%r1648, %r296, 2;
	add.s32 	%r332, %r1636, %r1648;
	st.shared.u32 	[%r332+-4], %r2373;
	shl.b32 	%r1649, %r302, 2;
	add.s32 	%r333, %r1636, %r1649;
	st.shared.u32 	[%r333+-4], %r2372;
	shl.b32 	%r1650, %r308, 2;
	add.s32 	%r334, %r1636, %r1650;
	st.shared.u32 	[%r334+-4], %r2371;
	shl.b32 	%r1651, %r314, 2;
	add.s32 	%r335, %r1636, %r1651;
	st.shared.u32 	[%r335+-4], %r2370;
	shl.b32 	%r1652, %r1634, 2;
	add.s32 	%r336, %r1636, %r1652;
	st.shared.u32 	[%r336+-4], %r2369;
	shl.b32 	%r1653, %r1, 3;
	add.s32 	%r1654, %r1636, %r1653;
	add.s32 	%r337, %r1654, 26112;
	@%p206 bra 	$L__BB10_221;
	ld.param.u64 	%rd437, [_ZN3cub18CUB_300001_SM_10006detail10radix_sort29DeviceRadixSortOnesweepKernelINS1_5radix10policy_hubIfiyE10Policy1000ELNS0_9SortOrderE1EfiyiiNS1_21identity_decomposer_tEEEvPT5_SB_PT3_PKSC_PT1_PKSG_PT2_PKSK_T4_iiT6__param_3];
	cvta.to.global.u64 	%rd93, %rd437;
	shl.b64 	%rd94, %rd9, 3;
	add.s64 	%rd95, %rd93, %rd94;
	ld.global.u64 	%rd96, [%rd95];
	cvt.s64.s32 	%rd97, %r215;
	sub.s64 	%rd456, %rd96, %rd97;
	st.shared.u64 	[%r337], %rd456;
	setp.lt.s32 	%p208, %r3, 1;
	mov.u32 	%r2406, %r2331;
	@%p208 bra 	$L__BB10_220;
	mov.b32 	%r2404, -1;
	mov.u32 	%r2403, %r3;
	mov.u32 	%r2406, %r2331;
$L__BB10_216:
	ld.param.u64 	%rd430, [_ZN3cub18CUB_300001_SM_10006detail10radix_sort29DeviceRadixSortOnesweepKernelINS1_5radix10policy_hubIfiyE10Policy1000ELNS0_9SortOrderE1EfiyiiNS1_21identity_decomposer_tEEEvPT5_SB_PT3_PKSC_PT1_PKSG_PT2_PKSK_T4_iiT6__param_0];
	add.s32 	%r341, %r2403, -1;
	shl.b32 	%r1656, %r341, 8;
	add.s32 	%r1657, %r1656, %r1;
	cvta.to.global.u64 	%rd98, %rd430;
	mul.wide.s32 	%rd99, %r1657, 4;
	add.s64 	%rd19, %rd98, %rd99;
$L__BB10_217:
	membar.cta;
	ld.volatile.global.u32 	%r342, [%rd19];
	setp.eq.s32 	%p209, %r342, 0;
	@%p209 bra 	$L__BB10_217;
	and.b32  	%r1658, %r342, 1073741823;
	add.s32 	%r2406, %r1658, %r2406;
	setp.gt.s32 	%p210, %r342, -1;
	vote.sync.ballot.b32 	%r2404, %p210, %r2404;
	setp.gt.u32 	%p212, %r2403, 1;
	and.pred  	%p213, %p210, %p212;
	mov.u32 	%r2403, %r341;
	@%p213 bra 	$L__BB10_216;
	ld.shared.u64 	%rd456, [%r337];
$L__BB10_220:
	ld.param.u64 	%rd431, [_ZN3cub18CUB_300001_SM_10006detail10radix_sort29DeviceRadixSortOnesweepKernelINS1_5radix10policy_hubIfiyE10Policy1000ELNS0_9SortOrderE1EfiyiiNS1_21identity_decomposer_tEEEvPT5_SB_PT3_PKSC_PT1_PKSG_PT2_PKSK_T4_iiT6__param_0];
	or.b32  	%r1659, %r2406, -2147483648;
	cvta.to.global.u64 	%rd100, %rd431;
	shl.b32 	%r1660, %r3, 8;
	add.s32 	%r1661, %r1660, %r1;
	mul.wide.s32 	%rd101, %r1661, 4;
	add.s64 	%rd102, %rd100, %rd101;
	st.volatile.global.u32 	[%rd102], %r1659;
	sub.s32 	%r1662, %r2406, %r2331;
	cvt.s64.s32 	%rd103, %r1662;
	add.s64 	%rd104, %rd456, %rd103;
	st.shared.u64 	[%r337], %rd104;
$L__BB10_221:
	ld.param.u32 	%r2244, [_ZN3cub18CUB_300001_SM_10006detail10radix_sort29DeviceRadixSortOnesweepKernelINS1_5radix10policy_hubIfiyE10Policy1000ELNS0_9SortOrderE1EfiyiiNS1_21identity_decomposer_tEEEvPT5_SB_PT3_PKSC_PT1_PKSG_PT2_PKSK_T4_iiT6__param_8];
	ld.param.u64 	%rd434, [_ZN3cub18CUB_300001_SM_10006detail10radix_sort29DeviceRadixSortOnesweepKernelINS1_5radix10policy_hubIfiyE10Policy1000ELNS0_9SortOrderE1EfiyiiNS1_21identity_decomposer_tEEEvPT5_SB_PT3_PKSC_PT1_PKSG_PT2_PKSK_T4_iiT6__param_2];
	setp.gt.u32 	%p214, %r1, 255;
	mad.lo.s32 	%r346, %r3, 6528, 6528;
	setp.lt.s32 	%p215, %r346, %r2244;
	setp.eq.s64 	%p216, %rd434, 0;
	or.pred  	%p217, %p216, %p215;
	or.pred  	%p218, %p214, %p217;
	@%p218 bra 	$L__BB10_223;
	ld.param.u64 	%rd435, [_ZN3cub18CUB_300001_SM_10006detail10radix_sort29DeviceRadixSortOnesweepKernelINS1_5radix10policy_hubIfiyE10Policy1000ELNS0_9SortOrderE1EfiyiiNS1_21identity_decomposer_tEEEvPT5_SB_PT3_PKSC_PT1_PKSG_PT2_PKSK_T4_iiT6__param_2];
	ld.shared.u64 	%rd105, [%r337];
	cvt.s64.s32 	%rd106, %r2331;
	cvt.s64.s32 	%rd107, %r215;
	add.s64 	%rd108, %rd107, %rd106;
	add.s64 	%rd109, %rd108, %rd105;
	cvta.to.global.u64 	%rd110, %rd435;
	shl.b64 	%rd111, %rd9, 3;
	add.s64 	%rd112, %rd110, %rd111;
	st.global.u64 	[%rd112], %rd109;
$L__BB10_223:
	ld.param.u32 	%r2245, [_ZN3cub18CUB_300001_SM_10006detail10radix_sort29DeviceRadixSortOnesweepKernelINS1_5radix10policy_hubIfiyE10Policy1000ELNS0_9SortOrderE1EfiyiiNS1_21identity_decomposer_tEEEvPT5_SB_PT3_PKSC_PT1_PKSG_PT2_PKSK_T4_iiT6__param_8];
	ld.param.u64 	%rd438, [_ZN3cub18CUB_300001_SM_10006detail10radix_sort29DeviceRadixSortOnesweepKernelINS1_5radix10policy_hubIfiyE10Policy1000ELNS0_9SortOrderE1EfiyiiNS1_21identity_decomposer_tEEEvPT5_SB_PT3_PKSC_PT1_PKSG_PT2_PKSK_T4_iiT6__param_4];
	cvta.to.global.u64 	%rd22, %rd438;
	shl.b32 	%r1663, %r1, 2;
	add.s32 	%r347, %r1636, %r1663;
	setp.gt.s32 	%p219, %r346, %r2245;
	bar.sync 	0;
	@%p219 bra 	$L__BB10_225;
	ld.param.u32 	%r2269, [_ZN3cub18CUB_300001_SM_10006detail10radix_sort29DeviceRadixSortOnesweepKernelINS1_5radix10policy_hubIfiyE10Policy1000ELNS0_9SortOrderE1EfiyiiNS1_21identity_decomposer_tEEEvPT5_SB_PT3_PKSC_PT1_PKSG_PT2_PKSK_T4_iiT6__param_9];
	ld.shared.u32 	%r1665, [%r347];
	setp.eq.s32 	%p220, %r1665, 2147483647;
	selp.b32 	%r1666, -2147483648, %r1665, %p220;
	shr.u32 	%r1667, %r1666, %r2269;
	and.b32  	%r1668, %r1667, %r218;
	shl.b32 	%r1669, %r1668, 3;
	add.s32 	%r1671, %r1636, 26112;
	add.s32 	%r1672, %r1671, %r1669;
	ld.shared.u64 	%rd113, [%r1672];
	add.s64 	%rd114, %rd113, %rd9;
	setp.lt.s32 	%p221, %r1665, 0;
	selp.b32 	%r1673, 0, 2147483647, %p221;
	xor.b32  	%r1674, %r1673, %r1665;
	shl.b64 	%rd115, %rd114, 2;
	add.s64 	%rd116, %rd22, %rd115;
	st.global.u32 	[%rd116], %r1674;
	bar.warp.sync 	-1;
	ld.shared.u32 	%r1675, [%r347+1536];
	setp.eq.s32 	%p222, %r1675, 2147483647;
	selp.b32 	%r1676, -2147483648, %r1675, %p222;
	shr.u32 	%r1677, %r1676, %r2269;
	and.b32  	%r1678, %r1677, %r218;
	shl.b32 	%r1679, %r1678, 3;
	add.s32 	%r1680, %r1671, %r1679;
	ld.shared.u64 	%rd117, [%r1680];
	add.s64 	%rd118, %rd117, %rd9;
	setp.lt.s32 	%p223, %r1675, 0;
	selp.b32 	%r1681, 0, 2147483647, %p223;
	xor.b32  	%r1682, %r1681, %r1675;
	shl.b64 	%rd119, %rd118, 2;
	add.s64 	%rd120, %rd22, %rd119;
	st.global.u32 	[%rd120+1536], %r1682;
	bar.warp.sync 	-1;
	ld.shared.u32 	%r1683, [%r347+3072];
	setp.eq.s32 	%p224, %r1683, 2147483647;
	selp.b32 	%r1684, -2147483648, %r1683, %p224;
	shr.u32 	%r1685, %r1684, %r2269;
	and.b32  	%r1686, %r1685, %r218;
	shl.b32 	%r1687, %r1686, 3;
	add.s32 	%r1688, %r1671, %r1687;
	ld.shared.u64 	%rd121, [%r1688];
	add.s64 	%rd122, %rd121, %rd9;
	setp.lt.s32 	%p225, %r1683, 0;
	selp.b32 	%r1689, 0, 2147483647, %p225;
	xor.b32  	%r1690, %r1689, %r1683;
	shl.b64 	%rd123, %rd122, 2;
	add.s64 	%rd124, %rd22, %rd123;
	st.global.u32 	[%rd124+3072], %r1690;
	bar.warp.sync 	-1;
	ld.shared.u32 	%r1691, [%r347+4608];
	setp.eq.s32 	%p226, %r1691, 2147483647;
	selp.b32 	%r1692, -2147483648, %r1691, %p226;
	shr.u32 	%r1693, %r1692, %r2269;
	and.b32  	%r1694, %r1693, %r218;
	shl.b32 	%r1695, %r1694, 3;
	add.s32 	%r1696, %r1671, %r1695;
	ld.shared.u64 	%rd125, [%r1696];
	add.s64 	%rd126, %rd125, %rd9;
	setp.lt.s32 	%p227, %r1691, 0;
	selp.b32 	%r1697, 0, 2147483647, %p227;
	xor.b32  	%r1698, %r1697, %r1691;
	shl.b64 	%rd127, %rd126, 2;
	add.s64 	%rd128, %rd22, %rd127;
	st.global.u32 	[%rd128+4608], %r1698;
	bar.warp.sync 	-1;
	ld.shared.u32 	%r1699, [%r347+6144];
	setp.eq.s32 	%p228, %r1699, 2147483647;
	selp.b32 	%r1700, -2147483648, %r1699, %p228;
	shr.u32 	%r1701, %r1700, %r2269;
	and.b32  	%r1702, %r1701, %r218;
	shl.b32 	%r1703, %r1702, 3;
	add.s32 	%r1704, %r1671, %r1703;
	ld.shared.u64 	%rd129, [%r1704];
	add.s64 	%rd130, %rd129, %rd9;
	setp.lt.s32 	%p229, %r1699, 0;
	selp.b32 	%r1705, 0, 2147483647, %p229;
	xor.b32  	%r1706, %r1705, %r1699;
	shl.b64 	%rd131, %rd130, 2;
	add.s64 	%rd132, %rd22, %rd131;
	st.global.u32 	[%rd132+6144], %r1706;
	bar.warp.sync 	-1;
	ld.shared.u32 	%r1707, [%r347+7680];
	setp.eq.s32 	%p230, %r1707, 2147483647;
	selp.b32 	%r1708, -2147483648, %r1707, %p230;
	shr.u32 	%r1709, %r1708, %r2269;
	and.b32  	%r1710, %r1709, %r218;
	shl.b32 	%r1711, %r1710, 3;
	add.s32 	%r1712, %r1671, %r1711;
	ld.shared.u64 	%rd133, [%r1712];
	add.s64 	%rd134, %rd133, %rd9;
	setp.lt.s32 	%p231, %r1707, 0;
	selp.b32 	%r1713, 0, 2147483647, %p231;
	xor.b32  	%r1714, %r1713, %r1707;
	shl.b64 	%rd135, %rd134, 2;
	add.s64 	%rd136, %rd22, %rd135;
	st.global.u32 	[%rd136+7680], %r1714;
	bar.warp.sync 	-1;
	ld.shared.u32 	%r1715, [%r347+9216];
	setp.eq.s32 	%p232, %r1715, 2147483647;
	selp.b32 	%r1716, -2147483648, %r1715, %p232;
	shr.u32 	%r1717, %r1716, %r2269;
	and.b32  	%r1718, %r1717, %r218;
	shl.b32 	%r1719, %r1718, 3;
	add.s32 	%r1720, %r1671, %r1719;
	ld.shared.u64 	%rd137, [%r1720];
	add.s64 	%rd138, %rd137, %rd9;
	setp.lt.s32 	%p233, %r1715, 0;
	selp.b32 	%r1721, 0, 2147483647, %p233;
	xor.b32  	%r1722, %r1721, %r1715;
	shl.b64 	%rd139, %rd138, 2;
	add.s64 	%rd140, %rd22, %rd139;
	st.global.u32 	[%rd140+9216], %r1722;
	bar.warp.sync 	-1;
	ld.shared.u32 	%r1723, [%r347+10752];
	setp.eq.s32 	%p234, %r1723, 2147483647;
	selp.b32 	%r1724, -2147483648, %r1723, %p234;
	shr.u32 	%r1725, %r1724, %r2269;
	and.b32  	%r1726, %r1725, %r218;
	shl.b32 	%r1727, %r1726, 3;
	add.s32 	%r1728, %r1671, %r1727;
	ld.shared.u64 	%rd141, [%r1728];
	add.s64 	%rd142, %rd141, %rd9;
	setp.lt.s32 	%p235, %r1723, 0;
	selp.b32 	%r1729, 0, 2147483647, %p235;
	xor.b32  	%r1730, %r1729, %r1723;
	shl.b64 	%rd143, %rd142, 2;
	add.s64 	%rd144, %rd22, %rd143;
	st.global.u32 	[%rd144+10752], %r1730;
	bar.warp.sync 	-1;
	ld.shared.u32 	%r1731, [%r347+12288];
	setp.eq.s32 	%p236, %r1731, 2147483647;
	selp.b32 	%r1732, -2147483648, %r1731, %p236;
	shr.u32 	%r1733, %r1732, %r2269;
	and.b32  	%r1734, %r1733, %r218;
	shl.b32 	%r1735, %r1734, 3;
	add.s32 	%r1736, %r1671, %r1735;
	ld.shared.u64 	%rd145, [%r1736];
	add.s64 	%rd146, %rd145, %rd9;
	setp.lt.s32 	%p237, %r1731, 0;
	selp.b32 	%r1737, 0, 2147483647, %p237;
	xor.b32  	%r1738, %r1737, %r1731;
	shl.b64 	%rd147, %rd146, 2;
	add.s64 	%rd148, %rd22, %rd147;
	st.global.u32 	[%rd148+12288], %r1738;
	bar.warp.sync 	-1;
	ld.shared.u32 	%r1739, [%r347+13824];
	setp.eq.s32 	%p238, %r1739, 2147483647;
	selp.b32 	%r1740, -2147483648, %r1739, %p238;
	shr.u32 	%r1741, %r1740, %r2269;
	and.b32  	%r1742, %r1741, %r218;
	shl.b32 	%r1743, %r1742, 3;
	add.s32 	%r1744, %r1671, %r1743;
	ld.shared.u64 	%rd149, [%r1744];
	add.s64 	%rd150, %rd149, %rd9;
	setp.lt.s32 	%p239, %r1739, 0;
	selp.b32 	%r1745, 0, 2147483647, %p239;
	xor.b32  	%r1746, %r1745, %r1739;
	shl.b64 	%rd151, %rd150, 2;
	add.s64 	%rd152, %rd22, %rd151;
	st.global.u32 	[%rd152+13824], %r1746;
	bar.warp.sync 	-1;
	ld.shared.u32 	%r1747, [%r347+15360];
	setp.eq.s32 	%p240, %r1747, 2147483647;
	selp.b32 	%r1748, -2147483648, %r1747, %p240;
	shr.u32 	%r1749, %r1748, %r2269;
	and.b32  	%r1750, %r1749, %r218;
	shl.b32 	%r1751, %r1750, 3;
	add.s32 	%r1752, %r1671, %r1751;
	ld.shared.u64 	%rd153, [%r1752];
	add.s64 	%rd154, %rd153, %rd9;
	setp.lt.s32 	%p241, %r1747, 0;
	selp.b32 	%r1753, 0, 2147483647, %p241;
	xor.b32  	%r1754, %r1753, %r1747;
	shl.b64 	%rd155, %rd154, 2;
	add.s64 	%rd156, %rd22, %rd155;
	st.global.u32 	[%rd156+15360], %r1754;
	bar.warp.sync 	-1;
	ld.shared.u32 	%r1755, [%r347+16896];
	setp.eq.s32 	%p242, %r1755, 2147483647;
	selp.b32 	%r1756, -2147483648, %r1755, %p242;
	shr.u32 	%r1757, %r1756, %r2269;
	and.b32  	%r1758, %r1757, %r218;
	shl.b32 	%r1759, %r1758, 3;
	add.s32 	%r1760, %r1671, %r1759;
	ld.shared.u64 	%rd157, [%r1760];
	add.s64 	%rd158, %rd157, %rd9;
	setp.lt.s32 	%p243, %r1755, 0;
	selp.b32 	%r1761, 0, 2147483647, %p243;
	xor.b32  	%r1762, %r1761, %r1755;
	shl.b64 	%rd159, %rd158, 2;
	add.s64 	%rd160, %rd22, %rd159;
	st.global.u32 	[%rd160+16896], %r1762;
	bar.warp.sync 	-1;
	ld.shared.u32 	%r1763, [%r347+18432];
	setp.eq.s32 	%p244, %r1763, 2147483647;
	selp.b32 	%r1764, -2147483648, %r1763, %p244;
	shr.u32 	%r1765, %r1764, %r2269;
	and.b32  	%r1766, %r1765, %r218;
	shl.b32 	%r1767, %r1766, 3;
	add.s32 	%r1768, %r1671, %r1767;
	ld.shared.u64 	%rd161, [%r1768];
	add.s64 	%rd162, %rd161, %rd9;
	setp.lt.s32 	%p245, %r1763, 0;
	selp.b32 	%r1769, 0, 2147483647, %p245;
	xor.b32  	%r1770, %r1769, %r1763;
	shl.b64 	%rd163, %rd162, 2;
	add.s64 	%rd164, %rd22, %rd163;
	st.global.u32 	[%rd164+18432], %r1770;
	bar.warp.sync 	-1;
	ld.shared.u32 	%r1771, [%r347+19968];
	setp.eq.s32 	%p246, %r1771, 2147483647;
	selp.b32 	%r1772, -2147483648, %r1771, %p246;
	shr.u32 	%r1773, %r1772, %r2269;
	and.b32  	%r1774, %r1773, %r218;
	shl.b32 	%r1775, %r1774, 3;
	add.s32 	%r1776, %r1671, %r1775;
	ld.shared.u64 	%rd165, [%r1776];
	add.s64 	%rd166, %rd165, %rd9;
	setp.lt.s32 	%p247, %r1771, 0;
	selp.b32 	%r1777, 0, 2147483647, %p247;
	xor.b32  	%r1778, %r1777, %r1771;
	shl.b64 	%rd167, %rd166, 2;
	add.s64 	%rd168, %rd22, %rd167;
	st.global.u32 	[%rd168+19968], %r1778;
	bar.warp.sync 	-1;
	ld.shared.u32 	%r1779, [%r347+21504];
	setp.eq.s32 	%p248, %r1779, 2147483647;
	selp.b32 	%r1780, -2147483648, %r1779, %p248;
	shr.u32 	%r1781, %r1780, %r2269;
	and.b32  	%r1782, %r1781, %r218;
	shl.b32 	%r1783, %r1782, 3;
	add.s32 	%r1784, %r1671, %r1783;
	ld.shared.u64 	%rd169, [%r1784];
	add.s64 	%rd170, %rd169, %rd9;
	setp.lt.s32 	%p249, %r1779, 0;
	selp.b32 	%r1785, 0, 2147483647, %p249;
	xor.b32  	%r1786, %r1785, %r1779;
	shl.b64 	%rd171, %rd170, 2;
	add.s64 	%rd172, %rd22, %rd171;
	st.global.u32 	[%rd172+21504], %r1786;
	bar.warp.sync 	-1;
	ld.shared.u32 	%r1787, [%r347+23040];
	setp.eq.s32 	%p250, %r1787, 2147483647;
	selp.b32 	%r1788, -2147483648, %r1787, %p250;
	shr.u32 	%r1789, %r1788, %r2269;
	and.b32  	%r1790, %r1789, %r218;
	shl.b32 	%r1791, %r1790, 3;
	add.s32 	%r1792, %r1671, %r1791;
	ld.shared.u64 	%rd173, [%r1792];
	add.s64 	%rd174, %rd173, %rd9;
	setp.lt.s32 	%p251, %r1787, 0;
	selp.b32 	%r1793, 0, 2147483647, %p251;
	xor.b32  	%r1794, %r1793, %r1787;
	shl.b64 	%rd175, %rd174, 2;
	add.s64 	%rd176, %rd22, %rd175;
	st.global.u32 	[%rd176+23040], %r1794;
	bar.warp.sync 	-1;
	ld.shared.u32 	%r1795, [%r347+24576];
	setp.eq.s32 	%p252, %r1795, 2147483647;
	selp.b32 	%r1796, -2147483648, %r1795, %p252;
	shr.u32 	%r1797, %r1796, %r2269;
	and.b32  	%r1798, %r1797, %r218;
	shl.b32 	%r1799, %r1798, 3;
	add.s32 	%r1800, %r1671, %r1799;
	ld.shared.u64 	%rd177, [%r1800];
	add.s64 	%rd178, %rd177, %rd9;
	setp.lt.s32 	%p253, %r1795, 0;
	selp.b32 	%r1801, 0, 2147483647, %p253;
	xor.b32  	%r1802, %r1801, %r1795;
	shl.b64 	%rd179, %rd178, 2;
	add.s64 	%rd180, %rd22, %rd179;
	st.global.u32 	[%rd180+24576], %r1802;
	bar.warp.sync 	-1;
	bra.uni 	$L__BB10_260;
$L__BB10_225:
	ld.param.u32 	%r2246, [_ZN3cub18CUB_300001_SM_10006detail10radix_sort29DeviceRadixSortOnesweepKernelINS1_5radix10policy_hubIfiyE10Policy1000ELNS0_9SortOrderE1EfiyiiNS1_21identity_decomposer_tEEEvPT5_SB_PT3_PKSC_PT1_PKSG_PT2_PKSK_T4_iiT6__param_8];
	mad.lo.s32 	%r348, %r3, -6528, %r2246;
	setp.ge.s32 	%p254, %r1, %r348;
	@%p254 bra 	$L__BB10_227;
	ld.param.u32 	%r2270, [_ZN3cub18CUB_300001_SM_10006detail10radix_sort29DeviceRadixSortOnesweepKernelINS1_5radix10policy_hubIfiyE10Policy1000ELNS0_9SortOrderE1EfiyiiNS1_21identity_decomposer_tEEEvPT5_SB_PT3_PKSC_PT1_PKSG_PT2_PKSK_T4_iiT6__param_9];
	ld.shared.u32 	%r1803, [%r347];
	setp.eq.s32 	%p255, %r1803, 2147483647;
	selp.b32 	%r1804, -2147483648, %r1803, %p255;
	shr.u32 	%r1805, %r1804, %r2270;
	and.b32  	%r1806, %r1805, %r218;
	shl.b32 	%r1807, %r1806, 3;
	add.s32 	%r1809, %r1636, %r1807;
	ld.shared.u64 	%rd181, [%r1809+26112];
	setp.lt.s32 	%p256, %r1803, 0;
	selp.b32 	%r1810, 0, 2147483647, %p256;
	xor.b32  	%r1811, %r1810, %r1803;
	add.s64 	%rd182, %rd181, %rd9;
	shl.b64 	%rd183, %rd182, 2;
	add.s64 	%rd184, %rd22, %rd183;
	st.global.u32 	[%rd184], %r1811;
$L__BB10_227:
	bar.warp.sync 	-1;
	add.s32 	%r1812, %r1, 384;
	setp.ge.s32 	%p257, %r1812, %r348;
	@%p257 bra 	$L__BB10_229;
	ld.param.u32 	%r2271, [_ZN3cub18CUB_300001_SM_10006detail10radix_sort29DeviceRadixSortOnesweepKernelINS1_5radix10policy_hubIfiyE10Policy1000ELNS0_9SortOrderE1EfiyiiNS1_21identity_decomposer_tEEEvPT5_SB_PT3_PKSC_PT1_PKSG_PT2_PKSK_T4_iiT6__param_9];
	ld.shared.u32 	%r1813, [%r347+1536];
	setp.eq.s32 	%p258, %r1813, 2147483647;
	selp.b32 	%r1814, -2147483648, %r1813, %p258;
	shr.u32 	%r1815, %r1814, %r2271;
	and.b32  	%r1816, %r1815, %r218;
	shl.b32 	%r1817, %r1816, 3;
	add.s32 	%r1819, %r1636, %r1817;
	ld.shared.u64 	%rd185, [%r1819+26112];
	setp.lt.s32 	%p259, %r1813, 0;
	selp.b32 	%r1820, 0, 2147483647, %p259;
	xor.b32  	%r1821, %r1820, %r1813;
	add.s64 	%rd186, %rd185, %rd9;
	shl.b64 	%rd187, %rd186, 2;
	add.s64 	%rd188, %rd22, %rd187;
	st.global.u32 	[%rd188+1536], %r1821;
$L__BB10_229:
	bar.warp.sync 	-1;
	add.s32 	%r1822, %r1, 768;
	setp.ge.s32 	%p260, %r1822, %r348;
	@%p260 bra 	$L__BB10_231;
	ld.param.u32 	%r2272, [_ZN3cub18CUB_300001_SM_10006detail10radix_sort29DeviceRadixSortOnesweepKernelINS1_5radix10policy_hubIfiyE10Policy1000ELNS0_9SortOrderE1EfiyiiNS1_21identity_decomposer_tEEEvPT5_SB_PT3_PKSC_PT1_PKSG_PT2_PKSK_T4_iiT6__param_9];
	ld.shared.u32 	%r1823, [%r347+3072];
	setp.eq.s32 	%p261, %r1823, 2147483647;
	selp.b32 	%r1824, -2147483648, %r1823, %p261;
	shr.u32 	%r1825, %r1824, %r2272;
	and.b32  	%r1826, %r1825, %r218;
	shl.b32 	%r1827, %r1826, 3;
	add.s32 	%r1829, %r1636, %r1827;
	ld.shared.u64 	%rd189, [%r1829+26112];
	setp.lt.s32 	%p262, %r1823, 0;
	selp.b32 	%r1830, 0, 2147483647, %p262;
	xor.b32  	%r1831, %r1830, %r1823;
	add.s64 	%rd190, %rd189, %rd9;
	shl.b64 	%rd191, %rd190, 2;
	add.s64 	%rd192, %rd22, %rd191;
	st.global.u32 	[%rd192+3072], %r1831;
$L__BB10_231:
	bar.warp.sync 	-1;
	add.s32 	%r1832, %r1, 1152;
	setp.ge.s32 	%p263, %r1832, %r348;
	@%p263 bra 	$L__BB10_233;
	ld.param.u32 	%r2273, [_ZN3cub18CUB_300001_SM_10006detail10radix_sort29DeviceRadixSortOnesweepKernelINS1_5radix10policy_hubIfiyE10Policy1000ELNS0_9SortOrderE1EfiyiiNS1_21identity_decomposer_tEEEvPT5_SB_PT3_PKSC_PT1_PKSG_PT2_PKSK_T4_iiT6__param_9];
	ld.shared.u32 	%r1833, [%r347+4608];
	setp.eq.s32 	%p264, %r1833, 2147483647;
	selp.b32 	%r1834, -2147483648, %r1833, %p264;
	shr.u32 	%r1835, %r1834, %r2273;
	and.b32  	%r1836, %r1835, %r218;
	shl.b32 	%r1837, %r1836, 3;
	add.s32 	%r1839, %r1636, %r1837;
	ld.shared.u64 	%rd193, [%r1839+26112];
	setp.lt.s32 	%p265, %r1833, 0;
	selp.b32 	%r1840, 0, 2147483647, %p265;
	xor.b32  	%r1841, %r1840, %r1833;
	add.s64 	%rd194, %rd193, %rd9;
	shl.b64 	%rd195, %rd194, 2;
	add.s64 	%rd196, %rd22, %rd195;
	st.global.u32 	[%rd196+4608], %r1841;
$L__BB10_233:
	bar.warp.sync 	-1;
	add.s32 	%r1842, %r1, 1536;
	setp.ge.s32 	%p266, %r1842, %r348;
	@%p266 bra 	$L__BB10_235;
	ld.param.u32 	%r2274, [_ZN3cub18CUB_300001_SM_10006detail10radix_sort29DeviceRadixSortOnesweepKernelINS1_5radix10policy_hubIfiyE10Policy1000ELNS0_9SortOrderE1EfiyiiNS1_21identity_decomposer_tEEEvPT5_SB_PT3_PKSC_PT1_PKSG_PT2_PKSK_T4_iiT6__param_9];
	ld.shared.u32 	%r1843, [%r347+6144];
	setp.eq.s32 	%p267, %r1843, 2147483647;
	selp.b32 	%r1844, -2147483648, %r1843, %p267;
	shr.u32 	%r1845, %r1844, %r2274;
	and.b32  	%r1846, %r1845, %r218;
	shl.b32 	%r1847, %r1846, 3;
	add.s32 	%r1849, %r1636, %r1847;
	ld.shared.u64 	%rd197, [%r1849+26112];
	setp.lt.s32 	%p268, %r1843, 0;
	selp.b32 	%r1850, 0, 2147483647, %p268;
	xor.b32  	%r1851, %r1850, %r1843;
	add.s64 	%rd198, %rd197, %rd9;
	shl.b64 	%rd199, %rd198, 2;
	add.s64 	%rd200, %rd22, %rd199;
	st.global.u32 	[%rd200+6144], %r1851;
$L__BB10_235:
	bar.warp.sync 	-1;
	add.s32 	%r1852, %r1, 1920;
	setp.ge.s32 	%p269, %r1852, %r348;
	@%p269 bra 	$L__BB10_237;
	ld.param.u32 	%r2275, [_ZN3cub18CUB_300001_SM_10006detail10radix_sort29DeviceRadixSortOnesweepKernelINS1_5radix10policy_hubIfiyE10Policy1000ELNS0_9SortOrderE1EfiyiiNS1_21identity_decomposer_tEEEvPT5_SB_PT3_PKSC_PT1_PKSG_PT2_PKSK_T4_iiT6__param_9];
	ld.shared.u32 	%r1853, [%r347+7680];
	setp.eq.s32 	%p270, %r1853, 2147483647;
	selp.b32 	%r1854, -2147483648, %r1853, %p270;
	shr.u32 	%r1855, %r1854, %r2275;
	and.b32  	%r1856, %r1855, %r218;
	shl.b32 	%r1857, %r1856, 3;
	add.s32 	%r1859, %r1636, %r1857;
	ld.shared.u64 	%rd201, [%r1859+26112];
	setp.lt.s32 	%p271, %r1853, 0;
	selp.b32 	%r1860, 0, 2147483647, %p271;
	xor.b32  	%r1861, %r1860, %r1853;
	add.s64 	%rd202, %rd201, %rd9;
	shl.b64 	%rd203, %rd202, 2;
	add.s64 	%rd204, %rd22, %rd203;
	st.global.u32 	[%rd204+7680], %r1861;
$L__BB10_237:
	bar.warp.sync 	-1;
	add.s32 	%r1862, %r1, 2304;
	setp.ge.s32 	%p272, %r1862, %r348;
	@%p272 bra 	$L__BB10_239;
	ld.param.u32 	%r2276, [_ZN3cub18CUB_300001_SM_10006detail10radix_sort29DeviceRadixSortOnesweepKernelINS1_5radix10policy_hubIfiyE10Policy1000ELNS0_9SortOrderE1EfiyiiNS1_21identity_decomposer_tEEEvPT5_SB_PT3_PKSC_PT1_PKSG_PT2_PKSK_T4_iiT6__param_9];
	ld.shared.u32 	%r1863, [%r347+9216];
	setp.eq.s32 	%p273, %r1863, 2147483647;
	selp.b32 	%r1864, -2147483648, %r1863, %p273;
	shr.u32 	%r1865, %r1864, %r2276;
	and.b32  	%r1866, %r1865, %r218;
	shl.b32 	%r1867, %r1866, 3;
	add.s32 	%r1869, %r1636, %r1867;
	ld.shared.u64 	%rd205, [%r1869+26112];
	setp.lt.s32 	%p274, %r1863, 0;
	selp.b32 	%r1870, 0, 2147483647, %p274;
	xor.b32  	%r1871, %r1870, %r1863;
	add.s64 	%rd206, %rd205, %rd9;
	shl.b64 	%rd207, %rd206, 2;
	add.s64 	%rd208, %rd22, %rd207;
	st.global.u32 	[%rd208+9216], %r1871;
$L__BB10_239:
	bar.warp.sync 	-1;
	add.s32 	%r1872, %r1, 2688;
	setp.ge.s32 	%p275, %r1872, %r348;
	@%p275 bra 	$L__BB10_241;
	ld.param.u32 	%r2277, [_ZN3cub18CUB_300001_SM_10006detail10radix_sort29DeviceRadixSortOnesweepKernelINS1_5radix10policy_hubIfiyE10Policy1000ELNS0_9SortOrderE1EfiyiiNS1_21identity_decomposer_tEEEvPT5_SB_PT3_PKSC_PT1_PKSG_PT2_PKSK_T4_iiT6__param_9];
	ld.shared.u32 	%r1873, [%r347+10752];
	setp.eq.s32 	%p276, %r1873, 2147483647;
	selp.b32 	%r1874, -2147483648, %r1873, %p276;
	shr.u32 	%r1875, %r1874, %r2277;
	and.b32  	%r1876, %r1875, %r218;
	shl.b32 	%r1877, %r1876, 3;
	add.s32 	%r1879, %r1636, %r1877;
	ld.shared.u64 	%rd209, [%r1879+26112];
	setp.lt.s32 	%p277, %r1873, 0;
	selp.b32 	%r1880, 0, 2147483647, %p277;
	xor.b32  	%r1881, %r1880, %r1873;
	add.s64 	%rd210, %rd209, %rd9;
	shl.b64 	%rd211, %rd210, 2;
	add.s64 	%rd212, %rd22, %rd211;
	st.global.u32 	[%rd212+10752], %r1881;
$L__BB10_241:
	bar.warp.sync 	-1;
	or.b32  	%r1882, %r1, 3072;
	setp.ge.s32 	%p278, %r1882, %r348;
	@%p278 bra 	$L__BB10_243;
	ld.param.u32 	%r2278, [_ZN3cub18CUB_300001_SM_10006detail10radix_sort29DeviceRadixSortOnesweepKernelINS1_5radix10policy_hubIfiyE10Policy1000ELNS0_9SortOrderE1EfiyiiNS1_21identity_decomposer_tEEEvPT5_SB_PT3_PKSC_PT1_PKSG_PT2_PKSK_T4_iiT6__param_9];
	ld.shared.u32 	%r1883, [%r347+12288];
	setp.eq.s32 	%p279, %r1883, 2147483647;
	selp.b32 	%r1884, -2147483648, %r1883, %p279;
	shr.u32 	%r1885, %r1884, %r2278;
	and.b32  	%r1886, %r1885, %r218;
	shl.b32 	%r1887, %r1886, 3;
	add.s32 	%r1889, %r1636, %r1887;
	ld.shared.u64 	%rd213, [%r1889+26112];
	setp.lt.s32 	%p280, %r1883, 0;
	selp.b32 	%r1890, 0, 2147483647, %p280;
	xor.b32  	%r1891, %r1890, %r1883;
	add.s64 	%rd214, %rd213, %rd9;
	shl.b64 	%rd215, %rd214, 2;
	add.s64 	%rd216, %rd22, %rd215;
	st.global.u32 	[%rd216+12288], %r1891;
$L__BB10_243:
	bar.warp.sync 	-1;
	add.s32 	%r1892, %r1, 3456;
	setp.ge.s32 	%p281, %r1892, %r348;
	@%p281 bra 	$L__BB10_245;
	ld.param.u32 	%r2279, [_ZN3cub18CUB_300001_SM_10006detail10radix_sort29DeviceRadixSortOnesweepKernelINS1_5radix10policy_hubIfiyE10Policy1000ELNS0_9SortOrderE1EfiyiiNS1_21identity_decomposer_tEEEvPT5_SB_PT3_PKSC_PT1_PKSG_PT2_PKSK_T4_iiT6__param_9];
	ld.shared.u32 	%r1893, [%r347+13824];
	setp.eq.s32 	%p282, %r1893, 2147483647;
	selp.b32 	%r1894, -2147483648, %r1893, %p282;
	shr.u32 	%r1895, %r1894, %r2279;
	and.b32  	%r1896, %r1895, %r218;
	shl.b32 	%r1897, %r1896, 3;
	add.s32 	%r1899, %r1636, %r1897;
	ld.shared.u64 	%rd217, [%r1899+26112];
	setp.lt.s32 	%p283, %r1893, 0;
	selp.b32 	%r1900, 0, 2147483647, %p283;
	xor.b32  	%r1901, %r1900, %r1893;
	add.s64 	%rd218, %rd217, %rd9;
	shl.b64 	%rd219, %rd218, 2;
	add.s64 	%rd220, %rd22, %rd219;
	st.global.u32 	[%rd220+13824], %r1901;
$L__BB10_245:
	bar.warp.sync 	-1;
	add.s32 	%r1902, %r1, 3840;
	setp.ge.s32 	%p284, %r1902, %r348;
	@%p284 bra 	$L__BB10_247;
	ld.param.u32 	%r2280, [_ZN3cub18CUB_300001_SM_10006detail10radix_sort29DeviceRadixSortOnesweepKernelINS1_5radix10policy_hubIfiyE10Policy1000ELNS0_9SortOrderE1EfiyiiNS1_21identity_decomposer_tEEEvPT5_SB_PT3_PKSC_PT1_PKSG_PT2_PKSK_T4_iiT6__param_9];
	ld.shared.u32 	%r1903, [%r347+15360];
	setp.eq.s32 	%p285, %r1903, 2147483647;
	selp.b32 	%r1904, -2147483648, %r1903, %p285;
	shr.u32 	%r1905, %r1904, %r2280;
	and.b32  	%r1906, %r1905, %r218;
	shl.b32 	%r1907, %r1906, 3;
	add.s32 	%r1909, %r1636, %r1907;
	ld.shared.u64 	%rd221, [%r1909+26112];
	setp.lt.s32 	%p286, %r1903, 0;
	selp.b32 	%r1910, 0, 2147483647, %p286;
	xor.b32  	%r1911, %r1910, %r1903;
	add.s64 	%rd222, %rd221, %rd9;
	shl.b64 	%rd223, %rd222, 2;
	add.s64 	%rd224, %rd22, %rd223;
	st.global.u32 	[%rd224+15360], %r1911;
$L__BB10_247:
	bar.warp.sync 	-1;
	add.s32 	%r1912, %r1, 4224;
	setp.ge.s32 	%p287, %r1912, %r348;
	@%p287 bra 	$L__BB10_249;
	ld.param.u32 	%r2281, [_ZN3cub18CUB_300001_SM_10006detail10radix_sort29DeviceRadixSortOnesweepKernelINS1_5radix10policy_hubIfiyE10Policy1000ELNS0_9SortOrderE1EfiyiiNS1_21identity_decomposer_tEEEvPT5_SB_PT3_PKSC_PT1_PKSG_PT2_PKSK_T4_iiT6__param_9];
	ld.shared.u32 	%r1913, [%r347+16896];
	setp.eq.s32 	%p288, %r1913, 2147483647;
	selp.b32 	%r1914, -2147483648, %r1913, %p288;
	shr.u32 	%r1915, %r1914, %r2281;
	and.b32  	%r1916, %r1915, %r218;
	shl.b32 	%r1917, %r1916, 3;
	add.s32 	%r1919, %r1636, %r1917;
	ld.shared.u64 	%rd225, [%r1919+26112];
	setp.lt.s32 	%p289, %r1913, 0;
	selp.b32 	%r1920, 0, 2147483647, %p289;
	xor.b32  	%r1921, %r1920, %r1913;
	add.s64 	%rd226, %rd225, %rd9;
	shl.b64 	%rd227, %rd226, 2;
	add.s64 	%rd228, %rd22, %rd227;
	st.global.u32 	[%rd228+16896], %r1921;
$L__BB10_249:
	bar.warp.sync 	-1;
	add.s32 	%r1922, %r1, 4608;
	setp.ge.s32 	%p290, %r1922, %r348;
	@%p290 bra 	$L__BB10_251;
	ld.param.u32 	%r2282, [_ZN3cub18CUB_300001_SM_10006detail10radix_sort29DeviceRadixSortOnesweepKernelINS1_5radix10policy_hubIfiyE10Policy1000ELNS0_9SortOrderE1EfiyiiNS1_21identity_decomposer_tEEEvPT5_SB_PT3_PKSC_PT1_PKSG_PT2_PKSK_T4_iiT6__param_9];
	ld.shared.u32 	%r1923, [%r347+18432];
	setp.eq.s32 	%p291, %r1923, 2147483647;
	selp.b32 	%r1924, -2147483648, %r1923, %p291;
	shr.u32 	%r1925, %r1924, %r2282;
	and.b32  	%r1926, %r1925, %r218;
	shl.b32 	%r1927, %r1926, 3;
	add.s32 	%r1929, %r1636, %r1927;
	ld.shared.u64 	%rd229, [%r1929+26112];
	setp.lt.s32 	%p292, %r1923, 0;
	selp.b32 	%r1930, 0, 2147483647, %p292;
	xor.b32  	%r1931, %r1930, %r1923;
	add.s64 	%rd230, %rd229, %rd9;
	shl.b64 	%rd231, %rd230, 2;
	add.s64 	%rd232, %rd22, %rd231;
	st.global.u32 	[%rd232+18432], %r1931;
$L__BB10_251:
	bar.warp.sync 	-1;
	add.s32 	%r1932, %r1, 4992;
	setp.ge.s32 	%p293, %r1932, %r348;
	@%p293 bra 	$L__BB10_253;
	ld.param.u32 	%r2283, [_ZN3cub18CUB_300001_SM_10006detail10radix_sort29DeviceRadixSortOnesweepKernelINS1_5radix10policy_hubIfiyE10Policy1000ELNS0_9SortOrderE1EfiyiiNS1_21identity_decomposer_tEEEvPT5_SB_PT3_PKSC_PT1_PKSG_PT2_PKSK_T4_iiT6__param_9];
	ld.shared.u32 	%r1933, [%r347+19968];
	setp.eq.s32 	%p294, %r1933, 2147483647;
	selp.b32 	%r1934, -2147483648, %r1933, %p294;
	shr.u32 	%r1935, %r1934, %r2283;
	and.b32  	%r1936, %r1935, %r218;
	shl.b32 	%r1937, %r1936, 3;
	add.s32 	%r1939, %r1636, %r1937;
	ld.shared.u64 	%rd233, [%r1939+26112];
	setp.lt.s32 	%p295, %r1933, 0;
	selp.b32 	%r1940, 0, 2147483647, %p295;
	xor.b32  	%r1941, %r1940, %r1933;
	add.s64 	%rd234, %rd233, %rd9;
	shl.b64 	%rd235, %rd234, 2;
	add.s64 	%rd236, %rd22, %rd235;
	st.global.u32 	[%rd236+19968], %r1941;
$L__BB10_253:
	bar.warp.sync 	-1;
	add.s32 	%r1942, %r1, 5376;
	setp.ge.s32 	%p296, %r1942, %r348;
	@%p296 bra 	$L__BB10_255;
	ld.param.u32 	%r2284, [_ZN3cub18CUB_300001_SM_10006detail10radix_sort29DeviceRadixSortOnesweepKernelINS1_5radix10policy_hubIfiyE10Policy1000ELNS0_9SortOrderE1EfiyiiNS1_21identity_decomposer_tEEEvPT5_SB_PT3_PKSC_PT1_PKSG_PT2_PKSK_T4_iiT6__param_9];
	ld.shared.u32 	%r1943, [%r347+21504];
	setp.eq.s32 	%p297, %r1943, 2147483647;
	selp.b32 	%r1944, -2147483648, %r1943, %p297;
	shr.u32 	%r1945, %r1944, %r2284;
	and.b32  	%r1946, %r1945, %r218;
	shl.b32 	%r1947, %r1946, 3;
	add.s32 	%r1949, %r1636, %r1947;
	ld.shared.u64 	%rd237, [%r1949+26112];
	setp.lt.s32 	%p298, %r1943, 0;
	selp.b32 	%r1950, 0, 2147483647, %p298;
	xor.b32  	%r1951, %r1950, %r1943;
	add.s64 	%rd238, %rd237, %rd9;
	shl.b64 	%rd239, %rd238, 2;
	add.s64 	%rd240, %rd22, %rd239;
	st.global.u32 	[%rd240+21504], %r1951;
$L__BB10_255:
	bar.warp.sync 	-1;
	add.s32 	%r1952, %r1, 5760;
	setp.ge.s32 	%p299, %r1952, %r348;
	@%p299 bra 	$L__BB10_257;
	ld.param.u32 	%r2285, [_ZN3cub18CUB_300001_SM_10006detail10radix_sort29DeviceRadixSortOnesweepKernelINS1_5radix10policy_hubIfiyE10Policy1000ELNS0_9SortOrderE1EfiyiiNS1_21identity_decomposer_tEEEvPT5_SB_PT3_PKSC_PT1_PKSG_PT2_PKSK_T4_iiT6__param_9];
	ld.shared.u32 	%r1953, [%r347+23040];
	setp.eq.s32 	%p300, %r1953, 2147483647;
	selp.b32 	%r1954, -2147483648, %r1953, %p300;
	shr.u32 	%r1955, %r1954, %r2285;
	and.b32  	%r1956, %r1955, %r218;
	shl.b32 	%r1957, %r1956, 3;
	add.s32 	%r1959, %r1636, %r1957;
	ld.shared.u64 	%rd241, [%r1959+26112];
	setp.lt.s32 	%p301, %r1953, 0;
	selp.b32 	%r1960, 0, 2147483647, %p301;
	xor.b32  	%r1961, %r1960, %r1953;
	add.s64 	%rd242, %rd241, %rd9;
	shl.b64 	%rd243, %rd242, 2;
	add.s64 	%rd244, %rd22, %rd243;
	st.global.u32 	[%rd244+23040], %r1961;
$L__BB10_257:
	bar.warp.sync 	-1;
	or.b32  	%r1962, %r1, 6144;
	setp.ge.s32 	%p302, %r1962, %r348;
	@%p302 bra 	$L__BB10_259;
	ld.param.u32 	%r2286, [_ZN3cub18CUB_300001_SM_10006detail10radix_sort29DeviceRadixSortOnesweepKernelINS1_5radix10policy_hubIfiyE10Policy1000ELNS0_9SortOrderE1EfiyiiNS1_21identity_decomposer_tEEEvPT5_SB_PT3_PKSC_PT1_PKSG_PT2_PKSK_T4_iiT6__param_9];
	ld.shared.u32 	%r1963, [%r347+24576];
	setp.eq.s32 	%p303, %r1963, 2147483647;
	selp.b32 	%r1964, -2147483648, %r1963, %p303;
	shr.u32 	%r1965, %r1964, %r2286;
	and.b32  	%r1966, %r1965, %r218;
	shl.b32 	%r1967, %r1966, 3;
	add.s32 	%r1969, %r1636, %r1967;
	ld.shared.u64 	%rd245, [%r1969+26112];
	setp.lt.s32 	%p304, %r1963, 0;
	selp.b32 	%r1970, 0, 2147483647, %p304;
	xor.b32  	%r1971, %r1970, %r1963;
	add.s64 	%rd246, %rd245, %rd9;
	shl.b64 	%rd247, %rd246, 2;
	add.s64 	%rd248, %rd22, %rd247;
	st.global.u32 	[%rd248+24576], %r1971;
$L__BB10_259:
	bar.warp.sync 	-1;
$L__BB10_260:
	ld.param.u32 	%r2287, [_ZN3cub18CUB_300001_SM_10006detail10radix_sort29DeviceRadixSortOnesweepKernelINS1_5radix10policy_hubIfiyE10Policy1000ELNS0_9SortOrderE1EfiyiiNS1_21identity_decomposer_tEEEvPT5_SB_PT3_PKSC_PT1_PKSG_PT2_PKSK_T4_iiT6__param_9];
	ld.param.u32 	%r2247, [_ZN3cub18CUB_300001_SM_10006detail10radix_sort29DeviceRadixSortOnesweepKernelINS1_5radix10policy_hubIfiyE10Policy1000ELNS0_9SortOrderE1EfiyiiNS1_21identity_decomposer_tEEEvPT5_SB_PT3_PKSC_PT1_PKSG_PT2_PKSK_T4_iiT6__param_8];
	setp.gt.s32 	%p305, %r346, %r2247;
	ld.shared.u32 	%r1972, [%r347];
	setp.eq.s32 	%p306, %r1972, 2147483647;
	selp.b32 	%r1973, -2147483648, %r1972, %p306;
	shr.u32 	%r1974, %r1973, %r2287;
	and.b32  	%r349, %r1974, %r218;
	ld.shared.u32 	%r1975, [%r347+1536];
	setp.eq.s32 	%p307, %r1975, 2147483647;
	selp.b32 	%r1976, -2147483648, %r1975, %p307;
	shr.u32 	%r1977, %r1976, %r2287;
	and.b32  	%r350, %r1977, %r218;
	ld.shared.u32 	%r1978, [%r347+3072];
	setp.eq.s32 	%p308, %r1978, 2147483647;
	selp.b32 	%r1979, -2147483648, %r1978, %p308;
	shr.u32 	%r1980, %r1979, %r2287;
	and.b32  	%r351, %r1980, %r218;
	ld.shared.u32 	%r1981, [%r347+4608];
	setp.eq.s32 	%p309, %r1981, 2147483647;
	selp.b32 	%r1982, -2147483648, %r1981, %p309;
	shr.u32 	%r1983, %r1982, %r2287;
	and.b32  	%r352, %r1983, %r218;
	ld.shared.u32 	%r1984, [%r347+6144];
	setp.eq.s32 	%p310, %r1984, 2147483647;
	selp.b32 	%r1985, -2147483648, %r1984, %p310;
	shr.u32 	%r1986, %r1985, %r2287;
	and.b32  	%r353, %r1986, %r218;
	ld.shared.u32 	%r1987, [%r347+7680];
	setp.eq.s32 	%p311, %r1987, 2147483647;
	selp.b32 	%r1988, -2147483648, %r1987, %p311;
	shr.u32 	%r1989, %r1988, %r2287;
	and.b32  	%r354, %r1989, %r218;
	ld.shared.u32 	%r1990, [%r347+9216];
	setp.eq.s32 	%p312, %r1990, 2147483647;
	selp.b32 	%r1991, -2147483648, %r1990, %p312;
	shr.u32 	%r1992, %r1991, %r2287;
	and.b32  	%r355, %r1992, %r218;
	ld.shared.u32 	%r1993, [%r347+10752];
	setp.eq.s32 	%p313, %r1993, 2147483647;
	selp.b32 	%r1994, -2147483648, %r1993, %p313;
	shr.u32 	%r1995, %r1994, %r2287;
	and.b32  	%r356, %r1995, %r218;
	ld.shared.u32 	%r1996, [%r347+12288];
	setp.eq.s32 	%p314, %r1996, 2147483647;
	selp.b32 	%r1997, -2147483648, %r1996, %p314;
	shr.u32 	%r1998, %r1997, %r2287;
	and.b32  	%r357, %r1998, %r218;
	ld.shared.u32 	%r1999, [%r347+13824];
	setp.eq.s32 	%p315, %r1999, 2147483647;
	selp.b32 	%r2000, -2147483648, %r1999, %p315;
	shr.u32 	%r2001, %r2000, %r2287;
	and.b32  	%r358, %r2001, %r218;
	ld.shared.u32 	%r2002, [%r347+15360];
	setp.eq.s32 	%p316, %r2002, 2147483647;
	selp.b32 	%r2003, -2147483648, %r2002, %p316;
	shr.u32 	%r2004, %r2003, %r2287;
	and.b32  	%r359, %r2004, %r218;
	ld.shared.u32 	%r2005, [%r347+16896];
	setp.eq.s32 	%p317, %r2005, 2147483647;
	selp.b32 	%r2006, -2147483648, %r2005, %p317;
	shr.u32 	%r2007, %r2006, %r2287;
	and.b32  	%r360, %r2007, %r218;
	ld.shared.u32 	%r2008, [%r347+18432];
	setp.eq.s32 	%p318, %r2008, 2147483647;
	selp.b32 	%r2009, -2147483648, %r2008, %p318;
	shr.u32 	%r2010, %r2009, %r2287;
	and.b32  	%r361, %r2010, %r218;
	ld.shared.u32 	%r2011, [%r347+19968];
	setp.eq.s32 	%p319, %r2011, 2147483647;
	selp.b32 	%r2012, -2147483648, %r2011, %p319;
	shr.u32 	%r2013, %r2012, %r2287;
	and.b32  	%r362, %r2013, %r218;
	ld.shared.u32 	%r2014, [%r347+21504];
	setp.eq.s32 	%p320, %r2014, 2147483647;
	selp.b32 	%r2015, -2147483648, %r2014, %p320;
	shr.u32 	%r2016, %r2015, %r2287;
	and.b32  	%r363, %r2016, %r218;
	ld.shared.u32 	%r2017, [%r347+23040];
	setp.eq.s32 	%p321, %r2017, 2147483647;
	selp.b32 	%r2018, -2147483648, %r2017, %p321;
	shr.u32 	%r2019, %r2018, %r2287;
	and.b32  	%r364, %r2019, %r218;
	ld.shared.u32 	%r2020, [%r347+24576];
	setp.eq.s32 	%p322, %r2020, 2147483647;
	selp.b32 	%r2021, -2147483648, %r2020, %p322;
	shr.u32 	%r2022, %r2021, %r2287;
	and.b32  	%r365, %r2022, %r218;
	@%p305 bra 	$L__BB10_262;
	ld.param.u64 	%rd443, [_ZN3cub18CUB_300001_SM_10006detail10radix_sort29DeviceRadixSortOnesweepKernelINS1_5radix10policy_hubIfiyE10Policy1000ELNS0_9SortOrderE1EfiyiiNS1_21identity_decomposer_tEEEvPT5_SB_PT3_PKSC_PT1_PKSG_PT2_PKSK_T4_iiT6__param_7];
	cvta.to.global.u64 	%rd249, %rd443;
	and.b32  	%r2026, %r1, 31;
	or.b32  	%r2027, %r702, %r2026;
	cvt.u64.u32 	%rd250, %r2027;
	mul.lo.s32 	%r2028, %r3, 6528;
	cvt.s64.s32 	%rd251, %r2028;
	add.s64 	%rd252, %rd250, %rd251;
	shl.b64 	%rd253, %rd252, 2;
	add.s64 	%rd254, %rd249, %rd253;
	ld.global.u32 	%r2423, [%rd254];
	ld.global.u32 	%r2424, [%rd254+128];
	ld.global.u32 	%r2425, [%rd254+256];
	ld.global.u32 	%r2426, [%rd254+384];
	ld.global.u32 	%r2427, [%rd254+512];
	ld.global.u32 	%r2428, [%rd254+640];
	ld.global.u32 	%r2429, [%rd254+768];
	ld.global.u32 	%r2430, [%rd254+896];
	ld.global.u32 	%r2431, [%rd254+1024];
	ld.global.u32 	%r2432, [%rd254+1152];
	ld.global.u32 	%r2433, [%rd254+1280];
	ld.global.u32 	%r2434, [%rd254+1408];
	ld.global.u32 	%r2435, [%rd254+1536];
	ld.global.u32 	%r2436, [%rd254+1664];
	ld.global.u32 	%r2437, [%rd254+1792];
	ld.global.u32 	%r2438, [%rd254+1920];
	ld.global.u32 	%r2439, [%rd254+2048];
	bra.uni 	$L__BB10_296;
$L__BB10_262:
	ld.param.u32 	%r2248, [_ZN3cub18CUB_300001_SM_10006detail10radix_sort29DeviceRadixSortOnesweepKernelINS1_5radix10policy_hubIfiyE10Policy1000ELNS0_9SortOrderE1EfiyiiNS1_21identity_decomposer_tEEEvPT5_SB_PT3_PKSC_PT1_PKSG_PT2_PKSK_T4_iiT6__param_8];
	ld.param.u64 	%rd444, [_ZN3cub18CUB_300001_SM_10006detail10radix_sort29DeviceRadixSortOnesweepKernelINS1_5radix10policy_hubIfiyE10Policy1000ELNS0_9SortOrderE1EfiyiiNS1_21identity_decomposer_tEEEvPT5_SB_PT3_PKSC_PT1_PKSG_PT2_PKSK_T4_iiT6__param_7];
	cvta.to.global.u64 	%rd255, %rd444;
	cvt.s64.s32 	%rd256, %r442;
	add.s64 	%rd257, %rd7, %rd256;
	shl.b64 	%rd258, %rd257, 2;
	add.s64 	%rd23, %rd255, %rd258;
	cvt.u32.u64 	%r2031, %rd7;
	sub.s32 	%r383, %r2248, %r442;
	setp.ge.s32 	%p323, %r2031, %r383;
	@%p323 bra 	$L__BB10_264;
	ld.global.u32 	%r2423, [%rd23];
$L__BB10_264:
	add.s32 	%r2034, %r2031, 32;
	setp.ge.s32 	%p324, %r2034, %r383;
	@%p324 bra 	$L__BB10_266;
	ld.global.u32 	%r2424, [%rd23+128];
$L__BB10_266:
	add.s32 	%r2037, %r2031, 64;
	setp.ge.s32 	%p325, %r2037, %r383;
	@%p325 bra 	$L__BB10_268;
	ld.global.u32 	%r2425, [%rd23+256];
$L__BB10_268:
	add.s32 	%r2040, %r2031, 96;
	setp.ge.s32 	%p326, %r2040, %r383;
	@%p326 bra 	$L__BB10_270;
	ld.global.u32 	%r2426, [%rd23+384];
$L__BB10_270:
	add.s32 	%r2043, %r2031, 128;
	setp.ge.s32 	%p327, %r2043, %r383;
	@%p327 bra 	$L__BB10_272;
	ld.global.u32 	%r2427, [%rd23+512];
$L__BB10_272:
	add.s32 	%r2046, %r2031, 160;
	setp.ge.s32 	%p328, %r2046, %r383;
	@%p328 bra 	$L__BB10_274;
	ld.global.u32 	%r2428, [%rd23+640];
$L__BB10_274:
	add.s32 	%r2049, %r2031, 192;
	setp.ge.s32 	%p329, %r2049, %r383;
	@%p329 bra 	$L__BB10_276;
	ld.global.u32 	%r2429, [%rd23+768];
$L__BB10_276:
	add.s32 	%r2052, %r2031, 224;
	setp.ge.s32 	%p330, %r2052, %r383;
	@%p330 bra 	$L__BB10_278;
	ld.param.u64 	%rd445, [_ZN3cub18CUB_300001_SM_10006detail10radix_sort29DeviceRadixSortOnesweepKernelINS1_5radix10policy_hubIfiyE10Policy1000ELNS0_9SortOrderE1EfiyiiNS1_21identity_decomposer_tEEEvPT5_SB_PT3_PKSC_PT1_PKSG_PT2_PKSK_T4_iiT6__param_7];
	cvta.to.global.u64 	%rd259, %rd445;
	add.s64 	%rd263, %rd259, %rd258;
	ld.global.u32 	%r2430, [%rd263+896];
$L__BB10_278:
	add.s32 	%r2056, %r2031, 256;
	setp.ge.s32 	%p331, %r2056, %r383;
	@%p331 bra 	$L__BB10_280;
	ld.param.u64 	%rd446, [_ZN3cub18CUB_300001_SM_10006detail10radix_sort29DeviceRadixSortOnesweepKernelINS1_5radix10policy_hubIfiyE10Policy1000ELNS0_9SortOrderE1EfiyiiNS1_21identity_decomposer_tEEEvPT5_SB_PT3_PKSC_PT1_PKSG_PT2_PKSK_T4_iiT6__param_7];
	cvta.to.global.u64 	%rd264, %rd446;
	cvt.s64.s32 	%rd265, %r442;
	add.s64 	%rd266, %rd7, %rd265;
	shl.b64 	%rd267, %rd266, 2;
	add.s64 	%rd268, %rd264, %rd267;
	ld.global.u32 	%r2431, [%rd268+1024];
$L__BB10_280:
	add.s32 	%r2060, %r2031, 288;
	setp.ge.s32 	%p332, %r2060, %r383;
	@%p332 bra 	$L__BB10_282;
	ld.param.u64 	%rd447, [_ZN3cub18CUB_300001_SM_10006detail10radix_sort29DeviceRadixSortOnesweepKernelINS1_5radix10policy_hubIfiyE10Policy1000ELNS0_9SortOrderE1EfiyiiNS1_21identity_decomposer_tEEEvPT5_SB_PT3_PKSC_PT1_PKSG_PT2_PKSK_T4_iiT6__param_7];
	cvta.to.global.u64 	%rd269, %rd447;
	cvt.s64.s32 	%rd270, %r442;
	add.s64 	%rd271, %rd7, %rd270;
	shl.b64 	%rd272, %rd271, 2;
	add.s64 	%rd273, %rd269, %rd272;
	ld.global.u32 	%r2432, [%rd273+1152];
$L__BB10_282:
	add.s32 	%r2064, %r2031, 320;
	setp.ge.s32 	%p333, %r2064, %r383;
	@%p333 bra 	$L__BB10_284;
	ld.param.u64 	%rd448, [_ZN3cub18CUB_300001_SM_10006detail10radix_sort29DeviceRadixSortOnesweepKernelINS1_5radix10policy_hubIfiyE10Policy1000ELNS0_9SortOrderE1EfiyiiNS1_21identity_decomposer_tEEEvPT5_SB_PT3_PKSC_PT1_PKSG_PT2_PKSK_T4_iiT6__param_7];
	cvta.to.global.u64 	%rd274, %rd448;
	cvt.s64.s32 	%rd275, %r442;
	add.s64 	%rd276, %rd7, %rd275;
	shl.b64 	%rd277, %rd276, 2;
	add.s64 	%rd278, %rd274, %rd277;
	ld.global.u32 	%r2433, [%rd278+1280];
$L__BB10_284:
	add.s32 	%r2068, %r2031, 352;
	setp.ge.s32 	%p334, %r2068, %r383;
	@%p334 bra 	$L__BB10_286;
	ld.param.u64 	%rd449, [_ZN3cub18CUB_300001_SM_10006detail10radix_sort29DeviceRadixSortOnesweepKernelINS1_5radix10policy_hubIfiyE10Policy1000ELNS0_9SortOrderE1EfiyiiNS1_21identity_decomposer_tEEEvPT5_SB_PT3_PKSC_PT1_PKSG_PT2_PKSK_T4_iiT6__param_7];
	cvta.to.global.u64 	%rd279, %rd449;
	mul.lo.s32 	%r2069, %r3, 6528;
	cvt.s64.s32 	%rd280, %r2069;
	add.s64 	%rd281, %rd7, %rd280;
	shl.b64 	%rd282, %rd281, 2;
	add.s64 	%rd283, %rd279, %rd282;
	ld.global.u32 	%r2434, [%rd283+1408];
$L__BB10_286:
	add.s32 	%r2072, %r2031, 384;
	setp.ge.s32 	%p335, %r2072, %r383;
	@%p335 bra 	$L__BB10_288;
	ld.param.u64 	%rd450, [_ZN3cub18CUB_300001_SM_10006detail10radix_sort29DeviceRadixSortOnesweepKernelINS1_5radix10policy_hubIfiyE10Policy1000ELNS0_9SortOrderE1EfiyiiNS1_21identity_decomposer_tEEEvPT5_SB_PT3_PKSC_PT1_PKSG_PT2_PKSK_T4_iiT6__param_7];
	cvta.to.global.u64 	%rd284, %rd450;
	mul.lo.s32 	%r2073, %r3, 6528;
	cvt.s64.s32 	%rd285, %r2073;
	add.s64 	%rd286, %rd7, %rd285;
	shl.b64 	%rd287, %rd286, 2;
	add.s64 	%rd288, %rd284, %rd287;
	ld.global.u32 	%r2435, [%rd288+1536];
$L__BB10_288:
	cvt.u32.u64 	%r2075, %rd7;
	add.s32 	%r2076, %r2075, 416;
	setp.ge.s32 	%p336, %r2076, %r383;
	@%p336 bra 	$L__BB10_290;
	ld.param.u64 	%rd451, [_ZN3cub18CUB_300001_SM_10006detail10radix_sort29DeviceRadixSortOnesweepKernelINS1_5radix10policy_hubIfiyE10Policy1000ELNS0_9SortOrderE1EfiyiiNS1_21identity_decomposer_tEEEvPT5_SB_PT3_PKSC_PT1_PKSG_PT2_PKSK_T4_iiT6__param_7];
	cvta.to.global.u64 	%rd289, %rd451;
	mul.lo.s32 	%r2077, %r3, 6528;
	cvt.s64.s32 	%rd290, %r2077;
	add.s64 	%rd291, %rd7, %rd290;
	shl.b64 	%rd292, %rd291, 2;
	add.s64 	%rd293, %rd289, %rd292;
	ld.global.u32 	%r2436, [%rd293+1664];
$L__BB10_290:
	cvt.u32.u64 	%r2079, %rd7;
	add.s32 	%r2080, %r2079, 448;
	setp.ge.s32 	%p337, %r2080, %r383;
	@%p337 bra 	$L__BB10_292;
	ld.param.u64 	%rd452, [_ZN3cub18CUB_300001_SM_10006detail10radix_sort29DeviceRadixSortOnesweepKernelINS1_5radix10policy_hubIfiyE10Policy1000ELNS0_9SortOrderE1EfiyiiNS1_21identity_decomposer_tEEEvPT5_SB_PT3_PKSC_PT1_PKSG_PT2_PKSK_T4_iiT6__param_7];
	cvta.to.global.u64 	%rd294, %rd452;
	mul.lo.s32 	%r2081, %r3, 6528;
	cvt.s64.s32 	%rd295, %r2081;
	add.s64 	%rd296, %rd7, %rd295;
	shl.b64 	%rd297, %rd296, 2;
	add.s64 	%rd298, %rd294, %rd297;
	ld.global.u32 	%r2437, [%rd298+1792];
$L__BB10_292:
	cvt.u32.u64 	%r2083, %rd7;
	add.s32 	%r2084, %r2083, 480;
	setp.ge.s32 	%p338, %r2084, %r383;
	@%p338 bra 	$L__BB10_294;
	ld.param.u64 	%rd453, [_ZN3cub18CUB_300001_SM_10006detail10radix_sort29DeviceRadixSortOnesweepKernelINS1_5radix10policy_hubIfiyE10Policy1000ELNS0_9SortOrderE1EfiyiiNS1_21identity_decomposer_tEEEvPT5_SB_PT3_PKSC_PT1_PKSG_PT2_PKSK_T4_iiT6__param_7];
	cvta.to.global.u64 	%rd299, %rd453;
	mul.lo.s32 	%r2085, %r3, 6528;
	cvt.s64.s32 	%rd300, %r2085;
	add.s64 	%rd301, %rd7, %rd300;
	shl.b64 	%rd302, %rd301, 2;
	add.s64 	%rd303, %rd299, %rd302;
	ld.global.u32 	%r2438, [%rd303+1920];
$L__BB10_294:
	cvt.u32.u64 	%r2087, %rd7;
	add.s32 	%r2088, %r2087, 512;
	setp.ge.s32 	%p339, %r2088, %r383;
	@%p339 bra 	$L__BB10_296;
	ld.param.u64 	%rd454, [_ZN3cub18CUB_300001_SM_10006detail10radix_sort29DeviceRadixSortOnesweepKernelINS1_5radix10policy_hubIfiyE10Policy1000ELNS0_9SortOrderE1EfiyiiNS1_21identity_decomposer_tEEEvPT5_SB_PT3_PKSC_PT1_PKSG_PT2_PKSK_T4_iiT6__param_7];
	cvta.to.global.u64 	%rd304, %rd454;
	mov.u32 	%r2089, %tid.x;
	and.b32  	%r2090, %r2089, 992;
	mul.lo.s32 	%r2091, %r2090, 17;
	and.b32  	%r2092, %r2089, 31;
	or.b32  	%r2093, %r2091, %r2092;
	cvt.u64.u32 	%rd305, %r2093;
	mul.lo.s32 	%r2094, %r3, 6528;
	cvt.s64.s32 	%rd306, %r2094;
	add.s64 	%rd307, %rd305, %rd306;
	shl.b64 	%rd308, %rd307, 2;
	add.s64 	%rd309, %rd304, %rd308;
	ld.global.u32 	%r2439, [%rd309+2048];
$L__BB10_296:
	ld.param.u32 	%r2249, [_ZN3cub18CUB_300001_SM_10006detail10radix_sort29DeviceRadixSortOnesweepKernelINS1_5radix10policy_hubIfiyE10Policy1000ELNS0_9SortOrderE1EfiyiiNS1_21identity_decomposer_tEEEvPT5_SB_PT3_PKSC_PT1_PKSG_PT2_PKSK_T4_iiT6__param_8];
	ld.param.u64 	%rd441, [_ZN3cub18CUB_300001_SM_10006detail10radix_sort29DeviceRadixSortOnesweepKernelINS1_5radix10policy_hubIfiyE10Policy1000ELNS0_9SortOrderE1EfiyiiNS1_21identity_decomposer_tEEEvPT5_SB_PT3_PKSC_PT1_PKSG_PT2_PKSK_T4_iiT6__param_6];
	cvta.to.global.u64 	%rd24, %rd441;
	mov.u32 	%r434, %tid.x;
	cvt.u64.u32 	%rd25, %r434;
	shl.b32 	%r2095, %r434, 2;
	mov.u32 	%r2096, _ZZN3cub18CUB_300001_SM_10006detail10radix_sort29DeviceRadixSortOnesweepKernelINS1_5radix10policy_hubIfiyE10Policy1000ELNS0_9SortOrderE1EfiyiiNS1_21identity_decomposer_tEEEvPT5_SB_PT3_PKSC_PT1_PKSG_PT2_PKSK_T4_iiT6_E1s;
	add.s32 	%r435, %r2096, %r2095;
	mad.lo.s32 	%r2097, %r3, 6528, 6528;
	setp.gt.s32 	%p340, %r2097, %r2249;
	bar.sync 	0;
	st.shared.u32 	[%r320+-4], %r2423;
	st.shared.u32 	[%r321+-4], %r2424;
	st.shared.u32 	[%r322+-4], %r2425;
	st.shared.u32 	[%r323+-4], %r2426;
	st.shared.u32 	[%r324+-4], %r2427;
	st.shared.u32 	[%r325+-4], %r2428;
	st.shared.u32 	[%r326+-4], %r2429;
	st.shared.u32 	[%r327+-4], %r2430;
	st.shared.u32 	[%r328+-4], %r2431;
	st.shared.u32 	[%r329+-4], %r2432;
	st.shared.u32 	[%r330+-4], %r2433;
	st.shared.u32 	[%r331+-4], %r2434;
	st.shared.u32 	[%r332+-4], %r2435;
	st.shared.u32 	[%r333+-4], %r2436;
	st.shared.u32 	[%r334+-4], %r2437;
	st.shared.u32 	[%r335+-4], %r2438;
	st.shared.u32 	[%r336+-4], %r2439;
	bar.sync 	0;
	@%p340 bra 	$L__BB10_298;
	ld.shared.u32 	%r2098, [%r435];
	shl.b32 	%r2099, %r349, 3;
	add.s32 	%r2101, %r2096, 26112;
	add.s32 	%r2102, %r2101, %r2099;
	ld.shared.u64 	%rd310, [%r2102];
	add.s64 	%rd311, %rd310, %rd25;
	shl.b64 	%rd312, %rd311, 2;
	add.s64 	%rd313, %rd24, %rd312;
	st.global.u32 	[%rd313], %r2098;
	bar.warp.sync 	-1;
	ld.shared.u32 	%r2103, [%r435+1536];
	shl.b32 	%r2104, %r350, 3;
	add.s32 	%r2105, %r2101, %r2104;
	ld.shared.u64 	%rd314, [%r2105];
	add.s64 	%rd315, %rd314, %rd25;
	shl.b64 	%rd316, %rd315, 2;
	add.s64 	%rd317, %rd24, %rd316;
	st.global.u32 	[%rd317+1536], %r2103;
	bar.warp.sync 	-1;
	ld.shared.u32 	%r2106, [%r435+3072];
	shl.b32 	%r2107, %r351, 3;
	add.s32 	%r2108, %r2101, %r2107;
	ld.shared.u64 	%rd318, [%r2108];
	add.s64 	%rd319, %rd318, %rd25;
	shl.b64 	%rd320, %rd319, 2;
	add.s64 	%rd321, %rd24, %rd320;
	st.global.u32 	[%rd321+3072], %r2106;
	bar.warp.sync 	-1;
	ld.shared.u32 	%r2109, [%r435+4608];
	shl.b32 	%r2110, %r352, 3;
	add.s32 	%r2111, %r2101, %r2110;
	ld.shared.u64 	%rd322, [%r2111];
	add.s64 	%rd323, %rd322, %rd25;
	shl.b64 	%rd324, %rd323, 2;
	add.s64 	%rd325, %rd24, %rd324;
	st.global.u32 	[%rd325+4608], %r2109;
	bar.warp.sync 	-1;
	ld.shared.u32 	%r2112, [%r435+6144];
	shl.b32 	%r2113, %r353, 3;
	add.s32 	%r2114, %r2101, %r2113;
	ld.shared.u64 	%rd326, [%r2114];
	add.s64 	%rd327, %rd326, %rd25;
	shl.b64 	%rd328, %rd327, 2;
	add.s64 	%rd329, %rd24, %rd328;
	st.global.u32 	[%rd329+6144], %r2112;
	bar.warp.sync 	-1;
	ld.shared.u32 	%r2115, [%r435+7680];
	shl.b32 	%r2116, %r354, 3;
	add.s32 	%r2117, %r2101, %r2116;
	ld.shared.u64 	%rd330, [%r2117];
	add.s64 	%rd331, %rd330, %rd25;
	shl.b64 	%rd332, %rd331, 2;
	add.s64 	%rd333, %rd24, %rd332;
	st.global.u32 	[%rd333+7680], %r2115;
	bar.warp.sync 	-1;
	ld.shared.u32 	%r2118, [%r435+9216];
	shl.b32 	%r2119, %r355, 3;
	add.s32 	%r2120, %r2101, %r2119;
	ld.shared.u64 	%rd334, [%r2120];
	add.s64 	%rd335, %rd334, %rd25;
	shl.b64 	%rd336, %rd335, 2;
	add.s64 	%rd337, %rd24, %rd336;
	st.global.u32 	[%rd337+9216], %r2118;
	bar.warp.sync 	-1;
	ld.shared.u32 	%r2121, [%r435+10752];
	shl.b32 	%r2122, %r356, 3;
	add.s32 	%r2123, %r2101, %r2122;
	ld.shared.u64 	%rd338, [%r2123];
	add.s64 	%rd339, %rd338, %rd25;
	shl.b64 	%rd340, %rd339, 2;
	add.s64 	%rd341, %rd24, %rd340;
	st.global.u32 	[%rd341+10752], %r2121;
	bar.warp.sync 	-1;
	ld.shared.u32 	%r2124, [%r435+12288];
	shl.b32 	%r2125, %r357, 3;
	add.s32 	%r2126, %r2101, %r2125;
	ld.shared.u64 	%rd342, [%r2126];
	add.s64 	%rd343, %rd342, %rd25;
	shl.b64 	%rd344, %rd343, 2;
	add.s64 	%rd345, %rd24, %rd344;
	st.global.u32 	[%rd345+12288], %r2124;
	bar.warp.sync 	-1;
	ld.shared.u32 	%r2127, [%r435+13824];
	shl.b32 	%r2128, %r358, 3;
	add.s32 	%r2129, %r2101, %r2128;
	ld.shared.u64 	%rd346, [%r2129];
	add.s64 	%rd347, %rd346, %rd25;
	shl.b64 	%rd348, %rd347, 2;
	add.s64 	%rd349, %rd24, %rd348;
	st.global.u32 	[%rd349+13824], %r2127;
	bar.warp.sync 	-1;
	ld.shared.u32 	%r2130, [%r435+15360];
	shl.b32 	%r2131, %r359, 3;
	add.s32 	%r2132, %r2101, %r2131;
	ld.shared.u64 	%rd350, [%r2132];
	add.s64 	%rd351, %rd350, %rd25;
	shl.b64 	%rd352, %rd351, 2;
	add.s64 	%rd353, %rd24, %rd352;
	st.global.u32 	[%rd353+15360], %r2130;
	bar.warp.sync 	-1;
	ld.shared.u32 	%r2133, [%r435+16896];
	shl.b32 	%r2134, %r360, 3;
	add.s32 	%r2135, %r2101, %r2134;
	ld.shared.u64 	%rd354, [%r2135];
	add.s64 	%rd355, %rd354, %rd25;
	shl.b64 	%rd356, %rd355, 2;
	add.s64 	%rd357, %rd24, %rd356;
	st.global.u32 	[%rd357+16896], %r2133;
	bar.warp.sync 	-1;
	ld.shared.u32 	%r2136, [%r435+18432];
	shl.b32 	%r2137, %r361, 3;
	add.s32 	%r2138, %r2101, %r2137;
	ld.shared.u64 	%rd358, [%r2138];
	add.s64 	%rd359, %rd358, %rd25;
	shl.b64 	%rd360, %rd359, 2;
	add.s64 	%rd361, %rd24, %rd360;
	st.global.u32 	[%rd361+18432], %r2136;
	bar.warp.sync 	-1;
	ld.shared.u32 	%r2139, [%r435+19968];
	shl.b32 	%r2140, %r362, 3;
	add.s32 	%r2141, %r2101, %r2140;
	ld.shared.u64 	%rd362, [%r2141];
	add.s64 	%rd363, %rd362, %rd25;
	shl.b64 	%rd364, %rd363, 2;
	add.s64 	%rd365, %rd24, %rd364;
	st.global.u32 	[%rd365+19968], %r2139;
	bar.warp.sync 	-1;
	ld.shared.u32 	%r2142, [%r435+21504];
	shl.b32 	%r2143, %r363, 3;
	add.s32 	%r2144, %r2101, %r2143;
	ld.shared.u64 	%rd366, [%r2144];
	add.s64 	%rd367, %rd366, %rd25;
	shl.b64 	%rd368, %rd367, 2;
	add.s64 	%rd369, %rd24, %rd368;
	st.global.u32 	[%rd369+21504], %r2142;
	bar.warp.sync 	-1;
	ld.shared.u32 	%r2145, [%r435+23040];
	shl.b32 	%r2146, %r364, 3;
	add.s32 	%r2147, %r2101, %r2146;
	ld.shared.u64 	%rd370, [%r2147];
	add.s64 	%rd371, %rd370, %rd25;
	shl.b64 	%rd372, %rd371, 2;
	add.s64 	%rd373, %rd24, %rd372;
	st.global.u32 	[%rd373+23040], %r2145;
	bar.warp.sync 	-1;
	ld.shared.u32 	%r2148, [%r435+24576];
	shl.b32 	%r2149, %r365, 3;
	add.s32 	%r2150, %r2101, %r2149;
	ld.shared.u64 	%rd374, [%r2150];
	add.s64 	%rd375, %rd374, %rd25;
	shl.b64 	%rd376, %rd375, 2;
	add.s64 	%rd377, %rd24, %rd376;
	st.global.u32 	[%rd377+24576], %r2148;
	bar.warp.sync 	-1;
	bra.uni 	$L__BB10_333;
$L__BB10_298:
	ld.param.u32 	%r2250, [_ZN3cub18CUB_300001_SM_10006detail10radix_sort29DeviceRadixSortOnesweepKernelINS1_5radix10policy_hubIfiyE10Policy1000ELNS0_9SortOrderE1EfiyiiNS1_21identity_decomposer_tEEEvPT5_SB_PT3_PKSC_PT1_PKSG_PT2_PKSK_T4_iiT6__param_8];
	mad.lo.s32 	%r436, %r3, -6528, %r2250;
	shl.b32 	%r2151, %r349, 3;
	add.s32 	%r2153, %r2096, %r2151;
	ld.shared.u64 	%rd26, [%r2153+26112];
	setp.ge.s32 	%p341, %r434, %r436;
	@%p341 bra 	$L__BB10_300;
	ld.shared.u32 	%r2154, [%r435];
	add.s64 	%rd378, %rd26, %rd25;
	shl.b64 	%rd379, %rd378, 2;
	add.s64 	%rd380, %rd24, %rd379;
	st.global.u32 	[%rd380], %r2154;
$L__BB10_300:
	bar.warp.sync 	-1;
	shl.b32 	%r2155, %r350, 3;
	add.s32 	%r2157, %r2096, %r2155;
	ld.shared.u64 	%rd27, [%r2157+26112];
	add.s32 	%r2158, %r434, 384;
	setp.ge.s32 	%p342, %r2158, %r436;
	@%p342 bra 	$L__BB10_302;
	ld.shared.u32 	%r2159, [%r435+1536];
	add.s64 	%rd381, %rd27, %rd25;
	shl.b64 	%rd382, %rd381, 2;
	add.s64 	%rd383, %rd24, %rd382;
	st.global.u32 	[%rd383+1536], %r2159;
$L__BB10_302:
	bar.warp.sync 	-1;
	shl.b32 	%r2160, %r351, 3;
	add.s32 	%r2162, %r2096, %r2160;
	ld.shared.u64 	%rd28, [%r2162+26112];
	add.s32 	%r2163, %r434, 768;
	setp.ge.s32 	%p343, %r2163, %r436;
	@%p343 bra 	$L__BB10_304;
	ld.shared.u32 	%r2164, [%r435+3072];
	add.s64 	%rd384, %rd28, %rd25;
	shl.b64 	%rd385, %rd384, 2;
	add.s64 	%rd386, %rd24, %rd385;
	st.global.u32 	[%rd386+3072], %r2164;
$L__BB10_304:
	bar.warp.sync 	-1;
	shl.b32 	%r2165, %r352, 3;
	add.s32 	%r2167, %r2096, %r2165;
	ld.shared.u64 	%rd29, [%r2167+26112];
	add.s32 	%r2168, %r434, 1152;
	setp.ge.s32 	%p344, %r2168, %r436;
	@%p344 bra 	$L__BB10_306;
	ld.shared.u32 	%r2169, [%r435+4608];
	add.s64 	%rd387, %rd29, %rd25;
	shl.b64 	%rd388, %rd387, 2;
	add.s64 	%rd389, %rd24, %rd388;
	st.global.u32 	[%rd389+4608], %r2169;
$L__BB10_306:
	bar.warp.sync 	-1;
	shl.b32 	%r2170, %r353, 3;
	add.s32 	%r2172, %r2096, %r2170;
	ld.shared.u64 	%rd30, [%r2172+26112];
	add.s32 	%r2173, %r434, 1536;
	setp.ge.s32 	%p345, %r2173, %r436;
	@%p345 bra 	$L__BB10_308;
	ld.shared.u32 	%r2174, [%r435+6144];
	add.s64 	%rd390, %rd30, %rd25;
	shl.b64 	%rd391, %rd390, 2;
	add.s64 	%rd392, %rd24, %rd391;
	st.global.u32 	[%rd392+6144], %r2174;
$L__BB10_308:
	bar.warp.sync 	-1;
	shl.b32 	%r2175, %r354, 3;
	add.s32 	%r2177, %r2096, %r2175;
	ld.shared.u64 	%rd31, [%r2177+26112];
	add.s32 	%r2178, %r434, 1920;
	setp.ge.s32 	%p346, %r2178, %r436;
	@%p346 bra 	$L__BB10_310;
	ld.shared.u32 	%r2179, [%r435+7680];
	add.s64 	%rd393, %rd31, %rd25;
	shl.b64 	%rd394, %rd393, 2;
	add.s64 	%rd395, %rd24, %rd394;
	st.global.u32 	[%rd395+7680], %r2179;
$L__BB10_310:
	bar.warp.sync 	-1;
	shl.b32 	%r2180, %r355, 3;
	add.s32 	%r2182, %r2096, %r2180;
	ld.shared.u64 	%rd32, [%r2182+26112];
	add.s32 	%r2183, %r434, 2304;
	setp.ge.s32 	%p347, %r2183, %r436;
	@%p347 bra 	$L__BB10_312;
	ld.shared.u32 	%r2184, [%r435+9216];
	add.s64 	%rd396, %rd32, %rd25;
	shl.b64 	%rd397, %rd396, 2;
	add.s64 	%rd398, %rd24, %rd397;
	st.global.u32 	[%rd398+9216], %r2184;
$L__BB10_312:
	bar.warp.sync 	-1;
	shl.b32 	%r2185, %r356, 3;
	add.s32 	%r2187, %r2096, %r2185;
	ld.shared.u64 	%rd33, [%r2187+26112];
	add.s32 	%r2188, %r434, 2688;
	setp.ge.s32 	%p348, %r2188, %r436;
	@%p348 bra 	$L__BB10_314;
	ld.shared.u32 	%r2189, [%r435+10752];
	add.s64 	%rd399, %rd33, %rd25;
	shl.b64 	%rd400, %rd399, 2;
	add.s64 	%rd401, %rd24, %rd400;
	st.global.u32 	[%rd401+10752], %r2189;
$L__BB10_314:
	bar.warp.sync 	-1;
	shl.b32 	%r2190, %r357, 3;
	add.s32 	%r2192, %r2096, %r2190;
	ld.shared.u64 	%rd34, [%r2192+26112];
	or.b32  	%r2193, %r434, 3072;
	setp.ge.s32 	%p349, %r2193, %r436;
	@%p349 bra 	$L__BB10_316;
	ld.shared.u32 	%r2194, [%r435+12288];
	add.s64 	%rd402, %rd34, %rd25;
	shl.b64 	%rd403, %rd402, 2;
	add.s64 	%rd404, %rd24, %rd403;
	st.global.u32 	[%rd404+12288], %r2194;
$L__BB10_316:
	bar.warp.sync 	-1;
	shl.b32 	%r2195, %r358, 3;
	add.s32 	%r2197, %r2096, %r2195;
	ld.shared.u64 	%rd35, [%r2197+26112];
	add.s32 	%r2198, %r434, 3456;
	setp.ge.s32 	%p350, %r2198, %r436;
	@%p350 bra 	$L__BB10_318;
	ld.shared.u32 	%r2199, [%r435+13824];
	add.s64 	%rd405, %rd35, %rd25;
	shl.b64 	%rd406, %rd405, 2;
	add.s64 	%rd407, %rd24, %rd406;
	st.global.u32 	[%rd407+13824], %r2199;
$L__BB10_318:
	bar.warp.sync 	-1;
	shl.b32 	%r2200, %r359, 3;
	add.s32 	%r2202, %r2096, %r2200;
	ld.shared.u64 	%rd36, [%r2202+26112];
	add.s32 	%r2203, %r434, 3840;
	setp.ge.s32 	%p351, %r2203, %r436;
	@%p351 bra 	$L__BB10_320;
	ld.shared.u32 	%r2204, [%r435+15360];
	add.s64 	%rd408, %rd36, %rd25;
	shl.b64 	%rd409, %rd408, 2;
	add.s64 	%rd410, %rd24, %rd409;
	st.global.u32 	[%rd410+15360], %r2204;
$L__BB10_320:
	bar.warp.sync 	-1;
	shl.b32 	%r2205, %r360, 3;
	add.s32 	%r2207, %r2096, %r2205;
	ld.shared.u64 	%rd37, [%r2207+26112];
	add.s32 	%r2208, %r434, 4224;
	setp.ge.s32 	%p352, %r2208, %r436;
	@%p352 bra 	$L__BB10_322;
	ld.shared.u32 	%r2209, [%r435+16896];
	add.s64 	%rd411, %rd37, %rd25;
	shl.b64 	%rd412, %rd411, 2;
	add.s64 	%rd413, %rd24, %rd412;
	st.global.u32 	[%rd413+16896], %r2209;
$L__BB10_322:
	bar.warp.sync 	-1;
	shl.b32 	%r2210, %r361, 3;
	add.s32 	%r2212, %r2096, %r2210;
	ld.shared.u64 	%rd38, [%r2212+26112];
	add.s32 	%r2213, %r434, 4608;
	setp.ge.s32 	%p353, %r2213, %r436;
	@%p353 bra 	$L__BB10_324;
	ld.shared.u32 	%r2214, [%r435+18432];
	add.s64 	%rd414, %rd38, %rd25;
	shl.b64 	%rd415, %rd414, 2;
	add.s64 	%rd416, %rd24, %rd415;
	st.global.u32 	[%rd416+18432], %r2214;
$L__BB10_324:
	bar.warp.sync 	-1;
	shl.b32 	%r2215, %r362, 3;
	add.s32 	%r2217, %r2096, %r2215;
	ld.shared.u64 	%rd39, [%r2217+26112];
	add.s32 	%r2218, %r434, 4992;
	setp.ge.s32 	%p354, %r2218, %r436;
	@%p354 bra 	$L__BB10_326;
	ld.shared.u32 	%r2219, [%r435+19968];
	add.s64 	%rd417, %rd39, %rd25;
	shl.b64 	%rd418, %rd417, 2;
	add.s64 	%rd419, %rd24, %rd418;
	st.global.u32 	[%rd419+19968], %r2219;
$L__BB10_326:
	bar.warp.sync 	-1;
	shl.b32 	%r2220, %r363, 3;
	add.s32 	%r2222, %r2096, %r2220;
	ld.shared.u64 	%rd40, [%r2222+26112];
	add.s32 	%r2223, %r434, 5376;
	setp.ge.s32 	%p355, %r2223, %r436;
	@%p355 bra 	$L__BB10_328;
	ld.shared.u32 	%r2224, [%r435+21504];
	add.s64 	%rd420, %rd40, %rd25;
	shl.b64 	%rd421, %rd420, 2;
	add.s64 	%rd422, %rd24, %rd421;
	st.global.u32 	[%rd422+21504], %r2224;
$L__BB10_328:
	bar.warp.sync 	-1;
	shl.b32 	%r2225, %r364, 3;
	add.s32 	%r2227, %r2096, %r2225;
	ld.shared.u64 	%rd41, [%r2227+26112];
	add.s32 	%r2228, %r434, 5760;
	setp.ge.s32 	%p356, %r2228, %r436;
	@%p356 bra 	$L__BB10_330;
	ld.shared.u32 	%r2229, [%r435+23040];
	add.s64 	%rd423, %rd41, %rd25;
	shl.b64 	%rd424, %rd423, 2;
	add.s64 	%rd425, %rd24, %rd424;
	st.global.u32 	[%rd425+23040], %r2229;
$L__BB10_330:
	bar.warp.sync 	-1;
	shl.b32 	%r2230, %r365, 3;
	add.s32 	%r2232, %r2096, %r2230;
	ld.shared.u64 	%rd426, [%r2232+26112];
	add.s64 	%rd42, %rd426, %rd25;
	or.b32  	%r2233, %r434, 6144;
	setp.ge.s32 	%p357, %r2233, %r436;
	@%p357 bra 	$L__BB10_332;
	ld.shared.u32 	%r2234, [%r435+24576];
	shl.b64 	%rd427, %rd42, 2;
	add.s64 	%rd428, %rd24, %rd427;
	st.global.u32 	[%rd428+24576], %r2234;
$L__BB10_332:
	bar.warp.sync 	-1;
$L__BB10_333:
	ret;

}
	// .globl	_ZN3cub18CUB_300001_SM_10006detail10radix_sort31DeviceRadixSortSingleTileKernelINS1_5radix10policy_hubIffyE10Policy1000ELNS0_9SortOrderE1EffyNS1_21identity_decomposer_tEEEvPKT1_PSA_PKT2_PSE_T3_iiT4_
.visible .entry _ZN3cub18CUB_300001_SM_10006detail10radix_sort31DeviceRadixSortSingleTileKernelINS1_5radix10policy_hubIffyE10Policy1000ELNS0_9SortOrderE1EffyNS1_21identity_decomposer_tEEEvPKT1_PSA_PKT2_PSE_T3_iiT4_(
	.param .u64 .ptr .align 1 _ZN3cub18CUB_300001_SM_10006detail10radix_sort31DeviceRadixSortSingleTileKernelINS1_5radix10policy_hubIffyE10Policy1000ELNS0_9SortOrderE1EffyNS1_21identity_decomposer_tEEEvPKT1_PSA_PKT2_PSE_T3_iiT4__param_0,
	.param .u64 .ptr .align 1 _ZN3cub18CUB_300001_SM_10006detail10radix_sort31DeviceRadixSortSingleTileKernelINS1_5radix10policy_hubIffyE10Policy1000ELNS0_9SortOrderE1EffyNS1_21identity_decomposer_tEEEvPKT1_PSA_PKT2_PSE_T3_iiT4__param_1,
	.param .u64 .ptr .align 1 _ZN3cub18CUB_300001_SM_10006detail10radix_sort31DeviceRadixSortSingleTileKernelINS1_5radix10policy_hubIffyE10Policy1000ELNS0_9SortOrderE1EffyNS1_21identity_decomposer_tEEEvPKT1_PSA_PKT2_PSE_T3_iiT4__param_2,
	.param .u64 .ptr .align 1 _ZN3cub18CUB_300001_SM_10006detail10radix_sort31DeviceRadixSortSingleTileKernelINS1_5radix10policy_hubIffyE10Policy1000ELNS0_9SortOrderE1EffyNS1_21identity_decomposer_tEEEvPKT1_PSA_PKT2_PSE_T3_iiT4__param_3,
	.param .u64 _ZN3cub18CUB_300001_SM_10006detail10radix_sort31DeviceRadixSortSingleTileKernelINS1_5radix10policy_hubIffyE10Policy1000ELNS0_9SortOrderE1EffyNS1_21identity_decomposer_tEEEvPKT1_PSA_PKT2_PSE_T3_iiT4__param_4,
	.param .u32 _ZN3cub18CUB_300001_SM_10006detail10radix_sort31DeviceRadixSortSingleTileKernelINS1_5radix10policy_hubIffyE10Policy1000ELNS0_9SortOrderE1EffyNS1_21identity_decomposer_tEEEvPKT1_PSA_PKT2_PSE_T3_iiT4__param_5,
	.param .u32 _ZN3cub18CUB_300001_SM_10006detail10radix_sort31DeviceRadixSortSingleTileKernelINS1_5radix10policy_hubIffyE10Policy1000ELNS0_9SortOrderE1EffyNS1_21identity_decomposer_tEEEvPKT1_PSA_PKT2_PSE_T3_iiT4__param_6,
	.param .align 1 .b8 _ZN3cub18CUB_300001_SM_10006detail10radix_sort31DeviceRadixSortSingleTileKernelINS1_5radix10policy_hubIffyE10Policy1000ELNS0_9SortOrderE1EffyNS1_21identity_decomposer_tEEEvPKT1_PSA_PKT2_PSE_T3_iiT4__param_7[1]
)
.maxntid 256
.minnctapersm 1
{
	.reg .pred 	%p<130>;
	.reg .b16 	%rs<39>;
	.reg .b32 	%r<805>;
	.reg .b32 	%f<153>;
	.reg .b64 	%rd<37>;
	// demoted variable
	.shared .align 16 .b8 _ZZN3cub18CUB_300001_SM_10006detail10radix_sort31DeviceRadixSortSingleTileKernelINS1_5radix10policy_hubIffyE10Policy1000ELNS0_9SortOrderE1EffyNS1_21identity_decomposer_tEEEvPKT1_PSA_PKT2_PSE_T3_iiT4_E12temp_storage[33856];
	ld.param.u64 	%rd10, [_ZN3cub18CUB_300001_SM_10006detail10radix_sort31DeviceRadixSortSingleTileKernelINS1_5radix10policy_hubIffyE10Policy1000ELNS0_9SortOrderE1EffyNS1_21identity_decomposer_tEEEvPKT1_PSA_PKT2_PSE_T3_iiT4__param_0];
	ld.param.u64 	%rd6, [_ZN3cub18CUB_300001_SM_10006detail10radix_sort31DeviceRadixSortSingleTileKernelINS1_5radix10policy_hubIffyE10Policy1000ELNS0_9SortOrderE1EffyNS1_21identity_decomposer_tEEEvPKT1_PSA_PKT2_PSE_T3_iiT4__param_1];
	ld.param.u64 	%rd7, [_ZN3cub18CUB_300001_SM_10006detail10radix_sort31DeviceRadixSortSingleTileKernelINS1_5radix10policy_hubIffyE10Policy1000ELNS0_9SortOrderE1EffyNS1_21identity_decomposer_tEEEvPKT1_PSA_PKT2_PSE_T3_iiT4__param_2];
	ld.param.u64 	%rd8, [_ZN3cub18CUB_300001_SM_10006detail10radix_sort31DeviceRadixSortSingleTileKernelINS1_5radix10policy_hubIffyE10Policy1000ELNS0_9SortOrderE1EffyNS1_21identity_decomposer_tEEEvPKT1_PSA_PKT2_PSE_T3_iiT4__param_3];
	ld.param.u64 	%rd9, [_ZN3cub18CUB_300001_SM_10006detail10radix_sort31DeviceRadixSortSingleTileKernelINS1_5radix10policy_hubIffyE10Policy1000ELNS0_9SortOrderE1EffyNS1_21identity_decomposer_tEEEvPKT1_PSA_PKT2_PSE_T3_iiT4__param_4];
	ld.param.u32 	%r228, [_ZN3cub18CUB_300001_SM_10006detail10radix_sort31DeviceRadixSortSingleTileKernelINS1_5radix10policy_hubIffyE10Policy1000ELNS0_9SortOrderE1EffyNS1_21identity_decomposer_tEEEvPKT1_PSA_PKT2_PSE_T3_iiT4__param_5];
	ld.param.u32 	%r229, [_ZN3cub18CUB_300001_SM_10006detail10radix_sort31DeviceRadixSortSingleTileKernelINS1_5radix10policy_hubIffyE10Policy1000ELNS0_9SortOrderE1EffyNS1_21identity_decomposer_tEEEvPKT1_PSA_PKT2_PSE_T3_iiT4__param_6];
	cvta.to.global.u64 	%rd11, %rd10;
	cvt.u32.u64 	%r1, %rd9;
	mov.u32 	%r2, %tid.x;
	mul.lo.s32 	%r3, %r2, 19;
	setp.ge.s32 	%p1, %r3, %r1;
	mul.wide.u32 	%rd12, %r3, 4;
	add.s64 	%rd1, %rd11, %rd12;
	mov.b32 	%r763, -1;
	@%p1 bra 	$L__BB11_2;
	ld.global.u32 	%r763, [%rd1];
$L__BB11_2:
	add.s32 	%r6, %r3, 1;
	setp.ge.s32 	%p2, %r6, %r1;
	mov.b32 	%r764, -1;
	@%p2 bra 	$L__BB11_4;
	ld.global.u32 	%r764, [%rd1+4];
$L__BB11_4:
	add.s32 	%r9, %r3, 2;
	setp.ge.s32 	%p3, %r9, %r1;
	mov.b32 	%r765, -1;
	@%p3 bra 	$L__BB11_6;
	ld.global.u32 	%r765, [%rd1+8];
$L__BB11_6:
	add.s32 	%r12, %r3, 3;
	setp.ge.s32 	%p4, %r12, %r1;
	mov.b32 	%r766, -1;
	@%p4 bra 	$L__BB11_8;
	ld.global.u32 	%r766, [%rd1+12];
$L__BB11_8:
	add.s32 	%r15, %r3, 4;
	setp.ge.s32 	%p5, %r15, %r1;
	mov.b32 	%r767, -1;
	@%p5 bra 	$L__BB11_10;
	ld.global.u32 	%r767, [%rd1+16];
$L__BB11_10:
	add.s32 	%r18, %r3, 5;
	setp.ge.s32 	%p6, %r18, %r1;
	mov.b32 	%r768, -1;
	@%p6 bra 	$L__BB11_12;
	ld.global.u32 	%r768, [%rd1+20];
$L__BB11_12:
	add.s32 	%r21, %r3, 6;
	setp.ge.s32 	%p7, %r21, %r1;
	mov.b32 	%r769, -1;
	@%p7 bra 	$L__BB11_14;
	ld.global.u32 	%r769, [%rd1+24];
$L__BB11_14:
	add.s32 	%r24, %r3, 7;
	setp.ge.s32 	%p8, %r24, %r1;
	mov.b32 	%r770, -1;
	@%p8 bra 	$L__BB11_16;
	ld.global.u32 	%r770, [%rd1+28];
$L__BB11_16:
	add.s32 	%r27, %r3, 8;
	setp.ge.s32 	%p9, %r27, %r1;
	mov.b32 	%r771, -1;
	@%p9 bra 	$L__BB11_18;
	ld.global.u32 	%r771, [%rd1+32];
$L__BB11_18:
	add.s32 	%r30, %r3, 9;
	setp.ge.s32 	%p10, %r30, %r1;
	mov.b32 	%r772, -1;
	@%p10 bra 	$L__BB11_20;
	ld.global.u32 	%r772, [%rd1+36];
$L__BB11_20:
	add.s32 	%r33, %r3, 10;
	setp.ge.s32 	%p11, %r33, %r1;
	mov.b32 	%r773, -1;
	@%p11 bra 	$L__BB11_22;
	ld.global.u32 	%r773, [%rd1+40];
$L__BB11_22:
	add.s32 	%r36, %r3, 11;
	setp.ge.s32 	%p12, %r36, %r1;
	mov.b32 	%r774, -1;
	@%p12 bra 	$L__BB11_24;
	ld.global.u32 	%r774, [%rd1+44];
$L__BB11_24:
	add.s32 	%r39, %r3, 12;
	setp.ge.s32 	%p13, %r39, %r1;
	mov.b32 	%r775, -1;
	@%p13 bra 	$L__BB11_26;
	ld.global.u32 	%r775, [%rd1+48];
$L__BB11_26:
	add.s32 	%r42, %r3, 13;
	setp.ge.s32 	%p14, %r42, %r1;
	mov.b32 	%r776, -1;
	@%p14 bra 	$L__BB11_28;
	ld.global.u32 	%r776, [%rd1+52];
$L__BB11_28:
	add.s32 	%r45, %r3, 14;
	setp.ge.s32 	%p15, %r45, %r1;
	mov.b32 	%r777, -1;
	@%p15 bra 	$L__BB11_30;
	ld.global.u32 	%r777, [%rd1+56];
$L__BB11_30:
	add.s32 	%r48, %r3, 15;
	setp.ge.s32 	%p16, %r48, %r1;
	mov.b32 	%r778, -1;
	@%p16 bra 	$L__BB11_32;
	ld.global.u32 	%r778, [%rd1+60];
$L__BB11_32:
	add.s32 	%r51, %r3, 16;
	setp.ge.s32 	%p17, %r51, %r1;
	mov.b32 	%r779, -1;
	@%p17 bra 	$L__BB11_34;
	ld.global.u32 	%r779, [%rd1+64];
$L__BB11_34:
	add.s32 	%r54, %r3, 17;
	setp.ge.s32 	%p18, %r54, %r1;
	mov.b32 	%r780, -1;
	@%p18 bra 	$L__BB11_36;
	ld.global.u32 	%r780, [%rd1+68];
$L__BB11_36:
	add.s32 	%r57, %r3, 18;
	setp.ge.s32 	%p19, %r57, %r1;
	mov.b32 	%r781, -1;
	@%p19 bra 	$L__BB11_38;
	ld.global.u32 	%r781, [%rd1+72];
$L__BB11_38:
	bar.sync 	0;
	mov.b64 	{%r249, %r250}, %rd9;
	shfl.sync.idx.b32	%r60|%p20, %r249, 0, 31, -1;
	shfl.sync.idx.b32	%r251|%p21, %r250, 0, 31, -1;
	mov.b64 	%rd2, {%r60, %r251};
	setp.ge.s32 	%p22, %r3, %r60;
	cvta.to.global.u64 	%rd13, %rd7;
	add.s64 	%rd3, %rd13, %rd12;
	@%p22 bra 	$L__BB11_40;
	ld.global.f32 	%f152, [%rd3];
$L__BB11_40:
	setp.ge.s32 	%p23, %r6, %r60;
	@%p23 bra 	$L__BB11_42;
	ld.global.f32 	%f151, [%rd3+4];
$L__BB11_42:
	setp.ge.s32 	%p24, %r9, %r60;
	@%p24 bra 	$L__BB11_44;
	ld.global.f32 	%f150, [%rd3+8];
$L__BB11_44:
	setp.ge.s32 	%p25, %r12, %r60;
	@%p25 bra 	$L__BB11_46;
	ld.global.f32 	%f149, [%rd3+12];
$L__BB11_46:
	setp.ge.s32 	%p26, %r15, %r60;
	@%p26 bra 	$L__BB11_48;
	ld.global.f32 	%f148, [%rd3+16];
$L__BB11_48:
	setp.ge.s32 	%p27, %r18, %r60;
	@%p27 bra 	$L__BB11_50;
	ld.global.f32 	%f147, [%rd3+20];
$L__BB11_50:
	setp.ge.s32 	%p28, %r21, %r60;
	@%p28 bra 	$L__BB11_52;
	ld.global.f32 	%f146, [%rd3+24];
$L__BB11_52:
	setp.ge.s32 	%p29, %r24, %r60;
	@%p29 bra 	$L__BB11_54;
	ld.global.f32 	%f145, [%rd3+28];
$L__BB11_54:
	setp.ge.s32 	%p30, %r27, %r60;
	@%p30 bra 	$L__BB11_56;
	ld.global.f32 	%f144, [%rd3+32];
$L__BB11_56:
	setp.ge.s32 	%p31, %r30, %r60;
	@%p31 bra 	$L__BB11_58;
	ld.global.f32 	%f143, [%rd3+36];
$L__BB11_58:
	setp.ge.s32 	%p32, %r33, %r60;
	@%p32 bra 	$L__BB11_60;
	ld.global.f32 	%f142, [%rd3+40];
$L__BB11_60:
	setp.ge.s32 	%p33, %r36, %r60;
	@%p33 bra 	$L__BB11_62;
	ld.global.f32 	%f141, [%rd3+44];
$L__BB11_62:
	setp.ge.s32 	%p34, %r39, %r60;
	@%p34 bra 	$L__BB11_64;
	ld.global.f32 	%f140, [%rd3+48];
$L__BB11_64:
	setp.ge.s32 	%p35, %r42, %r60;
	@%p35 bra 	$L__BB11_66;
	ld.global.f32 	%f139, [%rd3+52];
$L__BB11_66:
	setp.ge.s32 	%p36, %r45, %r60;
	@%p36 bra 	$L__BB11_68;
	ld.global.f32 	%f138, [%rd3+56];
$L__BB11_68:
	setp.ge.s32 	%p37, %r48, %r60;
	@%p37 bra 	$L__BB11_70;
	ld.global.f32 	%f137, [%rd3+60];
$L__BB11_70:
	setp.ge.s32 	%p38, %r51, %r60;
	@%p38 bra 	$L__BB11_72;
	ld.global.f32 	%f136, [%rd3+64];
$L__BB11_72:
	setp.ge.s32 	%p39, %r54, %r60;
	@%p39 bra 	$L__BB11_74;
	ld.global.f32 	%f135, [%rd3+68];
$L__BB11_74:
	setp.ge.s32 	%p40, %r57, %r60;
	@%p40 bra 	$L__BB11_76;
	ld.global.f32 	%f134, [%rd3+72];
$L__BB11_76:
	bar.sync 	0;
	setp.gt.s32 	%p41, %r763, -1;
	selp.b32 	%r253, -2147483648, -1, %p41;
	xor.b32  	%r802, %r253, %r763;
	setp.gt.s32 	%p42, %r764, -1;
	selp.b32 	%r254, -2147483648, -1, %p42;
	xor.b32  	%r801, %r254, %r764;
	setp.gt.s32 	%p43, %r765, -1;
	selp.b32 	%r255, -2147483648, -1, %p43;
	xor.b32  	%r800, %r255, %r765;
	setp.gt.s32 	%p44, %r766, -1;
	selp.b32 	%r256, -2147483648, -1, %p44;
	xor.b32  	%r799, %r256, %r766;
	setp.gt.s32 	%p45, %r767, -1;
	selp.b32 	%r257, -2147483648, -1, %p45;
	xor.b32  	%r798, %r257, %r767;
	setp.gt.s32 	%p46, %r768, -1;
	selp.b32 	%r258, -2147483648, -1, %p46;
	xor.b32  	%r797, %r258, %r768;
	setp.gt.s32 	%p47, %r769, -1;
	selp.b32 	%r259, -2147483648, -1, %p47;
	xor.b32  	%r796, %r259, %r769;
	setp.gt.s32 	%p48, %r770, -1;
	selp.b32 	%r260, -2147483648, -1, %p48;
	xor.b32  	%r795, %r260, %r770;
	setp.gt.s32 	%p49, %r771, -1;
	selp.b32 	%r261, -2147483648, -1, %p49;
	xor.b32  	%r794, %r261, %r771;
	setp.gt.s32 	%p50, %r772, -1;
	selp.b32 	%r262, -2147483648, -1, %p50;
	xor.b32  	%r793, %r262, %r772;
	setp.gt.s32 	%p51, %r773, -1;
	selp.b32 	%r263, -2147483648, -1, %p51;
	xor.b32  	%r792, %r263, %r773;
	setp.gt.s32 	%p52, %r774, -1;
	selp.b32 	%r264, -2147483648, -1, %p52;
	xor.b32  	%r791, %r264, %r774;
	setp.gt.s32 	%p53, %r775, -1;
	selp.b32 	%r265, -2147483648, -1, %p53;
	xor.b32  	%r790, %r265, %r775;
	setp.gt.s32 	%p54, %r776, -1;
	selp.b32 	%r266, -2147483648, -1, %p54;
	xor.b32  	%r789, %r266, %r776;
	setp.gt.s32 	%p55, %r777, -1;
	selp.b32 	%r267, -2147483648, -1, %p55;
	xor.b32  	%r788, %r267, %r777;
	setp.gt.s32 	%p56, %r778, -1;
	selp.b32 	%r268, -2147483648, -1, %p56;
	xor.b32  	%r787, %r268, %r778;
	setp.gt.s32 	%p57, %r779, -1;
	selp.b32 	%r269, -2147483648, -1, %p57;
	xor.b32  	%r786, %r269, %r779;
	setp.gt.s32 	%p58, %r780, -1;
	selp.b32 	%r270, -2147483648, -1, %p58;
	xor.b32  	%r785, %r270, %r780;
	setp.gt.s32 	%p59, %r781, -1;
	selp.b32 	%r271, -2147483648, -1, %p59;
	xor.b32  	%r784, %r271, %r781;
	shr.u32 	%r80, %r2, 5;
	shl.b32 	%r272, %r2, 2;
	mov.u32 	%r273, _ZZN3cub18CUB_300001_SM_10006detail10radix_sort31DeviceRadixSortSingleTileKernelINS1_5radix10policy_hubIffyE10Policy1000ELNS0_9SortOrderE1EffyNS1_21identity_decomposer_tEEEvPKT1_PSA_PKT2_PSE_T3_iiT4_E12temp_storage;
	add.s32 	%r81, %r273, %r272;
	shl.b32 	%r274, %r2, 7;
	add.s32 	%r82, %r81, %r274;
	shl.b32 	%r275, %r80, 2;
	add.s32 	%r276, %r273, %r275;
	add.s32 	%r83, %r276, 33792;
	mad.lo.s32 	%r84, %r2, -56, %r82;
	add.s32 	%r783, %r228, 6;
	sub.s32 	%r782, %r229, %r228;
$L__BB11_77:
	add.s32 	%r336, %r783, -6;
	min.s32 	%r279, %r782, 6;
	mov.b32 	%r365, 0;
	st.shared.u32 	[%r81], %r365;
	st.shared.u32 	[%r81+1024], %r365;
	st.shared.u32 	[%r81+2048], %r365;
	st.shared.u32 	[%r81+3072], %r365;
	st.shared.u32 	[%r81+4096], %r365;
	st.shared.u32 	[%r81+5120], %r365;
	st.shared.u32 	[%r81+6144], %r365;
	st.shared.u32 	[%r81+7168], %r365;
	st.shared.u32 	[%r81+8192], %r365;
	st.shared.u32 	[%r81+9216], %r365;
	st.shared.u32 	[%r81+10240], %r365;
	st.shared.u32 	[%r81+11264], %r365;
	st.shared.u32 	[%r81+12288], %r365;
	st.shared.u32 	[%r81+13312], %r365;
	st.shared.u32 	[%r81+14336], %r365;
	st.shared.u32 	[%r81+15360], %r365;
	st.shared.u32 	[%r81+16384], %r365;
	st.shared.u32 	[%r81+17408], %r365;
	st.shared.u32 	[%r81+18432], %r365;
	st.shared.u32 	[%r81+19456], %r365;
	st.shared.u32 	[%r81+20480], %r365;
	st.shared.u32 	[%r81+21504], %r365;
	st.shared.u32 	[%r81+22528], %r365;
	st.shared.u32 	[%r81+23552], %r365;
	st.shared.u32 	[%r81+24576], %r365;
	st.shared.u32 	[%r81+25600], %r365;
	st.shared.u32 	[%r81+26624], %r365;
	st.shared.u32 	[%r81+27648], %r365;
	st.shared.u32 	[%r81+28672], %r365;
	st.shared.u32 	[%r81+29696], %r365;
	st.shared.u32 	[%r81+30720], %r365;
	st.shared.u32 	[%r81+31744], %r365;
	st.shared.u32 	[%r81+32768], %r365;
	// begin inline asm
	bmsk.clamp.b32 %r277, %r365, %r279;
	// end inline asm
	setp.eq.s32 	%p60, %r802, 2147483647;
	selp.b32 	%r281, -2147483648, %r802, %p60;
	// begin inline asm
	shr.b32 %r280, %r281, %r336;
	// end inline asm
	and.b32  	%r368, %r277, %r280;
	shl.b32 	%r369, %r368, 10;
	not.b32 	%r370, %r369;
	and.b32  	%r371, %r370, 31744;
	add.s32 	%r372, %r81, %r371;
	shr.u32 	%r373, %r368, 4;
	and.b32  	%r374, %r373, 268435454;
	sub.s32 	%r109, %r372, %r374;
	ld.shared.u16 	%rs1, [%r109+2];
	add.s16 	%rs20, %rs1, 1;
	st.shared.u16 	[%r109+2], %rs20;
	setp.eq.s32 	%p61, %r801, 2147483647;
	selp.b32 	%r284, -2147483648, %r801, %p61;
	// begin inline asm
	shr.b32 %r283, %r284, %r336;
	// end inline asm
	and.b32  	%r375, %r277, %r283;
	shl.b32 	%r376, %r375, 10;
	not.b32 	%r377, %r376;
	and.b32  	%r378, %r377, 31744;
	add.s32 	%r379, %r81, %r378;
	shr.u32 	%r380, %r375, 4;
	and.b32  	%r381, %r380, 268435454;
	sub.s32 	%r110, %r379, %r381;
	ld.shared.u16 	%rs2, [%r110+2];
	add.s16 	%rs21, %rs2, 1;
	st.shared.u16 	[%r110+2], %rs21;
	setp.eq.s32 	%p62, %r800, 2147483647;
	selp.b32 	%r287, -2147483648, %r800, %p62;
	// begin inline asm
	shr.b32 %r286, %r287, %r336;
	// end inline asm
	and.b32  	%r382, %r277, %r286;
	shl.b32 	%r383, %r382, 10;
	not.b32 	%r384, %r383;
	and.b32  	%r385, %r384, 31744;
	add.s32 	%r386, %r81, %r385;
	shr.u32 	%r387, %r382, 4;
	and.b32  	%r388, %r387, 268435454;
	sub.s32 	%r111, %r386, %r388;
	ld.shared.u16 	%rs3, [%r111+2];
	add.s16 	%rs22, %rs3, 1;
	st.shared.u16 	[%r111+2], %rs22;
	setp.eq.s32 	%p63, %r799, 2147483647;
	selp.b32 	%r290, -2147483648, %r799, %p63;
	// begin inline asm
	shr.b32 %r289, %r290, %r336;
	// end inline asm
	and.b32  	%r389, %r277, %r289;
	shl.b32 	%r390, %r389, 10;
	not.b32 	%r391, %r390;
	and.b32  	%r392, %r391, 31744;
	add.s32 	%r393, %r81, %r392;
	shr.u32 	%r394, %r389, 4;
	and.b32  	%r395, %r394, 268435454;
	sub.s32 	%r112, %r393, %r395;
	ld.shared.u16 	%rs4, [%r112+2];
	add.s16 	%rs23, %rs4, 1;
	st.shared.u16 	[%r112+2], %rs23;
	setp.eq.s32 	%p64, %r798, 2147483647;
	selp.b32 	%r293, -2147483648, %r798, %p64;
	// begin inline asm
	shr.b32 %r292, %r293, %r336;
	// end inline asm
	and.b32  	%r396, %r277, %r292;
	shl.b32 	%r397, %r396, 10;
	not.b32 	%r398, %r397;
	and.b32  	%r399, %r398, 31744;
	add.s32 	%r400, %r81, %r399;
	shr.u32 	%r401, %r396, 4;
	and.b32  	%r402, %r401, 268435454;
	sub.s32 	%r113, %r400, %r402;
	ld.shared.u16 	%rs5, [%r113+2];
	add.s16 	%rs24, %rs5, 1;
	st.shared.u16 	[%r113+2], %rs24;
	setp.eq.s32 	%p65, %r797, 2147483647;
	selp.b32 	%r296, -2147483648, %r797, %p65;
	// begin inline asm
	shr.b32 %r295, %r296, %r336;
	// end inline asm
	and.b32  	%r403, %r277, %r295;
	shl.b32 	%r404, %r403, 10;
	not.b32 	%r405, %r404;
	and.b32  	%r406, %r405, 31744;
	add.s32 	%r407, %r81, %r406;
	shr.u32 	%r408, %r403, 4;
	and.b32  	%r409, %r408, 268435454;
	sub.s32 	%r114, %r407, %r409;
	ld.shared.u16 	%rs6, [%r114+2];
	add.s16 	%rs25, %rs6, 1;
	st.shared.u16 	[%r114+2], %rs25;
	setp.eq.s32 	%p66, %r796, 2147483647;
	selp.b32 	%r299, -2147483648, %r796, %p66;
	// begin inline asm
	shr.b32 %r298, %r299, %r336;
	// end inline asm
	and.b32  	%r410, %r277, %r298;
	shl.b32 	%r411, %r410, 10;
	not.b32 	%r412, %r411;
	and.b32  	%r413, %r412, 31744;
	add.s32 	%r414, %r81, %r413;
	shr.u32 	%r415, %r410, 4;
	and.b32  	%r416, %r415, 268435454;
	sub.s32 	%r115, %r414, %r416;
	ld.shared.u16 	%rs7, [%r115+2];
	add.s16 	%rs26, %rs7, 1;
	st.shared.u16 	[%r115+2], %rs26;
	setp.eq.s32 	%p67, %r795, 2147483647;
	selp.b32 	%r302, -2147483648, %r795, %p67;
	// begin inline asm
	shr.b32 %r301, %r302, %r336;
	// end inline asm
	and.b32  	%r417, %r277, %r301;
	shl.b32 	%r418, %r417, 10;
	not.b32 	%r419, %r418;
	and.b32  	%r420, %r419, 31744;
	add.s32 	%r421, %r81, %r420;
	shr.u32 	%r422, %r417, 4;
	and.b32  	%r423, %r422, 268435454;
	sub.s32 	%r116, %r421, %r423;
	ld.shared.u16 	%rs8, [%r116+2];
	add.s16 	%rs27, %rs8, 1;
	st.shared.u16 	[%r116+2], %rs27;
	setp.eq.s32 	%p68, %r794, 2147483647;
	selp.b32 	%r305, -2147483648, %r794, %p68;
	// begin inline asm
	shr.b32 %r304, %r305, %r336;
	// end inline asm
	and.b32  	%r424, %r277, %r304;
	shl.b32 	%r425, %r424, 10;
	not.b32 	%r426, %r425;
	and.b32  	%r427, %r426, 31744;
	add.s32 	%r428, %r81, %r427;
	shr.u32 	%r429, %r424, 4;
	and.b32  	%r430, %r429, 268435454;
	sub.s32 	%r117, %r428, %r430;
	ld.shared.u16 	%rs9, [%r117+2];
	add.s16 	%rs28, %rs9, 1;
	st.shared.u16 	[%r117+2], %rs28;
	setp.eq.s32 	%p69, %r793, 2147483647;
	selp.b32 	%r308, -2147483648, %r793, %p69;
	// begin inline asm
	shr.b32 %r307, %r308, %r336;
	// end inline asm
	and.b32  	%r431, %r277, %r307;
	shl.b32 	%r432, %r431, 10;
	not.b32 	%r433, %r432;
	and.b32  	%r434, %r433, 31744;
	add.s32 	%r435, %r81, %r434;
	shr.u32 	%r436, %r431, 4;
	and.b32  	%r437, %r436, 268435454;
	sub.s32 	%r118, %r435, %r437;
	ld.shared.u16 	%rs10, [%r118+2];
	add.s16 	%rs29, %rs10, 1;
	st.shared.u16 	[%r118+2], %rs29;
	setp.eq.s32 	%p70, %r792, 2147483647;
	selp.b32 	%r311, -2147483648, %r792, %p70;
	// begin inline asm
	shr.b32 %r310, %r311, %r336;
	// end inline asm
	and.b32  	%r438, %r277, %r310;
	shl.b32 	%r439, %r438, 10;
	not.b32 	%r440, %r439;
	and.b32  	%r441, %r440, 31744;
	add.s32 	%r442, %r81, %r441;
	shr.u32 	%r443, %r438, 4;
	and.b32  	%r444, %r443, 268435454;
	sub.s32 	%r119, %r442, %r444;
	ld.shared.u16 	%rs11, [%r119+2];
	add.s16 	%rs30, %rs11, 1;
	st.shared.u16 	[%r119+2], %rs30;
	setp.eq.s32 	%p71, %r791, 2147483647;
	selp.b32 	%r314, -2147483648, %r791, %p71;
	// begin inline asm
	shr.b32 %r313, %r314, %r336;
	// end inline asm
	and.b32  	%r445, %r277, %r313;
	shl.b32 	%r446, %r445, 10;
	not.b32 	%r447, %r446;
	and.b32  	%r448, %r447, 31744;
	add.s32 	%r449, %r81, %r448;
	shr.u32 	%r450, %r445, 4;
	and.b32  	%r451, %r450, 268435454;
	sub.s32 	%r120, %r449, %r451;
	ld.shared.u16 	%rs12, [%r120+2];
	add.s16 	%rs31, %rs12, 1;
	st.shared.u16 	[%r120+2], %rs31;
	setp.eq.s32 	%p72, %r790, 2147483647;
	selp.b32 	%r317, -2147483648, %r790, %p72;
	// begin inline asm
	shr.b32 %r316, %r317, %r336;
	// end inline asm
	and.b32  	%r452, %r277, %r316;
	shl.b32 	%r453, %r452, 10;
	not.b32 	%r454, %r453;
	and.b32  	%r455, %r454, 31744;
	add.s32 	%r456, %r81, %r455;
	shr.u32 	%r457, %r452, 4;
	and.b32  	%r458, %r457, 268435454;
	sub.s32 	%r121, %r456, %r458;
	ld.shared.u16 	%rs13, [%r121+2];
	add.s16 	%rs32, %rs13, 1;
	st.shared.u16 	[%r121+2], %rs32;
	setp.eq.s32 	%p73, %r789, 2147483647;
	selp.b32 	%r320, -2147483648, %r789, %p73;
	// begin inline asm
	shr.b32 %r319, %r320, %r336;
	// end inline asm
	and.b32  	%r459, %r277, %r319;
	shl.b32 	%r460, %r459, 10;
	not.b32 	%r461, %r460;
	and.b32  	%r462, %r461, 31744;
	add.s32 	%r463, %r81, %r462;
	shr.u32 	%r464, %r459, 4;
	and.b32  	%r465, %r464, 268435454;
	sub.s32 	%r122, %r463, %r465;
	ld.shared.u16 	%rs14, [%r122+2];
	add.s16 	%rs33, %rs14, 1;
	st.shared.u16 	[%r122+2], %rs33;
	setp.eq.s32 	%p74, %r788, 2147483647;
	selp.b32 	%r323, -2147483648, %r788, %p74;
	// begin inline asm
	shr.b32 %r322, %r323, %r336;
	// end inline asm
	and.b32  	%r466, %r277, %r322;
	shl.b32 	%r467, %r466, 10;
	not.b32 	%r468, %r467;
	and.b32  	%r469, %r468, 31744;
	add.s32 	%r470, %r81, %r469;
	shr.u32 	%r471, %r466, 4;
	and.b32  	%r472, %r471, 268435454;
	sub.s32 	%r123, %r470, %r472;
	ld.shared.u16 	%rs15, [%r123+2];
	add.s16 	%rs34, %rs15, 1;
	st.shared.u16 	[%r123+2], %rs34;
	setp.eq.s32 	%p75, %r787, 2147483647;
	selp.b32 	%r326, -2147483648, %r787, %p75;
	// begin inline asm
	shr.b32 %r325, %r326, %r336;
	// end inline asm
	and.b32  	%r473, %r277, %r325;
	shl.b32 	%r474, %r473, 10;
	not.b32 	%r475, %r474;
	and.b32  	%r476, %r475, 31744;
	add.s32 	%r477, %r81, %r476;
	shr.u32 	%r478, %r473, 4;
	and.b32  	%r479, %r478, 268435454;
	sub.s32 	%r124, %r477, %r479;
	ld.shared.u16 	%rs16, [%r124+2];
	add.s16 	%rs35, %rs16, 1;
	st.shared.u16 	[%r124+2], %rs35;
	setp.eq.s32 	%p76, %r786, 2147483647;
	selp.b32 	%r329, -2147483648, %r786, %p76;
	// begin inline asm
	shr.b32 %r328, %r329, %r336;
	// end inline asm
	and.b32  	%r480, %r277, %r328;
	shl.b32 	%r481, %r480, 10;
	not.b32 	%r482, %r481;
	and.b32  	%r483, %r482, 31744;
	add.s32 	%r484, %r81, %r483;
	shr.u32 	%r485, %r480, 4;
	and.b32  	%r486, %r485, 268435454;
	sub.s32 	%r125, %r484, %r486;
	ld.shared.u16 	%rs17, [%r125+2];
	add.s16 	%rs36, %rs17, 1;
	st.shared.u16 	[%r125+2], %rs36;
	setp.eq.s32 	%p77, %r785, 2147483647;
	selp.b32 	%r332, -2147483648, %r785, %p77;
	// begin inline asm
	shr.b32 %r331, %r332, %r336;
	// end inline asm
	and.b32  	%r487, %r277, %r331;
	shl.b32 	%r488, %r487, 10;
	not.b32 	%r489, %r488;
	and.b32  	%r490, %r489, 31744;
	add.s32 	%r491, %r81, %r490;
	shr.u32 	%r492, %r487, 4;
	and.b32  	%r493, %r492, 268435454;
	sub.s32 	%r126, %r491, %r493;
	ld.shared.u16 	%rs18, [%r126+2];
	add.s16 	%rs37, %rs18, 1;
	st.shared.u16 	[%r126+2], %rs37;
	setp.eq.s32 	%p78, %r784, 2147483647;
	selp.b32 	%r335, -2147483648, %r784, %p78;
	// begin inline asm
	shr.b32 %r334, %r335, %r336;
	// end inline asm
	and.b32  	%r494, %r277, %r334;
	shl.b32 	%r495, %r494, 10;
	not.b32 	%r496, %r495;
	and.b32  	%r497, %r496, 31744;
	add.s32 	%r498, %r81, %r497;
	shr.u32 	%r499, %r494, 4;
	and.b32  	%r500, %r499, 268435454;
	sub.s32 	%r127, %r498, %r500;
	ld.shared.u16 	%rs19, [%r127+2];
	add.s16 	%rs38, %rs19, 1;
	st.shared.u16 	[%r127+2], %rs38;
	bar.sync 	0;
	ld.shared.u32 	%r128, [%r82];
	ld.shared.u32 	%r501, [%r82+4];
	ld.shared.u32 	%r502, [%r82+8];
	ld.shared.u32 	%r503, [%r82+12];
	ld.shared.u32 	%r504, [%r82+16];
	ld.shared.u32 	%r505, [%r82+20];
	ld.shared.u32 	%r506, [%r82+24];
	ld.shared.u32 	%r507, [%r82+28];
	ld.shared.u32 	%r508, [%r82+32];
	ld.shared.u32 	%r509, [%r82+36];
	ld.shared.u32 	%r510, [%r82+40];
	ld.shared.u32 	%r511, [%r82+44];
	ld.shared.u32 	%r512, [%r82+48];
	ld.shared.u32 	%r513, [%r82+52];
	ld.shared.u32 	%r514, [%r82+56];
	ld.shared.u32 	%r515, [%r82+60];
	ld.shared.u32 	%r516, [%r82+64];
	ld.shared.u32 	%r517, [%r82+68];
	ld.shared.u32 	%r518, [%r82+72];
	ld.shared.u32 	%r519, [%r82+76];
	ld.shared.u32 	%r520, [%r82+80];
	ld.shared.u32 	%r521, [%r82+84];
	ld.shared.u32 	%r522, [%r82+88];
	ld.shared.u32 	%r523, [%r82+92];
	ld.shared.u32 	%r524, [%r82+96];
	ld.shared.u32 	%r525, [%r82+100];
	ld.shared.u32 	%r526, [%r82+104];
	ld.shared.u32 	%r527, [%r82+108];
	ld.shared.u32 	%r528, [%r82+112];
	ld.shared.u32 	%r529, [%r82+116];
	ld.shared.u32 	%r530, [%r82+120];
	ld.shared.u32 	%r531, [%r82+124];
	ld.shared.u32 	%r532, [%r82+128];
	add.s32 	%r129, %r501, %r128;
	add.s32 	%r130, %r502, %r129;
	add.s32 	%r131, %r503, %r130;
	add.s32 	%r132, %r504, %r131;
	add.s32 	%r133, %r505, %r132;
	add.s32 	%r134, %r506, %r133;
	add.s32 	%r135, %r507, %r134;
	add.s32 	%r136, %r508, %r135;
	add.s32 	%r137, %r509, %r136;
	add.s32 	%r138, %r510, %r137;
	add.s32 	%r139, %r511, %r138;
	add.s32 	%r140, %r512, %r139;
	add.s32 	%r141, %r513, %r140;
	add.s32 	%r142, %r514, %r141;
	add.s32 	%r143, %r515, %r142;
	add.s32 	%r144, %r516, %r143;
	add.s32 	%r145, %r517, %r144;
	add.s32 	%r146, %r518, %r145;
	add.s32 	%r147, %r519, %r146;
	add.s32 	%r148, %r520, %r147;
	add.s32 	%r149, %r521, %r148;
	add.s32 	%r150, %r522, %r149;
	add.s32 	%r151, %r523, %r150;
	add.s32 	%r152, %r524, %r151;
	add.s32 	%r153, %r525, %r152;
	add.s32 	%r154, %r526, %r153;
	add.s32 	%r155, %r527, %r154;
	add.s32 	%r156, %r528, %r155;
	add.s32 	%r157, %r529, %r156;
	add.s32 	%r158, %r530, %r157;
	add.s32 	%r159, %r531, %r158;
	add.s32 	%r342, %r532, %r159;
	// begin inline asm
	mov.u32 %r337, %laneid;
	// end inline asm
	mov.b32 	%r340, 1;
	mov.b32 	%r367, -1;
	// begin inline asm
	{  .reg .u32 r0;  .reg .pred p;  shfl.sync.up.b32 r0|p, %r342, %r340, %r365, %r367;  @p add.u32 r0, r0, %r342;  mov.u32 %r338, r0;}
	// end inline asm
	mov.b32 	%r346, 2;
	// begin inline asm
	{  .reg .u32 r0;  .reg .pred p;  shfl.sync.up.b32 r0|p, %r338, %r346, %r365, %r367;  @p add.u32 r0, r0, %r338;  mov.u32 %r344, r0;}
	// end inline asm
	mov.b32 	%r352, 4;
	// begin inline asm
	{  .reg .u32 r0;  .reg .pred p;  shfl.sync.up.b32 r0|p, %r344, %r352, %r365, %r367;  @p add.u32 r0, r0, %r344;  mov.u32 %r350, r0;}
	// end inline asm
	mov.b32 	%r358, 8;
	// begin inline asm
	{  .reg .u32 r0;  .reg .pred p;  shfl.sync.up.b32 r0|p, %r350, %r358, %r365, %r367;  @p add.u32 r0, r0, %r350;  mov.u32 %r356, r0;}
	// end inline asm
	mov.b32 	%r364, 16;
	// begin inline asm
	{  .reg .u32 r0;  .reg .pred p;  shfl.sync.up.b32 r0|p, %r356, %r364, %r365, %r367;  @p add.u32 r0, r0, %r356;  mov.u32 %r362, r0;}
	// end inline asm
	setp.ne.s32 	%p79, %r337, 31;
	@%p79 bra 	$L__BB11_79;
	st.shared.u32 	[%r83], %r362;
$L__BB11_79:
	sub.s32 	%r533, %r362, %r342;
	setp.gt.u32 	%p80, %r2, 31;
	setp.eq.s32 	%p81, %r80, 7;
	setp.eq.s32 	%p82, %r80, 6;
	setp.eq.s32 	%p83, %r80, 5;
	setp.eq.s32 	%p84, %r80, 4;
	setp.eq.s32 	%p85, %r80, 3;
	setp.eq.s32 	%p86, %r80, 2;
	setp.eq.s32 	%p87, %r80, 1;
	bar.sync 	0;
	ld.shared.v4.u32 	{%r534, %r535, %r536, %r537}, [_ZZN3cub18CUB_300001_SM_10006detail10radix_sort31DeviceRadixSortSingleTileKernelINS1_5radix10policy_hubIffyE10Policy1000ELNS0_9SortOrderE1EffyNS1_21identity_decomposer_tEEEvPKT1_PSA_PKT2_PSE_T3_iiT4_E12temp_storage+33792];
	selp.b32 	%r538, %r534, %r803, %p87;
	add.s32 	%r539, %r535, %r534;
	selp.b32 	%r540, %r539, %r538, %p86;
	add.s32 	%r541, %r539, %r536;
	selp.b32 	%r542, %r541, %r540, %p85;
	add.s32 	%r543, %r541, %r537;
	selp.b32 	%r544, %r543, %r542, %p84;
	ld.shared.v4.u32 	{%r545, %r546, %r547, %r548}, [_ZZN3cub18CUB_300001_SM_10006detail10radix_sort31DeviceRadixSortSingleTileKernelINS1_5radix10policy_hubIffyE10Policy1000ELNS0_9SortOrderE1EffyNS1_21identity_decomposer_tEEEvPKT1_PSA_PKT2_PSE_T3_iiT4_E12temp_storage+33808];
	add.s32 	%r549, %r543, %r545;
	selp.b32 	%r550, %r549, %r544, %p83;
	add.s32 	%r551, %r549, %r546;
	selp.b32 	%r552, %r551, %r550, %p82;
	add.s32 	%r553, %r551, %r547;
	selp.b32 	%r803, %r553, %r552, %p81;
	add.s32 	%r164, %r553, %r548;
	setp.ne.s32 	%p88, %r337, 0;
	selp.b32 	%r554, %r533, 0, %p88;
	add.s32 	%r555, %r803, %r554;
	or.pred  	%p89, %p80, %p88;
	selp.b32 	%r804, %r555, %r533, %p80;
	@%p89 bra 	$L__BB11_81;
	shl.b32 	%r804, %r164, 16;
	st.shared.u32 	[_ZZN3cub18CUB_300001_SM_10006detail10radix_sort31DeviceRadixSortSingleTileKernelINS1_5radix10policy_hubIffyE10Policy1000ELNS0_9SortOrderE1EffyNS1_21identity_decomposer_tEEEvPKT1_PSA_PKT2_PSE_T3_iiT4_E12temp_storage+33832], %r804;
$L__BB11_81:
	setp.eq.s32 	%p90, %r2, 0;
	bar.sync 	0;
	ld.shared.u32 	%r556, [_ZZN3cub18CUB_300001_SM_10006detail10radix_sort31DeviceRadixSortSingleTileKernelINS1_5radix10policy_hubIffyE10Policy1000ELNS0_9SortOrderE1EffyNS1_21identity_decomposer_tEEEvPKT1_PSA_PKT2_PSE_T3_iiT4_E12temp_storage+33832];
	selp.b32 	%r557, 0, %r556, %p90;
	add.s32 	%r558, %r804, %r557;
	add.s32 	%r559, %r128, %r558;
	add.s32 	%r560, %r129, %r558;
	add.s32 	%r561, %r130, %r558;
	add.s32 	%r562, %r131, %r558;
	add.s32 	%r563, %r132, %r558;
	add.s32 	%r564, %r133, %r558;
	add.s32 	%r565, %r134, %r558;
	add.s32 	%r566, %r135, %r558;
	add.s32 	%r567, %r136, %r558;
	add.s32 	%r568, %r137, %r558;
	add.s32 	%r569, %r138, %r558;
	add.s32 	%r570, %r139, %r558;
	add.s32 	%r571, %r140, %r558;
	add.s32 	%r572, %r141, %r558;
	add.s32 	%r573, %r142, %r558;
	add.s32 	%r574, %r143, %r558;
	add.s32 	%r575, %r144, %r558;
	add.s32 	%r576, %r145, %r558;
	add.s32 	%r577, %r146, %r558;
	add.s32 	%r578, %r147, %r558;
	add.s32 	%r579, %r148, %r558;
	add.s32 	%r580, %r149, %r558;
	add.s32 	%r581, %r150, %r558;
	add.s32 	%r582, %r151, %r558;
	add.s32 	%r583, %r152, %r558;
	add.s32 	%r584, %r153, %r558;
	add.s32 	%r585, %r154, %r558;
	add.s32 	%r586, %r155, %r558;
	add.s32 	%r587, %r156, %r558;
	add.s32 	%r588, %r157, %r558;
	add.s32 	%r589, %r158, %r558;
	add.s32 	%r590, %r159, %r558;
	st.shared.u32 	[%r82], %r558;
	st.shared.u32 	[%r82+4], %r559;
	st.shared.u32 	[%r82+8], %r560;
	st.shared.u32 	[%r82+12], %r561;
	st.shared.u32 	[%r82+16], %r562;
	st.shared.u32 	[%r82+20], %r563;
	st.shared.u32 	[%r82+24], %r564;
	st.shared.u32 	[%r82+28], %r565;
	st.shared.u32 	[%r82+32], %r566;
	st.shared.u32 	[%r82+36], %r567;
	st.shared.u32 	[%r82+40], %r568;
	st.shared.u32 	[%r82+44], %r569;
	st.shared.u32 	[%r82+48], %r570;
	st.shared.u32 	[%r82+52], %r571;
	st.shared.u32 	[%r82+56], %r572;
	st.shared.u32 	[%r82+60], %r573;
	st.shared.u32 	[%r82+64], %r574;
	st.shared.u32 	[%r82+68], %r575;
	st.shared.u32 	[%r82+72], %r576;
	st.shared.u32 	[%r82+76], %r577;
	st.shared.u32 	[%r82+80], %r578;
	st.shared.u32 	[%r82+84], %r579;
	st.shared.u32 	[%r82+88], %r580;
	st.shared.u32 	[%r82+92], %r581;
	st.shared.u32 	[%r82+96], %r582;
	st.shared.u32 	[%r82+100], %r583;
	st.shared.u32 	[%r82+104], %r584;
	st.shared.u32 	[%r82+108], %r585;
	st.shared.u32 	[%r82+112], %r586;
	st.shared.u32 	[%r82+116], %r587;
	st.shared.u32 	[%r82+120], %r588;
	st.shared.u32 	[%r82+124], %r589;
	st.shared.u32 	[%r82+128], %r590;
	bar.sync 	0;
	cvt.u32.u16 	%r591, %rs1;
	ld.shared.u16 	%r592, [%r109+2];
	add.s32 	%r168, %r592, %r591;
	cvt.u32.u16 	%r593, %rs2;
	ld.shared.u16 	%r594, [%r110+2];
	add.s32 	%r169, %r594, %r593;
	cvt.u32.u16 	%r595, %rs3;
	ld.shared.u16 	%r596, [%r111+2];
	add.s32 	%r170, %r596, %r595;
	cvt.u32.u16 	%r597, %rs4;
	ld.shared.u16 	%r598, [%r112+2];
	add.s32 	%r171, %r598, %r597;
	cvt.u32.u16 	%r599, %rs5;
	ld.shared.u16 	%r600, [%r113+2];
	add.s32 	%r172, %r600, %r599;
	cvt.u32.u16 	%r601, %rs6;
	ld.shared.u16 	%r602, [%r114+2];
	add.s32 	%r173, %r602, %r601;
	cvt.u32.u16 	%r603, %rs7;
	ld.shared.u16 	%r604, [%r115+2];
	add.s32 	%r174, %r604, %r603;
	cvt.u32.u16 	%r605, %rs8;
	ld.shared.u16 	%r606, [%r116+2];
	add.s32 	%r175, %r606, %r605;
	cvt.u32.u16 	%r607, %rs9;
	ld.shared.u16 	%r608, [%r117+2];
	add.s32 	%r176, %r608, %r607;
	cvt.u32.u16 	%r609, %rs10;
	ld.shared.u16 	%r610, [%r118+2];
	add.s32 	%r177, %r610, %r609;
	cvt.u32.u16 	%r611, %rs11;
	ld.shared.u16 	%r612, [%r119+2];
	add.s32 	%r178, %r612, %r611;
	cvt.u32.u16 	%r613, %rs12;
	ld.shared.u16 	%r614, [%r120+2];
	add.s32 	%r179, %r614, %r613;
	cvt.u32.u16 	%r615, %rs13;
	ld.shared.u16 	%r616, [%r121+2];
	add.s32 	%r180, %r616, %r615;
	cvt.u32.u16 	%r617, %rs14;
	ld.shared.u16 	%r618, [%r122+2];
	add.s32 	%r181, %r618, %r617;
	cvt.u32.u16 	%r619, %rs15;
	ld.shared.u16 	%r620, [%r123+2];
	add.s32 	%r182, %r620, %r619;
	cvt.u32.u16 	%r621, %rs16;
	ld.shared.u16 	%r622, [%r124+2];
	add.s32 	%r183, %r622, %r621;
	cvt.u32.u16 	%r623, %rs17;
	ld.shared.u16 	%r624, [%r125+2];
	add.s32 	%r184, %r624, %r623;
	cvt.u32.u16 	%r625, %rs18;
	ld.shared.u16 	%r626, [%r126+2];
	add.s32 	%r185, %r626, %r625;
	cvt.u32.u16 	%r627, %rs19;
	ld.shared.u16 	%r628, [%r127+2];
	add.s32 	%r186, %r628, %r627;
	bar.sync 	0;
	setp.lt.s32 	%p91, %r783, %r229;
	@%p91 bra 	$L__BB11_121;
	cvt.u64.u32 	%rd15, %r2;
	shl.b32 	%r629, %r168, 2;
	mov.u32 	%r630, _ZZN3cub18CUB_300001_SM_10006detail10radix_sort31DeviceRadixSortSingleTileKernelINS1_5radix10policy_hubIffyE10Policy1000ELNS0_9SortOrderE1EffyNS1_21identity_decomposer_tEEEvPKT1_PSA_PKT2_PSE_T3_iiT4_E12temp_storage;
	add.s32 	%r631, %r630, %r629;
	st.shared.u32 	[%r631], %r802;
	shl.b32 	%r632, %r169, 2;
	add.s32 	%r633, %r630, %r632;
	st.shared.u32 	[%r633], %r801;
	shl.b32 	%r634, %r170, 2;
	add.s32 	%r635, %r630, %r634;
	st.shared.u32 	[%r635], %r800;
	shl.b32 	%r636, %r171, 2;
	add.s32 	%r637, %r630, %r636;
	st.shared.u32 	[%r637], %r799;
	shl.b32 	%r638, %r172, 2;
	add.s32 	%r639, %r630, %r638;
	st.shared.u32 	[%r639], %r798;
	shl.b32 	%r640, %r173, 2;
	add.s32 	%r641, %r630, %r640;
	st.shared.u32 	[%r641], %r797;
	shl.b32 	%r642, %r174, 2;
	add.s32 	%r643, %r630, %r642;
	st.shared.u32 	[%r643], %r796;
	shl.b32 	%r644, %r175, 2;
	add.s32 	%r645, %r630, %r644;
	st.shared.u32 	[%r645], %r795;
	shl.b32 	%r646, %r176, 2;
	add.s32 	%r647, %r630, %r646;
	st.shared.u32 	[%r647], %r794;
	shl.b32 	%r648, %r177, 2;
	add.s32 	%r649, %r630, %r648;
	st.shared.u32 	[%r649], %r793;
	shl.b32 	%r650, %r178, 2;
	add.s32 	%r651, %r630, %r650;
	st.shared.u32 	[%r651], %r792;
	shl.b32 	%r652, %r179, 2;
	add.s32 	%r653, %r630, %r652;
	st.shared.u32 	[%r653], %r791;
	shl.b32 	%r654, %r180, 2;
	add.s32 	%r655, %r630, %r654;
	st.shared.u32 	[%r655], %r790;
	shl.b32 	%r656, %r181, 2;
	add.s32 	%r657, %r630, %r656;
	st.shared.u32 	[%r657], %r789;
	shl.b32 	%r658, %r182, 2;
	add.s32 	%r659, %r630, %r658;
	st.shared.u32 	[%r659], %r788;
	shl.b32 	%r660, %r183, 2;
	add.s32 	%r661, %r630, %r660;
	st.shared.u32 	[%r661], %r787;
	shl.b32 	%r662, %r184, 2;
	add.s32 	%r663, %r630, %r662;
	st.shared.u32 	[%r663], %r786;
	shl.b32 	%r664, %r185, 2;
	add.s32 	%r665, %r630, %r664;
	st.shared.u32 	[%r665], %r785;
	shl.b32 	%r666, %r186, 2;
	add.s32 	%r667, %r630, %r666;
	st.shared.u32 	[%r667], %r784;
	bar.sync 	0;
	mad.lo.s32 	%r187, %r2, -72, %r84;
	ld.shared.u32 	%r188, [%r187];
	ld.shared.u32 	%r189, [%r187+1024];
	ld.shared.u32 	%r190, [%r187+2048];
	ld.shared.u32 	%r191, [%r187+3072];
	ld.shared.u32 	%r192, [%r187+4096];
	ld.shared.u32 	%r193, [%r187+5120];
	ld.shared.u32 	%r194, [%r187+6144];
	ld.shared.u32 	%r195, [%r187+7168];
	ld.shared.u32 	%r196, [%r187+8192];
	ld.shared.u32 	%r197, [%r187+9216];
	ld.shared.u32 	%r198, [%r187+10240];
	ld.shared.u32 	%r199, [%r187+11264];
	ld.shared.u32 	%r200, [%r187+12288];
	ld.shared.u32 	%r201, [%r187+13312];
	ld.shared.u32 	%r202, [%r187+14336];
	ld.shared.u32 	%r203, [%r187+15360];
	ld.shared.u32 	%r204, [%r187+16384];
	ld.shared.u32 	%r205, [%r187+17408];
	ld.shared.u32 	%r206, [%r187+18432];
	bar.sync 	0;
	st.shared.f32 	[%r631], %f152;
	st.shared.f32 	[%r633], %f151;
	st.shared.f32 	[%r635], %f150;
	st.shared.f32 	[%r637], %f149;
	st.shared.f32 	[%r639], %f148;
	st.shared.f32 	[%r641], %f147;
	st.shared.f32 	[%r643], %f146;
	st.shared.f32 	[%r645], %f145;
	st.shared.f32 	[%r647], %f144;
	st.shared.f32 	[%r649], %f143;
	st.shared.f32 	[%r651], %f142;
	st.shared.f32 	[%r653], %f141;
	st.shared.f32 	[%r655], %f140;
	st.shared.f32 	[%r657], %f139;
	st.shared.f32 	[%r659], %f138;
	st.shared.f32 	[%r661], %f137;
	st.shared.f32 	[%r663], %f136;
	st.shared.f32 	[%r665], %f135;
	st.shared.f32 	[%r667], %f134;
	bar.sync 	0;
	ld.shared.f32 	%f58, [%r187+1024];
	ld.shared.f32 	%f59, [%r187+2048];
	ld.shared.f32 	%f60, [%r187+3072];
	ld.shared.f32 	%f61, [%r187+4096];
	ld.shared.f32 	%f62, [%r187+5120];
	ld.shared.f32 	%f63, [%r187+6144];
	ld.shared.f32 	%f64, [%r187+7168];
	ld.shared.f32 	%f65, [%r187+8192];
	ld.shared.f32 	%f66, [%r187+9216];
	ld.shared.f32 	%f67, [%r187+10240];
	ld.shared.f32 	%f68, [%r187+11264];
	ld.shared.f32 	%f69, [%r187+12288];
	ld.shared.f32 	%f70, [%r187+13312];
	ld.shared.f32 	%f71, [%r187+14336];
	ld.shared.f32 	%f72, [%r187+15360];
	ld.shared.f32 	%f73, [%r187+16384];
	ld.shared.f32 	%f74, [%r187+17408];
	ld.shared.f32 	%f75, [%r187+18432];
	setp.gt.u64 	%p92, %rd2, %rd15;
	cvta.to.global.u64 	%rd16, %rd6;
	mul.wide.u32 	%rd17, %r2, 4;
	add.s64 	%rd4, %rd16, %rd17;
	cvta.to.global.u64 	%rd18, %rd8;
	add.s64 	%rd5, %rd18, %rd17;
	@%p92 bra 	$L__BB11_83;
	bra.uni 	$L__BB11_84;
$L__BB11_83:
	ld.shared.f32 	%f114, [%r187];
	setp.gt.s32 	%p93, %r188, -1;
	selp.b32 	%r668, -1, -2147483648, %p93;
	xor.b32  	%r669, %r668, %r188;
	st.global.u32 	[%rd4], %r669;
	st.global.f32 	[%rd5], %f114;
$L__BB11_84:
	add.s32 	%r670, %r2, 256;
	cvt.u64.u32 	%rd19, %r670;
	setp.le.u64 	%p94, %rd2, %rd19;
	@%p94 bra 	$L__BB11_86;
	setp.gt.s32 	%p95, %r189, -1;
	selp.b32 	%r671, -1, -2147483648, %p95;
	xor.b32  	%r672, %r671, %r189;
	st.global.u32 	[%rd4+1024], %r672;
	st.global.f32 	[%rd5+1024], %f58;
$L__BB11_86:
	add.s32 	%r673, %r2, 512;
	cvt.u64.u32 	%rd20, %r673;
	setp.le.u64 	%p96, %rd2, %rd20;
	@%p96 bra 	$L__BB11_88;
	setp.gt.s32 	%p97, %r190, -1;
	selp.b32 	%r674, -1, -2147483648, %p97;
	xor.b32  	%r675, %r674, %r190;
	st.global.u32 	[%rd4+2048], %r675;
	st.global.f32 	[%rd5+2048], %f59;
$L__BB11_88:
	add.s32 	%r676, %r2, 768;
	cvt.u64.u32 	%rd21, %r676;
	setp.le.u64 	%p98, %rd2, %rd21;
	@%p98 bra 	$L__BB11_90;
	setp.gt.s32 	%p99, %r191, -1;
	selp.b32 	%r677, -1, -2147483648, %p99;
	xor.b32  	%r678, %r677, %r191;
	st.global.u32 	[%rd4+3072], %r678;
	st.global.f32 	[%rd5+3072], %f60;
$L__BB11_90:
	or.b32  	%r679, %r2, 1024;
	cvt.u64.u32 	%rd22, %r679;
	setp.le.u64 	%p100, %rd2, %rd22;
	@%p100 bra 	$L__BB11_92;
	setp.gt.s32 	%p101, %r192, -1;
	selp.b32 	%r680, -1, -2147483648, %p101;
	xor.b32  	%r681, %r680, %r192;
	st.global.u32 	[%rd4+4096], %r681;
	st.global.f32 	[%rd5+4096], %f61;
$L__BB11_92:
	add.s32 	%r682, %r2, 1280;
	cvt.u64.u32 	%rd23, %r682;
	setp.le.u64 	%p102, %rd2, %rd23;
	@%p102 bra 	$L__BB11_94;
	setp.gt.s32 	%p103, %r193, -1;
	selp.b32 	%r683, -1, -2147483648, %p103;
	xor.b32  	%r684, %r683, %r193;
	st.global.u32 	[%rd4+5120], %r684;
	st.global.f32 	[%rd5+5120], %f62;
$L__BB11_94:
	add.s32 	%r685, %r2, 1536;
	cvt.u64.u32 	%rd24, %r685;
	setp.le.u64 	%p104, %rd2, %rd24;
	@%p104 bra 	$L__BB11_96;
	setp.gt.s32 	%p105, %r194, -1;
	selp.b32 	%r686, -1, -2147483648, %p105;
	xor.b32  	%r687, %r686, %r194;
	st.global.u32 	[%rd4+6144], %r687;
	st.global.f32 	[%rd5+6144], %f63;
$L__BB11_96:
	add.s32 	%r688, %r2, 1792;
	cvt.u64.u32 	%rd25, %r688;
	setp.le.u64 	%p106, %rd2, %rd25;
	@%p106 bra 	$L__BB11_98;
	setp.gt.s32 	%p107, %r195, -1;
	selp.b32 	%r689, -1, -2147483648, %p107;
	xor.b32  	%r690, %r689, %r195;
	st.global.u32 	[%rd4+7168], %r690;
	st.global.f32 	[%rd5+7168], %f64;
$L__BB11_98:
	or.b32  	%r691, %r2, 2048;
	cvt.u64.u32 	%rd26, %r691;
	setp.le.u64 	%p108, %rd2, %rd26;
	@%p108 bra 	$L__BB11_100;
	setp.gt.s32 	%p109, %r196, -1;
	selp.b32 	%r692, -1, -2147483648, %p109;
	xor.b32  	%r693, %r692, %r196;
	st.global.u32 	[%rd4+8192], %r693;
	st.global.f32 	[%rd5+8192], %f65;
$L__BB11_100:
	add.s32 	%r694, %r2, 2304;
	cvt.u64.u32 	%rd27, %r694;
	setp.le.u64 	%p110, %rd2, %rd27;
	@%p110 bra 	$L__BB11_102;
	setp.gt.s32 	%p111, %r197, -1;
	selp.b32 	%r695, -1, -2147483648, %p111;
	xor.b32  	%r696, %r695, %r197;
	st.global.u32 	[%rd4+9216], %r696;
	st.global.f32 	[%rd5+9216], %f66;
$L__BB11_102:
	add.s32 	%r697, %r2, 2560;
	cvt.u64.u32 	%rd28, %r697;
	setp.le.u64 	%p112, %rd2, %rd28;
	@%p112 bra 	$L__BB11_104;
	setp.gt.s32 	%p113, %r198, -1;
	selp.b32 	%r698, -1, -2147483648, %p113;
	xor.b32  	%r699, %r698, %r198;
	st.global.u32 	[%rd4+10240], %r699;
	st.global.f32 	[%rd5+10240], %f67;
$L__BB11_104:
	add.s32 	%r700, %r2, 2816;
	cvt.u64.u32 	%rd29, %r700;
	setp.le.u64 	%p114, %rd2, %rd29;
	@%p114 bra 	$L__BB11_106;
	setp.gt.s32 	%p115, %r199, -1;
	selp.b32 	%r701, -1, -2147483648, %p115;
	xor.b32  	%r702, %r701, %r199;
	st.global.u32 	[%rd4+11264], %r702;
	st.global.f32 	[%rd5+11264], %f68;
$L__BB11_106:
	or.b32  	%r703, %r2, 3072;
	cvt.u64.u32 	%rd30, %r703;
	setp.le.u64 	%p116, %rd2, %rd30;
	@%p116 bra 	$L__BB11_108;
	setp.gt.s32 	%p117, %r200, -1;
	selp.b32 	%r704, -1, -2147483648, %p117;
	xor.b32  	%r705, %r704, %r200;
	st.global.u32 	[%rd4+12288], %r705;
	st.global.f32 	[%rd5+12288], %f69;
$L__BB11_108:
	add.s32 	%r706, %r2, 3328;
	cvt.u64.u32 	%rd31, %r706;
	setp.le.u64 	%p118, %rd2, %rd31;
	@%p118 bra 	$L__BB11_110;
	setp.gt.s32 	%p119, %r201, -1;
	selp.b32 	%r707, -1, -2147483648, %p119;
	xor.b32  	%r708, %r707, %r201;
	st.global.u32 	[%rd4+13312], %r708;
	st.global.f32 	[%rd5+13312], %f70;
$L__BB11_110:
	add.s32 	%r709, %r2, 3584;
	cvt.u64.u32 	%rd32, %r709;
	setp.le.u64 	%p120, %rd2, %rd32;
	@%p120 bra 	$L__BB11_112;
	setp.gt.s32 	%p121, %r202, -1;
	selp.b32 	%r710, -1, -2147483648, %p121;
	xor.b32  	%r711, %r710, %r202;
	st.global.u32 	[%rd4+14336], %r711;
	st.global.f32 	[%rd5+14336], %f71;
$L__BB11_112:
	add.s32 	%r712, %r2, 3840;
	cvt.u64.u32 	%rd33, %r712;
	setp.le.u64 	%p122, %rd2, %rd33;
	@%p122 bra 	$L__BB11_114;
	setp.gt.s32 	%p123, %r203, -1;
	selp.b32 	%r713, -1, -2147483648, %p123;
	xor.b32  	%r714, %r713, %r203;
	st.global.u32 	[%rd4+15360], %r714;
	st.global.f32 	[%rd5+15360], %f72;
$L__BB11_114:
	or.b32  	%r715, %r2, 4096;
	cvt.u64.u32 	%rd34, %r715;
	setp.le.u64 	%p124, %rd2, %rd34;
	@%p124 bra 	$L__BB11_116;
	setp.gt.s32 	%p125, %r204, -1;
	selp.b32 	%r716, -1, -2147483648, %p125;
	xor.b32  	%r717, %r716, %r204;
	st.global.u32 	[%rd4+16384], %r717;
	st.global.f32 	[%rd5+16384], %f73;
$L__BB11_116:
	add.s32 	%r718, %r2, 4352;
	cvt.u64.u32 	%rd35, %r718;
	setp.le.u64 	%p126, %rd2, %rd35;
	@%p126 bra 	$L__BB11_118;
	setp.gt.s32 	%p127, %r205, -1;
	selp.b32 	%r719, -1, -2147483648, %p127;
	xor.b32  	%r720, %r719, %r205;
	st.global.u32 	[%rd4+17408], %r720;
	st.global.f32 	[%rd5+17408], %f74;
$L__BB11_118:
	add.s32 	%r721, %r2, 4608;
	cvt.u64.u32 	%rd36, %r721;
	setp.le.u64 	%p128, %rd2, %rd36;
	@%p128 bra 	$L__BB11_120;
	setp.gt.s32 	%p129, %r206, -1;
	selp.b32 	%r722, -1, -2147483648, %p129;
	xor.b32  	%r723, %r722, %r206;
	st.global.u32 	[%rd4+18432], %r723;
	st.global.f32 	[%rd5+18432], %f75;
$L__BB11_120:
	ret;
$L__BB11_121:
	shl.b32 	%r724, %r168, 2;
	mov.u32 	%r725, _ZZN3cub18CUB_300001_SM_10006detail10radix_sort31DeviceRadixSortSingleTileKernelINS1_5radix10policy_hubIffyE10Policy1000ELNS0_9SortOrderE1EffyNS1_21identity_decomposer_tEEEvPKT1_PSA_PKT2_PSE_T3_iiT4_E12temp_storage;
	add.s32 	%r726, %r725, %r724;
	st.shared.u32 	[%r726], %r802;
	shl.b32 	%r727, %r169, 2;
	add.s32 	%r728, %r725, %r727;
	st.shared.u32 	[%r728], %r801;
	shl.b32 	%r729, %r170, 2;
	add.s32 	%r730, %r725, %r729;
	st.shared.u32 	[%r730], %r800;
	shl.b32 	%r731, %r171, 2;
	add.s32 	%r732, %r725, %r731;
	st.shared.u32 	[%r732], %r799;
	shl.b32 	%r733, %r172, 2;
	add.s32 	%r734, %r725, %r733;
	st.shared.u32 	[%r734], %r798;
	shl.b32 	%r735, %r173, 2;
	add.s32 	%r736, %r725, %r735;
	st.shared.u32 	[%r736], %r797;
	shl.b32 	%r737, %r174, 2;
	add.s32 	%r738, %r725, %r737;
	st.shared.u32 	[%r738], %r796;
	shl.b32 	%r739, %r175, 2;
	add.s32 	%r740, %r725, %r739;
	st.shared.u32 	[%r740], %r795;
	shl.b32 	%r741, %r176, 2;
	add.s32 	%r742, %r725, %r741;
	st.shared.u32 	[%r742], %r794;
	shl.b32 	%r743, %r177, 2;
	add.s32 	%r744, %r725, %r743;
	st.shared.u32 	[%r744], %r793;
	shl.b32 	%r745, %r178, 2;
	add.s32 	%r746, %r725, %r745;
	st.shared.u32 	[%r746], %r792;
	shl.b32 	%r747, %r179, 2;
	add.s32 	%r748, %r725, %r747;
	st.shared.u32 	[%r748], %r791;
	shl.b32 	%r749, %r180, 2;
	add.s32 	%r750, %r725, %r749;
	st.shared.u32 	[%r750], %r790;
	shl.b32 	%r751, %r181, 2;
	add.s32 	%r752, %r725, %r751;
	st.shared.u32 	[%r752], %r789;
	shl.b32 	%r753, %r182, 2;
	add.s32 	%r754, %r725, %r753;
	st.shared.u32 	[%r754], %r788;
	shl.b32 	%r755, %r183, 2;
	add.s32 	%r756, %r725, %r755;
	st.shared.u32 	[%r756], %r787;
	shl.b32 	%r757, %r184, 2;
	add.s32 	%r758, %r725, %r757;
	st.shared.u32 	[%r758], %r786;
	shl.b32 	%r759, %r185, 2;
	add.s32 	%r760, %r725, %r759;
	st.shared.u32 	[%r760], %r785;
	shl.b32 	%r761, %r186, 2;
	add.s32 	%r762, %r725, %r761;
	st.shared.u32 	[%r762], %r784;
	bar.sync 	0;
	ld.shared.u32 	%r802, [%r84];
	ld.shared.u32 	%r801, [%r84+4];
	ld.shared.u32 	%r800, [%r84+8];
	ld.shared.u32 	%r799, [%r84+12];
	ld.shared.u32 	%r798, [%r84+16];
	ld.shared.u32 	%r797, [%r84+20];
	ld.shared.u32 	%r796, [%r84+24];
	ld.shared.u32 	%r795, [%r84+28];
	ld.shared.u32 	%r794, [%r84+32];
	ld.shared.u32 	%r793, [%r84+36];
	ld.shared.u32 	%r792, [%r84+40];
	ld.shared.u32 	%r791, [%r84+44];
	ld.shared.u32 	%r790, [%r84+48];
	ld.shared.u32 	%r789, [%r84+52];
	ld.shared.u32 	%r788, [%r84+56];
	ld.shared.u32 	%r787, [%r84+60];
	ld.shared.u32 	%r786, [%r84+64];
	ld.shared.u32 	%r785, [%r84+68];
	ld.shared.u32 	%r784, [%r84+72];
	bar.sync 	0;
	st.shared.f32 	[%r726], %f152;
	st.shared.f32 	[%r728], %f151;
	st.shared.f32 	[%r730], %f150;
	st.shared.f32 	[%r732], %f149;
	st.shared.f32 	[%r734], %f148;
	st.shared.f32 	[%r736], %f147;
	st.shared.f32 	[%r738], %f146;
	st.shared.f32 	[%r740], %f145;
	st.shared.f32 	[%r742], %f144;
	st.shared.f32 	[%r744], %f143;
	st.shared.f32 	[%r746], %f142;
	st.shared.f32 	[%r748], %f141;
	st.shared.f32 	[%r750], %f140;
	st.shared.f32 	[%r752], %f139;
	st.shared.f32 	[%r754], %f138;
	st.shared.f32 	[%r756], %f137;
	st.shared.f32 	[%r758], %f136;
	st.shared.f32 	[%r760], %f135;
	st.shared.f32 	[%r762], %f134;
	bar.sync 	0;
	ld.shared.f32 	%f152, [%r84];
	ld.shared.f32 	%f151, [%r84+4];
	ld.shared.f32 	%f150, [%r84+8];
	ld.shared.f32 	%f149, [%r84+12];
	ld.shared.f32 	%f148, [%r84+16];
	ld.shared.f32 	%f147, [%r84+20];
	ld.shared.f32 	%f146, [%r84+24];
	ld.shared.f32 	%f145, [%r84+28];
	ld.shared.f32 	%f144, [%r84+32];
	ld.shared.f32 	%f143, [%r84+36];
	ld.shared.f32 	%f142, [%r84+40];
	ld.shared.f32 	%f141, [%r84+44];
	ld.shared.f32 	%f140, [%r84+48];
	ld.shared.f32 	%f139, [%r84+52];
	ld.shared.f32 	%f138, [%r84+56];
	ld.shared.f32 	%f137, [%r84+60];
	ld.shared.f32 	%f136, [%r84+64];
	ld.shared.f32 	%f135, [%r84+68];
	ld.shared.f32 	%f134, [%r84+72];
	bar.sync 	0;
	add.s32 	%r783, %r783, 6;
	add.s32 	%r782, %r782, -6;
	bra.uni 	$L__BB11_77;

}
	// .globl	_ZN3cub18CUB_300001_SM_10006detail10radix_sort30DeviceRadixSortHistogramKernelINS1_5radix10policy_hubIffyE10Policy1000ELNS0_9SortOrderE1EfyNS1_21identity_decomposer_tEEEvPT2_PKT1_SA_iiT3_
.visible .entry _ZN3cub18CUB_300001_SM_10006detail10radix_sort30DeviceRadixSortHistogramKernelINS1_5radix10policy_hubIffyE10Policy1000ELNS0_9SortOrderE1EfyNS1_21identity_decomposer_tEEEvPT2_PKT1_SA_iiT3_(
	.param .u64 .ptr .align 1 _ZN3cub18CUB_300001_SM_10006detail10radix_sort30DeviceRadixSortHistogramKernelINS1_5radix10policy_hubIffyE10Policy1000ELNS0_9SortOrderE1EfyNS1_21identity_decomposer_tEEEvPT2_PKT1_SA_iiT3__param_0,
	.param .u64 .ptr .align 1 _ZN3cub18CUB_300001_SM_10006detail10radix_sort30DeviceRadixSortHistogramKernelINS1_5radix10policy_hubIffyE10Policy1000ELNS0_9SortOrderE1EfyNS1_21identity_decomposer_tEEEvPT2_PKT1_SA_iiT3__param_1,
	.param .u64 _ZN3cub18CUB_300001_SM_10006detail10radix_sort30DeviceRadixSortHistogramKernelINS1_5radix10policy_hubIffyE10Policy1000ELNS0_9SortOrderE1EfyNS1_21identity_decomposer_tEEEvPT2_PKT1_SA_iiT3__param_2,
	.param .u32 _ZN3cub18CUB_300001_SM_10006detail10radix_sort30DeviceRadixSortHistogramKernelINS1_5radix10policy_hubIffyE10Policy1000ELNS0_9SortOrderE1EfyNS1_21identity_decomposer_tEEEvPT2_PKT1_SA_iiT3__param_3,
	.param .u32 _ZN3cub18CUB_300001_SM_10006detail10radix_sort30DeviceRadixSortHistogramKernelINS1_5radix10policy_hubIffyE10Policy1000ELNS0_9SortOrderE1EfyNS1_21identity_decomposer_tEEEvPT2_PKT1_SA_iiT3__param_4,
	.param .align 1 .b8 _ZN3cub18CUB_300001_SM_10006detail10radix_sort30DeviceRadixSortHistogramKernelINS1_5radix10policy_hubIffyE10Policy1000ELNS0_9SortOrderE1EfyNS1_21identity_decomposer_tEEEvPT2_PKT1_SA_iiT3__param_5[1]
)
.maxntid 128
{
	.reg .pred 	%p<123>;
	.reg .b32 	%r<518>;
	.reg .b64 	%rd<137>;
	// demoted variable
	.shared .align 4 .b8 _ZZN3cub18CUB_300001_SM_10006detail10radix_sort30DeviceRadixSortHistogramKernelINS1_5radix10policy_hubIffyE10Policy1000ELNS0_9SortOrderE1EfyNS1_21identity_decomposer_tEEEvPT2_PKT1_SA_iiT3_E12temp_storage[4096];
	ld.param.u64 	%rd18, [_ZN3cub18CUB_300001_SM_10006detail10radix_sort30DeviceRadixSortHistogramKernelINS1_5radix10policy_hubIffyE10Policy1000ELNS0_9SortOrderE1EfyNS1_21identity_decomposer_tEEEvPT2_PKT1_SA_iiT3__param_0];
	ld.param.u64 	%rd19, [_ZN3cub18CUB_300001_SM_10006detail10radix_sort30DeviceRadixSortHistogramKernelINS1_5radix10policy_hubIffyE10Policy1000ELNS0_9SortOrderE1EfyNS1_21identity_decomposer_tEEEvPT2_PKT1_SA_iiT3__param_1];
	ld.param.u64 	%rd17, [_ZN3cub18CUB_300001_SM_10006detail10radix_sort30DeviceRadixSortHistogramKernelINS1_5radix10policy_hubIffyE10Policy1000ELNS0_9SortOrderE1EfyNS1_21identity_decomposer_tEEEvPT2_PKT1_SA_iiT3__param_2];
	ld.param.u32 	%r174, [_ZN3cub18CUB_300001_SM_10006detail10radix_sort30DeviceRadixSortHistogramKernelINS1_5radix10policy_hubIffyE10Policy1000ELNS0_9SortOrderE1EfyNS1_21identity_decomposer_tEEEvPT2_PKT1_SA_iiT3__param_3];
	ld.param.u32 	%r175, [_ZN3cub18CUB_300001_SM_10006detail10radix_sort30DeviceRadixSortHistogramKernelINS1_5radix10policy_hubIffyE10Policy1000ELNS0_9SortOrderE1EfyNS1_21identity_decomposer_tEEEvPT2_PKT1_SA_iiT3__param_4];
	cvta.to.global.u64 	%rd1, %rd19;
	cvta.to.global.u64 	%rd2, %rd18;
	setp.eq.s64 	%p2, %rd17, 0;
	@%p2 bra 	$L__BB12_153;
	sub.s32 	%r176, %r175, %r174;
	add.s32 	%r177, %r176, 7;
	shr.s32 	%r178, %r177, 31;
	shr.u32 	%r179, %r178, 29;
	add.s32 	%r180, %r177, %r179;
	shr.s32 	%r181, %r180, 3;
	mov.u32 	%r182, %tid.x;
	setp.gt.u32 	%p3, %r182, 255;
	setp.lt.s32 	%p4, %r177, 8;
	mov.u32 	%r183, %ctaid.x;
	shl.b32 	%r184, %r183, 11;
	cvt.u64.u32 	%rd3, %r184;
	mov.u32 	%r185, %nctaid.x;
	shl.b32 	%r186, %r185, 11;
	cvt.u64.u32 	%rd4, %r186;
	add.s32 	%r1, %r181, -1;
	and.b32  	%r2, %r181, 15;
	and.b32  	%r3, %r181, 7;
	add.s32 	%r4, %r3, -1;
	and.b32  	%r5, %r181, 3;
	or.pred  	%p1, %p3, %p4;
	shl.b32 	%r187, %r182, 2;
	mov.u32 	%r188, _ZZN3cub18CUB_300001_SM_10006detail10radix_sort30DeviceRadixSortHistogramKernelINS1_5radix10policy_hubIffyE10Policy1000ELNS0_9SortOrderE1EfyNS1_21identity_decomposer_tEEEvPT2_PKT1_SA_iiT3_E12temp_storage;
	add.s32 	%r6, %r188, %r187;
	and.b32  	%r7, %r181, 268435440;
	cvt.u64.u32 	%rd5, %r182;
	add.s32 	%r8, %r182, 128;
	add.s32 	%r9, %r182, 256;
	add.s32 	%r10, %r182, 384;
	add.s32 	%r11, %r182, 512;
	add.s32 	%r12, %r182, 640;
	add.s32 	%r13, %r182, 768;
	or.b32  	%r14, %r182, 1024;
	add.s32 	%r15, %r182, 1920;
	and.b32  	%r16, %r181, 268435448;
	and.b32  	%r17, %r181, 1;
	neg.s32 	%r18, %r7;
	add.s32 	%r19, %r6, 8192;
	add.s64 	%rd21, %rd17, -1;
	shr.u64 	%rd22, %rd21, 30;
	add.s64 	%rd23, %rd22, 1;
	min.u64 	%rd6, %rd23, %rd17;
	mov.b64 	%rd135, 0;
$L__BB12_2:
	@%p1 bra 	$L__BB12_30;
	setp.lt.u32 	%p5, %r1, 15;
	mov.b32 	%r471, 0;
	@%p5 bra 	$L__BB12_6;
	mov.u32 	%r468, %r19;
	mov.u32 	%r469, %r18;
$L__BB12_5:
	.pragma "nounroll";
	mov.b32 	%r190, 0;
	st.shared.u32 	[%r468+-8192], %r190;
	st.shared.u32 	[%r468+-7168], %r190;
	st.shared.u32 	[%r468+-6144], %r190;
	st.shared.u32 	[%r468+-5120], %r190;
	st.shared.u32 	[%r468+-4096], %r190;
	st.shared.u32 	[%r468+-3072], %r190;
	st.shared.u32 	[%r468+-2048], %r190;
	st.shared.u32 	[%r468+-1024], %r190;
	st.shared.u32 	[%r468], %r190;
	st.shared.u32 	[%r468+1024], %r190;
	st.shared.u32 	[%r468+2048], %r190;
	st.shared.u32 	[%r468+3072], %r190;
	st.shared.u32 	[%r468+4096], %r190;
	st.shared.u32 	[%r468+5120], %r190;
	st.shared.u32 	[%r468+6144], %r190;
	st.shared.u32 	[%r468+7168], %r190;
	add.s32 	%r469, %r469, 16;
	add.s32 	%r468, %r468, 16384;
	setp.ne.s32 	%p6, %r469, 0;
	mov.u32 	%r471, %r7;
	@%p6 bra 	$L__BB12_5;
$L__BB12_6:
	add.s32 	%r25, %r2, -1;
	setp.eq.s32 	%p7, %r2, 0;
	@%p7 bra 	$L__BB12_16;
	setp.lt.u32 	%p8, %r25, 7;
	@%p8 bra 	$L__BB12_9;
	shl.b32 	%r191, %r471, 10;
	add.s32 	%r192, %r6, %r191;
	mov.b32 	%r193, 0;
	st.shared.u32 	[%r192], %r193;
	st.shared.u32 	[%r192+1024], %r193;
	st.shared.u32 	[%r192+2048], %r193;
	st.shared.u32 	[%r192+3072], %r193;
	st.shared.u32 	[%r192+4096], %r193;
	st.shared.u32 	[%r192+5120], %r193;
	st.shared.u32 	[%r192+6144], %r193;
	st.shared.u32 	[%r192+7168], %r193;
	add.s32 	%r471, %r471, 8;
$L__BB12_9:
	setp.eq.s32 	%p9, %r3, 0;
	@%p9 bra 	$L__BB12_16;
	setp.lt.u32 	%p10, %r4, 3;
	@%p10 bra 	$L__BB12_12;
	shl.b32 	%r194, %r471, 10;
	add.s32 	%r195, %r6, %r194;
	mov.b32 	%r196, 0;
	st.shared.u32 	[%r195], %r196;
	st.shared.u32 	[%r195+1024], %r196;
	st.shared.u32 	[%r195+2048], %r196;
	st.shared.u32 	[%r195+3072], %r196;
	add.s32 	%r471, %r471, 4;
$L__BB12_12:
	setp.eq.s32 	%p11, %r5, 0;
	@%p11 bra 	$L__BB12_16;
	setp.eq.s32 	%p12, %r5, 1;
	shl.b32 	%r197, %r471, 10;
	add.s32 	%r30, %r6, %r197;
	mov.b32 	%r198, 0;
	st.shared.u32 	[%r30], %r198;
	@%p12 bra 	$L__BB12_16;
	setp.eq.s32 	%p13, %r5, 2;
	mov.b32 	%r199, 0;
	st.shared.u32 	[%r30+1024], %r199;
	@%p13 bra 	$L__BB12_16;
	mov.b32 	%r200, 0;
	st.shared.u32 	[%r30+2048], %r200;
$L__BB12_16:
	cvt.u32.u64 	%r201, %rd5;
	setp.gt.u32 	%p14, %r201, 127;
	@%p14 bra 	$L__BB12_30;
	setp.lt.u32 	%p15, %r1, 15;
	mov.b32 	%r475, 0;
	@%p15 bra 	$L__BB12_20;
	mov.b32 	%r473, 0;
$L__BB12_19:
	.pragma "nounroll";
	shl.b32 	%r204, %r473, 10;
	add.s32 	%r205, %r6, %r204;
	mov.b32 	%r206, 0;
	st.shared.u32 	[%r205+512], %r206;
	st.shared.u32 	[%r205+1536], %r206;
	st.shared.u32 	[%r205+2560], %r206;
	st.shared.u32 	[%r205+3584], %r206;
	st.shared.u32 	[%r205+4608], %r206;
	st.shared.u32 	[%r205+5632], %r206;
	st.shared.u32 	[%r205+6656], %r206;
	st.shared.u32 	[%r205+7680], %r206;
	st.shared.u32 	[%r205+8704], %r206;
	st.shared.u32 	[%r205+9728], %r206;
	st.shared.u32 	[%r205+10752], %r206;
	st.shared.u32 	[%r205+11776], %r206;
	st.shared.u32 	[%r205+12800], %r206;
	st.shared.u32 	[%r205+13824], %r206;
	st.shared.u32 	[%r205+14848], %r206;
	st.shared.u32 	[%r205+15872], %r206;
	add.s32 	%r473, %r473, 16;
	setp.ne.s32 	%p16, %r473, %r7;
	mov.u32 	%r475, %r7;
	@%p16 bra 	$L__BB12_19;
$L__BB12_20:
	setp.eq.s32 	%p17, %r2, 0;
	@%p17 bra 	$L__BB12_30;
	setp.lt.u32 	%p18, %r25, 7;
	@%p18 bra 	$L__BB12_23;
	shl.b32 	%r207, %r475, 10;
	add.s32 	%r208, %r6, %r207;
	mov.b32 	%r209, 0;
	st.shared.u32 	[%r208+512], %r209;
	st.shared.u32 	[%r208+1536], %r209;
	st.shared.u32 	[%r208+2560], %r209;
	st.shared.u32 	[%r208+3584], %r209;
	st.shared.u32 	[%r208+4608], %r209;
	st.shared.u32 	[%r208+5632], %r209;
	st.shared.u32 	[%r208+6656], %r209;
	st.shared.u32 	[%r208+7680], %r209;
	add.s32 	%r475, %r475, 8;
$L__BB12_23:
	setp.eq.s32 	%p19, %r3, 0;
	@%p19 bra 	$L__BB12_30;
	setp.lt.u32 	%p20, %r4, 3;
	@%p20 bra 	$L__BB12_26;
	shl.b32 	%r210, %r475, 10;
	add.s32 	%r211, %r6, %r210;
	mov.b32 	%r212, 0;
	st.shared.u32 	[%r211+512], %r212;
	st.shared.u32 	[%r211+1536], %r212;
	st.shared.u32 	[%r211+2560], %r212;
	st.shared.u32 	[%r211+3584], %r212;
	add.s32 	%r475, %r475, 4;
$L__BB12_26:
	setp.eq.s32 	%p21, %r5, 0;
	@%p21 bra 	$L__BB12_30;
	setp.eq.s32 	%p22, %r5, 1;
	shl.b32 	%r213, %r475, 10;
	add.s32 	%r38, %r6, %r213;
	mov.b32 	%r214, 0;
	st.shared.u32 	[%r38+512], %r214;
	@%p22 bra 	$L__BB12_30;
	setp.eq.s32 	%p23, %r5, 2;
	mov.b32 	%r215, 0;
	st.shared.u32 	[%r38+1536], %r215;
	@%p23 bra 	$L__BB12_30;
	mov.b32 	%r216, 0;
	st.shared.u32 	[%r38+2560], %r216;
$L__BB12_30:
	bar.sync 	0;
	bar.sync 	0;
	shl.b64 	%rd8, %rd135, 30;
	sub.s64 	%rd24, %rd17, %rd8;
	min.u64 	%rd9, %rd24, 1073741824;
	setp.le.u64 	%p24, %rd9, %rd3;
	@%p24 bra 	$L__BB12_70;
	mov.u64 	%rd136, %rd3;
$L__BB12_32:
	add.s64 	%rd11, %rd136, %rd8;
	sub.s64 	%rd12, %rd17, %rd11;
	setp.lt.u64 	%p25, %rd12, 2048;
	@%p25 bra 	$L__BB12_34;
	add.s64 	%rd27, %rd11, %rd5;
	shl.b64 	%rd28, %rd27, 2;
	add.s64 	%rd29, %rd1, %rd28;
	ld.global.u32 	%r507, [%rd29];
	ld.global.u32 	%r506, [%rd29+512];
	ld.global.u32 	%r505, [%rd29+1024];
	ld.global.u32 	%r504, [%rd29+1536];
	ld.global.u32 	%r503, [%rd29+2048];
	ld.global.u32 	%r502, [%rd29+2560];
	ld.global.u32 	%r501, [%rd29+3072];
	ld.global.u32 	%r500, [%rd29+3584];
	ld.global.u32 	%r499, [%rd29+4096];
	ld.global.u32 	%r498, [%rd29+4608];
	ld.global.u32 	%r497, [%rd29+5120];
	ld.global.u32 	%r496, [%rd29+5632];
	ld.global.u32 	%r495, [%rd29+6144];
	ld.global.u32 	%r494, [%rd29+6656];
	ld.global.u32 	%r493, [%rd29+7168];
	ld.global.u32 	%r492, [%rd29+7680];
	bra.uni 	$L__BB12_66;
$L__BB12_34:
	cvt.u32.u64 	%r218, %rd5;
	cvt.u32.u64 	%r55, %rd12;
	setp.ge.s32 	%p26, %r218, %r55;
	add.s64 	%rd25, %rd11, %rd5;
	shl.b64 	%rd26, %rd25, 2;
	add.s64 	%rd13, %rd1, %rd26;
	mov.b32 	%r507, -1;
	@%p26 bra 	$L__BB12_36;
	ld.global.u32 	%r507, [%rd13];
$L__BB12_36:
	setp.ge.s32 	%p27, %r8, %r55;
	mov.b32 	%r506, -1;
	@%p27 bra 	$L__BB12_38;
	ld.global.u32 	%r506, [%rd13+512];
$L__BB12_38:
	setp.ge.s32 	%p28, %r9, %r55;
	mov.b32 	%r505, -1;
	@%p28 bra 	$L__BB12_40;
	ld.global.u32 	%r505, [%rd13+1024];
$L__BB12_40:
	setp.ge.s32 	%p29, %r10, %r55;
	mov.b32 	%r504, -1;
	@%p29 bra 	$L__BB12_42;
	ld.global.u32 	%r504, [%rd13+1536];
$L__BB12_42:
	setp.ge.s32 	%p30, %r11, %r55;
	mov.b32 	%r503, -1;
	@%p30 bra 	$L__BB12_44;
	ld.global.u32 	%r503, [%rd13+2048];
$L__BB12_44:
	setp.ge.s32 	%p31, %r12, %r55;
	mov.b32 	%r502, -1;
	@%p31 bra 	$L__BB12_46;
	ld.global.u32 	%r502, [%rd13+2560];
$L__BB12_46:
	setp.ge.s32 	%p32, %r13, %r55;
	mov.b32 	%r501, -1;
	@%p32 bra 	$L__BB12_48;
	ld.global.u32 	%r501, [%rd13+3072];
$L__BB12_48:
	mov.u32 	%r226, %tid.x;
	add.s32 	%r227, %r226, 896;
	setp.ge.s32 	%p33, %r227, %r55;
	mov.b32 	%r500, -1;
	@%p33 bra 	$L__BB12_50;
	ld.global.u32 	%r500, [%rd13+3584];
$L__BB12_50:
	setp.ge.s32 	%p34, %r14, %r55;
	mov.b32 	%r499, -1;
	@%p34 bra 	$L__BB12_52;
	ld.global.u32 	%r499, [%rd13+4096];
$L__BB12_52:
	add.s32 	%r231, %r226, 1152;
	setp.ge.s32 	%p35, %r231, %r55;
	mov.b32 	%r498, -1;
	@%p35 bra 	$L__BB12_54;
	ld.global.u32 	%r498, [%rd13+4608];
$L__BB12_54:
	add.s32 	%r234, %r226, 1280;
	setp.ge.s32 	%p36, %r234, %r55;
	mov.b32 	%r497, -1;
	@%p36 bra 	$L__BB12_56;
	ld.global.u32 	%r497, [%rd13+5120];
$L__BB12_56:
	add.s32 	%r237, %r226, 1408;
	setp.ge.s32 	%p37, %r237, %r55;
	mov.b32 	%r496, -1;
	@%p37 bra 	$L__BB12_58;
	ld.global.u32 	%r496, [%rd13+5632];
$L__BB12_58:
	add.s32 	%r240, %r226, 1536;
	setp.ge.s32 	%p38, %r240, %r55;
	mov.b32 	%r495, -1;
	@%p38 bra 	$L__BB12_60;
	ld.global.u32 	%r495, [%rd13+6144];
$L__BB12_60:
	add.s32 	%r243, %r226, 1664;
	setp.ge.s32 	%p39, %r243, %r55;
	mov.b32 	%r494, -1;
	@%p39 bra 	$L__BB12_62;
	ld.global.u32 	%r494, [%rd13+6656];
$L__BB12_62:
	add.s32 	%r246, %r226, 1792;
	setp.ge.s32 	%p40, %r246, %r55;
	mov.b32 	%r493, -1;
	@%p40 bra 	$L__BB12_64;
	ld.global.u32 	%r493, [%rd13+7168];
$L__BB12_64:
	setp.ge.s32 	%p41, %r15, %r55;
	mov.b32 	%r492, -1;
	@%p41 bra 	$L__BB12_66;
	ld.global.u32 	%r492, [%rd13+7680];
$L__BB12_66:
	setp.le.s32 	%p42, %r175, %r174;
	@%p42 bra 	$L__BB12_69;
	setp.lt.s32 	%p43, %r507, 0;
	selp.b32 	%r249, 0, 2147483647, %p43;
	xor.b32  	%r250, %r249, %r507;
	setp.lt.s32 	%p44, %r506, 0;
	selp.b32 	%r251, 0, 2147483647, %p44;
	xor.b32  	%r252, %r251, %r506;
	setp.lt.s32 	%p45, %r505, 0;
	selp.b32 	%r253, 0, 2147483647, %p45;
	xor.b32  	%r254, %r253, %r505;
	setp.lt.s32 	%p46, %r504, 0;
	selp.b32 	%r255, 0, 2147483647, %p46;
	xor.b32  	%r256, %r255, %r504;
	setp.lt.s32 	%p47, %r503, 0;
	selp.b32 	%r257, 0, 2147483647, %p47;
	xor.b32  	%r258, %r257, %r503;
	setp.lt.s32 	%p48, %r502, 0;
	selp.b32 	%r259, 0, 2147483647, %p48;
	xor.b32  	%r260, %r259, %r502;
	setp.lt.s32 	%p49, %r501, 0;
	selp.b32 	%r261, 0, 2147483647, %p49;
	xor.b32  	%r262, %r261, %r501;
	setp.lt.s32 	%p50, %r500, 0;
	selp.b32 	%r263, 0, 2147483647, %p50;
	xor.b32  	%r264, %r263, %r500;
	setp.lt.s32 	%p51, %r499, 0;
	selp.b32 	%r265, 0, 2147483647, %p51;
	xor.b32  	%r266, %r265, %r499;
	setp.lt.s32 	%p52, %r498, 0;
	selp.b32 	%r267, 0, 2147483647, %p52;
	xor.b32  	%r268, %r267, %r498;
	setp.lt.s32 	%p53, %r497, 0;
	selp.b32 	%r269, 0, 2147483647, %p53;
	xor.b32  	%r270, %r269, %r497;
	setp.lt.s32 	%p54, %r496, 0;
	selp.b32 	%r271, 0, 2147483647, %p54;
	xor.b32  	%r272, %r271, %r496;
	setp.lt.s32 	%p55, %r495, 0;
	selp.b32 	%r273, 0, 2147483647, %p55;
	xor.b32  	%r274, %r273, %r495;
	setp.lt.s32 	%p56, %r494, 0;
	selp.b32 	%r275, 0, 2147483647, %p56;
	xor.b32  	%r276, %r275, %r494;
	setp.lt.s32 	%p57, %r493, 0;
	selp.b32 	%r277, 0, 2147483647, %p57;
	xor.b32  	%r278, %r277, %r493;
	setp.lt.s32 	%p58, %r492, 0;
	selp.b32 	%r279, 0, 2147483647, %p58;
	xor.b32  	%r280, %r279, %r492;
	setp.eq.s32 	%p59, %r250, 2147483647;
	selp.b32 	%r103, -2147483648, %r250, %p59;
	setp.eq.s32 	%p60, %r252, 2147483647;
	selp.b32 	%r104, -2147483648, %r252, %p60;
	setp.eq.s32 	%p61, %r254, 2147483647;
	selp.b32 	%r105, -2147483648, %r254, %p61;
	setp.eq.s32 	%p62, %r256, 2147483647;
	selp.b32 	%r106, -2147483648, %r256, %p62;
	setp.eq.s32 	%p63, %r258, 2147483647;
	selp.b32 	%r107, -2147483648, %r258, %p63;
	setp.eq.s32 	%p64, %r260, 2147483647;
	selp.b32 	%r108, -2147483648, %r260, %p64;
	setp.eq.s32 	%p65, %r262, 2147483647;
	selp.b32 	%r109, -2147483648, %r262, %p65;
	setp.eq.s32 	%p66, %r264, 2147483647;
	selp.b32 	%r110, -2147483648, %r264, %p66;
	setp.eq.s32 	%p67, %r266, 2147483647;
	selp.b32 	%r111, -2147483648, %r266, %p67;
	setp.eq.s32 	%p68, %r268, 2147483647;
	selp.b32 	%r112, -2147483648, %r268, %p68;
	setp.eq.s32 	%p69, %r270, 2147483647;
	selp.b32 	%r113, -2147483648, %r270, %p69;
	setp.eq.s32 	%p70, %r272, 2147483647;
	selp.b32 	%r114, -2147483648, %r272, %p70;
	setp.eq.s32 	%p71, %r274, 2147483647;
	selp.b32 	%r115, -2147483648, %r274, %p71;
	setp.eq.s32 	%p72, %r276, 2147483647;
	selp.b32 	%r116, -2147483648, %r276, %p72;
	setp.eq.s32 	%p73, %r278, 2147483647;
	selp.b32 	%r117, -2147483648, %r278, %p73;
	setp.eq.s32 	%p74, %r280, 2147483647;
	selp.b32 	%r118, -2147483648, %r280, %p74;
	mov.b32 	%r508, 0;
	mov.u32 	%r509, %r174;
$L__BB12_68:
	sub.s32 	%r281, %r175, %r509;
	shl.b32 	%r282, %r508, 10;
	mov.u32 	%r283, _ZZN3cub18CUB_300001_SM_10006detail10radix_sort30DeviceRadixSortHistogramKernelINS1_5radix10policy_hubIffyE10Policy1000ELNS0_9SortOrderE1EfyNS1_21identity_decomposer_tEEEvPT2_PKT1_SA_iiT3_E12temp_storage;
	add.s32 	%r284, %r283, %r282;
	min.s32 	%r285, %r281, 8;
	mov.b32 	%r286, -1;
	shl.b32 	%r287, %r286, %r285;
	not.b32 	%r288, %r287;
	shr.u32 	%r289, %r103, %r509;
	and.b32  	%r290, %r289, %r288;
	shl.b32 	%r291, %r290, 2;
	add.s32 	%r292, %r284, %r291;
	atom.shared.add.u32 	%r293, [%r292], 1;
	shr.u32 	%r294, %r104, %r509;
	and.b32  	%r295, %r294, %r288;
	shl.b32 	%r296, %r295, 2;
	add.s32 	%r297, %r284, %r296;
	atom.shared.add.u32 	%r298, [%r297], 1;
	shr.u32 	%r299, %r105, %r509;
	and.b32  	%r300, %r299, %r288;
	shl.b32 	%r301, %r300, 2;
	add.s32 	%r302, %r284, %r301;
	atom.shared.add.u32 	%r303, [%r302], 1;
	shr.u32 	%r304, %r106, %r509;
	and.b32  	%r305, %r304, %r288;
	shl.b32 	%r306, %r305, 2;
	add.s32 	%r307, %r284, %r306;
	atom.shared.add.u32 	%r308, [%r307], 1;
	shr.u32 	%r309, %r107, %r509;
	and.b32  	%r310, %r309, %r288;
	shl.b32 	%r311, %r310, 2;
	add.s32 	%r312, %r284, %r311;
	atom.shared.add.u32 	%r313, [%r312], 1;
	shr.u32 	%r314, %r108, %r509;
	and.b32  	%r315, %r314, %r288;
	shl.b32 	%r316, %r315, 2;
	add.s32 	%r317, %r284, %r316;
	atom.shared.add.u32 	%r318, [%r317], 1;
	shr.u32 	%r319, %r109, %r509;
	and.b32  	%r320, %r319, %r288;
	shl.b32 	%r321, %r320, 2;
	add.s32 	%r322, %r284, %r321;
	atom.shared.add.u32 	%r323, [%r322], 1;
	shr.u32 	%r324, %r110, %r509;
	and.b32  	%r325, %r324, %r288;
	shl.b32 	%r326, %r325, 2;
	add.s32 	%r327, %r284, %r326;
	atom.shared.add.u32 	%r328, [%r327], 1;
	shr.u32 	%r329, %r111, %r509;
	and.b32  	%r330, %r329, %r288;
	shl.b32 	%r331, %r330, 2;
	add.s32 	%r332, %r284, %r331;
	atom.shared.add.u32 	%r333, [%r332], 1;
	shr.u32 	%r334, %r112, %r509;
	and.b32  	%r335, %r334, %r288;
	shl.b32 	%r336, %r335, 2;
	add.s32 	%r337, %r284, %r336;
	atom.shared.add.u32 	%r338, [%r337], 1;
	shr.u32 	%r339, %r113, %r509;
	and.b32  	%r340, %r339, %r288;
	shl.b32 	%r341, %r340, 2;
	add.s32 	%r342, %r284, %r341;
	atom.shared.add.u32 	%r343, [%r342], 1;
	shr.u32 	%r344, %r114, %r509;
	and.b32  	%r345, %r344, %r288;
	shl.b32 	%r346, %r345, 2;
	add.s32 	%r347, %r284, %r346;
	atom.shared.add.u32 	%r348, [%r347], 1;
	shr.u32 	%r349, %r115, %r509;
	and.b32  	%r350, %r349, %r288;
	shl.b32 	%r351, %r350, 2;
	add.s32 	%r352, %r284, %r351;
	atom.shared.add.u32 	%r353, [%r352], 1;
	shr.u32 	%r354, %r116, %r509;
	and.b32  	%r355, %r354, %r288;
	shl.b32 	%r356, %r355, 2;
	add.s32 	%r357, %r284, %r356;
	atom.shared.add.u32 	%r358, [%r357], 1;
	shr.u32 	%r359, %r117, %r509;
	and.b32  	%r360, %r359, %r288;
	shl.b32 	%r361, %r360, 2;
	add.s32 	%r362, %r284, %r361;
	atom.shared.add.u32 	%r363, [%r362], 1;
	shr.u32 	%r364, %r118, %r509;
	and.b32  	%r365, %r364, %r288;
	shl.b32 	%r366, %r365, 2;
	add.s32 	%r367, %r284, %r366;
	atom.shared.add.u32 	%r368, [%r367], 1;
	add.s32 	%r509, %r509, 8;
	add.s32 	%r508, %r508, 1;
	setp.lt.s32 	%p75, %r509, %r175;
	@%p75 bra 	$L__BB12_68;
$L__BB12_69:
	add.s64 	%rd136, %rd136, %rd4;
	setp.lt.u64 	%p76, %rd136, %rd9;
	@%p76 bra 	$L__BB12_32;
$L__BB12_70:
	bar.sync 	0;
	@%p1 bra 	$L__BB12_152;
	setp.lt.u32 	%p77, %r1, 7;
	mov.b32 	%r512, 0;
	@%p77 bra 	$L__BB12_90;
	mov.b32 	%r510, 0;
$L__BB12_73:
	.pragma "nounroll";
	shl.b32 	%r371, %r510, 10;
	add.s32 	%r124, %r6, %r371;
	ld.shared.u32 	%r125, [%r124];
	setp.eq.s32 	%p78, %r125, 0;
	@%p78 bra 	$L__BB12_75;
	cvt.u32.u64 	%r372, %rd5;
	shl.b32 	%r373, %r510, 8;
	add.s32 	%r374, %r373, %r372;
	mul.wide.u32 	%rd30, %r374, 8;
	add.s64 	%rd31, %rd2, %rd30;
	cvt.u64.u32 	%rd32, %r125;
	atom.global.add.u64 	%rd33, [%rd31], %rd32;
$L__BB12_75:
	ld.shared.u32 	%r126, [%r124+1024];
	setp.eq.s32 	%p79, %r126, 0;
	@%p79 bra 	$L__BB12_77;
	cvt.u32.u64 	%r375, %rd5;
	shl.b32 	%r376, %r510, 8;
	add.s32 	%r377, %r376, %r375;
	add.s32 	%r378, %r377, 256;
	mul.wide.u32 	%rd34, %r378, 8;
	add.s64 	%rd35, %rd2, %rd34;
	cvt.u64.u32 	%rd36, %r126;
	atom.global.add.u64 	%rd37, [%rd35], %rd36;
$L__BB12_77:
	ld.shared.u32 	%r127, [%r124+2048];
	setp.eq.s32 	%p80, %r127, 0;
	@%p80 bra 	$L__BB12_79;
	cvt.u32.u64 	%r379, %rd5;
	shl.b32 	%r380, %r510, 8;
	add.s32 	%r381, %r380, %r379;
	add.s32 	%r382, %r381, 512;
	mul.wide.u32 	%rd38, %r382, 8;
	add.s64 	%rd39, %rd2, %rd38;
	cvt.u64.u32 	%rd40, %r127;
	atom.global.add.u64 	%rd41, [%rd39], %rd40;
$L__BB12_79:
	ld.shared.u32 	%r128, [%r124+3072];
	setp.eq.s32 	%p81, %r128, 0;
	@%p81 bra 	$L__BB12_81;
	cvt.u32.u64 	%r383, %rd5;
	shl.b32 	%r384, %r510, 8;
	add.s32 	%r385, %r384, %r383;
	add.s32 	%r386, %r385, 768;
	mul.wide.u32 	%rd42, %r386, 8;
	add.s64 	%rd43, %rd2, %rd42;
	cvt.u64.u32 	%rd44, %r128;
	atom.global.add.u64 	%rd45, [%rd43], %rd44;
$L__BB12_81:
	ld.shared.u32 	%r129, [%r124+4096];
	setp.eq.s32 	%p82, %r129, 0;
	@%p82 bra 	$L__BB12_83;
	cvt.u32.u64 	%r387, %rd5;
	shl.b32 	%r388, %r510, 8;
	add.s32 	%r389, %r388, %r387;
	add.s32 	%r390, %r389, 1024;
	mul.wide.u32 	%rd46, %r390, 8;
	add.s64 	%rd47, %rd2, %rd46;
	cvt.u64.u32 	%rd48, %r129;
	atom.global.add.u64 	%rd49, [%rd47], %rd48;
$L__BB12_83:
	ld.shared.u32 	%r130, [%r124+5120];
	setp.eq.s32 	%p83, %r130, 0;
	@%p83 bra 	$L__BB12_85;
	cvt.u32.u64 	%r391, %rd5;
	shl.b32 	%r392, %r510, 8;
	add.s32 	%r393, %r392, %r391;
	add.s32 	%r394, %r393, 1280;
	mul.wide.u32 	%rd50, %r394, 8;
	add.s64 	%rd51, %rd2, %rd50;
	cvt.u64.u32 	%rd52, %r130;
	atom.global.add.u64 	%rd53, [%rd51], %rd52;
$L__BB12_85:
	ld.shared.u32 	%r131, [%r124+6144];
	setp.eq.s32 	%p84, %r131, 0;
	@%p84 bra 	$L__BB12_87;
	cvt.u32.u64 	%r395, %rd5;
	shl.b32 	%r396, %r510, 8;
	add.s32 	%r397, %r396, %r395;
	add.s32 	%r398, %r397, 1536;
	mul.wide.u32 	%rd54, %r398, 8;
	add.s64 	%rd55, %rd2, %rd54;
	cvt.u64.u32 	%rd56, %r131;
	atom.global.add.u64 	%rd57, [%rd55], %rd56;
$L__BB12_87:
	ld.shared.u32 	%r132, [%r124+7168];
	setp.eq.s32 	%p85, %r132, 0;
	@%p85 bra 	$L__BB12_89;
	cvt.u32.u64 	%r399, %rd5;
	shl.b32 	%r400, %r510, 8;
	add.s32 	%r401, %r400, %r399;
	add.s32 	%r402, %r401, 1792;
	mul.wide.u32 	%rd58, %r402, 8;
	add.s64 	%rd59, %rd2, %rd58;
	cvt.u64.u32 	%rd60, %r132;
	atom.global.add.u64 	%rd61, [%rd59], %rd60;
$L__BB12_89:
	add.s32 	%r510, %r510, 8;
	setp.ne.s32 	%p86, %r510, %r16;
	mov.u32 	%r512, %r16;
	@%p86 bra 	$L__BB12_73;
$L__BB12_90:
	add.s32 	%r135, %r5, -1;
	setp.eq.s32 	%p87, %r3, 0;
	@%p87 bra 	$L__BB12_111;
	setp.lt.u32 	%p88, %r4, 3;
	@%p88 bra 	$L__BB12_101;
	shl.b32 	%r403, %r512, 10;
	add.s32 	%r136, %r6, %r403;
	ld.shared.u32 	%r137, [%r136];
	setp.eq.s32 	%p89, %r137, 0;
	@%p89 bra 	$L__BB12_94;
	cvt.u32.u64 	%r404, %rd5;
	shl.b32 	%r405, %r512, 8;
	add.s32 	%r406, %r405, %r404;
	mul.wide.u32 	%rd62, %r406, 8;
	add.s64 	%rd63, %rd2, %rd62;
	cvt.u64.u32 	%rd64, %r137;
	atom.global.add.u64 	%rd65, [%rd63], %rd64;
$L__BB12_94:
	ld.shared.u32 	%r138, [%r136+1024];
	setp.eq.s32 	%p90, %r138, 0;
	@%p90 bra 	$L__BB12_96;
	cvt.u32.u64 	%r407, %rd5;
	shl.b32 	%r408, %r512, 8;
	add.s32 	%r409, %r408, %r407;
	add.s32 	%r410, %r409, 256;
	mul.wide.u32 	%rd66, %r410, 8;
	add.s64 	%rd67, %rd2, %rd66;
	cvt.u64.u32 	%rd68, %r138;
	atom.global.add.u64 	%rd69, [%rd67], %rd68;
$L__BB12_96:
	ld.shared.u32 	%r139, [%r136+2048];
	setp.eq.s32 	%p91, %r139, 0;
	@%p91 bra 	$L__BB12_98;
	cvt.u32.u64 	%r411, %rd5;
	shl.b32 	%r412, %r512, 8;
	add.s32 	%r413, %r412, %r411;
	add.s32 	%r414, %r413, 512;
	mul.wide.u32 	%rd70, %r414, 8;
	add.s64 	%rd71, %rd2, %rd70;
	cvt.u64.u32 	%rd72, %r139;
	atom.global.add.u64 	%rd73, [%rd71], %rd72;
$L__BB12_98:
	ld.shared.u32 	%r140, [%r136+3072];
	setp.eq.s32 	%p92, %r140, 0;
	@%p92 bra 	$L__BB12_100;
	cvt.u32.u64 	%r415, %rd5;
	shl.b32 	%r416, %r512, 8;
	add.s32 	%r417, %r416, %r415;
	add.s32 	%r418, %r417, 768;
	mul.wide.u32 	%rd74, %r418, 8;
	add.s64 	%rd75, %rd2, %rd74;
	cvt.u64.u32 	%rd76, %r140;
	atom.global.add.u64 	%rd77, [%rd75], %rd76;
$L__BB12_100:
	add.s32 	%r512, %r512, 4;
$L__BB12_101:
	setp.eq.s32 	%p93, %r5, 0;
	@%p93 bra 	$L__BB12_111;
	setp.eq.s32 	%p94, %r135, 0;
	@%p94 bra 	$L__BB12_108;
	shl.b32 	%r419, %r512, 10;
	add.s32 	%r143, %r6, %r419;
	ld.shared.u32 	%r144, [%r143];
	setp.eq.s32 	%p95, %r144, 0;
	@%p95 bra 	$L__BB12_105;
	cvt.u32.u64 	%r420, %rd5;
	shl.b32 	%r421, %r512, 8;
	add.s32 	%r422, %r421, %r420;
	mul.wide.u32 	%rd78, %r422, 8;
	add.s64 	%rd79, %rd2, %rd78;
	cvt.u64.u32 	%rd80, %r144;
	atom.global.add.u64 	%rd81, [%rd79], %rd80;
$L__BB12_105:
	ld.shared.u32 	%r145, [%r143+1024];
	setp.eq.s32 	%p96, %r145, 0;
	@%p96 bra 	$L__BB12_107;
	cvt.u32.u64 	%r423, %rd5;
	shl.b32 	%r424, %r512, 8;
	add.s32 	%r425, %r424, %r423;
	add.s32 	%r426, %r425, 256;
	mul.wide.u32 	%rd82, %r426, 8;
	add.s64 	%rd83, %rd2, %rd82;
	cvt.u64.u32 	%rd84, %r145;
	atom.global.add.u64 	%rd85, [%rd83], %rd84;
$L__BB12_107:
	add.s32 	%r512, %r512, 2;
$L__BB12_108:
	setp.eq.s32 	%p97, %r17, 0;
	@%p97 bra 	$L__BB12_111;
	shl.b32 	%r427, %r512, 10;
	add.s32 	%r428, %r6, %r427;
	ld.shared.u32 	%r148, [%r428];
	setp.eq.s32 	%p98, %r148, 0;
	@%p98 bra 	$L__BB12_111;
	cvt.u32.u64 	%r429, %rd5;
	shl.b32 	%r430, %r512, 8;
	add.s32 	%r431, %r430, %r429;
	mul.wide.u32 	%rd86, %r431, 8;
	add.s64 	%rd87, %rd2, %rd86;
	cvt.u64.u32 	%rd88, %r148;
	atom.global.add.u64 	%rd89, [%rd87], %rd88;
$L__BB12_111:
	cvt.u32.u64 	%r432, %rd5;
	setp.gt.u32 	%p99, %r432, 127;
	@%p99 bra 	$L__BB12_152;
	setp.lt.u32 	%p100, %r1, 7;
	mov.b32 	%r516, 0;
	@%p100 bra 	$L__BB12_131;
	mov.b32 	%r514, 0;
$L__BB12_114:
	.pragma "nounroll";
	shl.b32 	%r436, %r514, 10;
	add.s32 	%r150, %r6, %r436;
	ld.shared.u32 	%r151, [%r150+512];
	setp.eq.s32 	%p101, %r151, 0;
	shl.b32 	%r437, %r514, 8;
	add.s32 	%r438, %r437, %r432;
	mul.wide.u32 	%rd90, %r438, 8;
	add.s64 	%rd15, %rd2, %rd90;
	@%p101 bra 	$L__BB12_116;
	cvt.u64.u32 	%rd91, %r151;
	atom.global.add.u64 	%rd92, [%rd15+1024], %rd91;
$L__BB12_116:
	ld.shared.u32 	%r152, [%r150+1536];
	setp.eq.s32 	%p102, %r152, 0;
	@%p102 bra 	$L__BB12_118;
	cvt.u64.u32 	%rd93, %r152;
	atom.global.add.u64 	%rd94, [%rd15+3072], %rd93;
$L__BB12_118:
	ld.shared.u32 	%r153, [%r150+2560];
	setp.eq.s32 	%p103, %r153, 0;
	@%p103 bra 	$L__BB12_120;
	cvt.u64.u32 	%rd95, %r153;
	atom.global.add.u64 	%rd96, [%rd15+5120], %rd95;
$L__BB12_120:
	ld.shared.u32 	%r154, [%r150+3584];
	setp.eq.s32 	%p104, %r154, 0;
	@%p104 bra 	$L__BB12_122;
	cvt.u64.u32 	%rd97, %r154;
	atom.global.add.u64 	%rd98, [%rd15+7168], %rd97;
$L__BB12_122:
	ld.shared.u32 	%r155, [%r150+4608];
	setp.eq.s32 	%p105, %r155, 0;
	@%p105 bra 	$L__BB12_124;
	cvt.u64.u32 	%rd99, %r155;
	atom.global.add.u64 	%rd100, [%rd15+9216], %rd99;
$L__BB12_124:
	ld.shared.u32 	%r156, [%r150+5632];
	setp.eq.s32 	%p106, %r156, 0;
	@%p106 bra 	$L__BB12_126;
	cvt.u64.u32 	%rd101, %r156;
	atom.global.add.u64 	%rd102, [%rd15+11264], %rd101;
$L__BB12_126:
	ld.shared.u32 	%r157, [%r150+6656];
	setp.eq.s32 	%p107, %r157, 0;
	@%p107 bra 	$L__BB12_128;
	cvt.u64.u32 	%rd103, %r157;
	atom.global.add.u64 	%rd104, [%rd15+13312], %rd103;
$L__BB12_128:
	ld.shared.u32 	%r158, [%r150+7680];
	setp.eq.s32 	%p108, %r158, 0;
	@%p108 bra 	$L__BB12_130;
	cvt.u64.u32 	%rd105, %r158;
	atom.global.add.u64 	%rd106, [%rd15+15360], %rd105;
$L__BB12_130:
	add.s32 	%r514, %r514, 8;
	setp.ne.s32 	%p109, %r514, %r16;
	mov.u32 	%r516, %r16;
	@%p109 bra 	$L__BB12_114;
$L__BB12_131:
	setp.eq.s32 	%p110, %r3, 0;
	@%p110 bra 	$L__BB12_152;
	setp.lt.u32 	%p111, %r4, 3;
	@%p111 bra 	$L__BB12_142;
	shl.b32 	%r439, %r516, 10;
	add.s32 	%r161, %r6, %r439;
	ld.shared.u32 	%r162, [%r161+512];
	setp.eq.s32 	%p112, %r162, 0;
	@%p112 bra 	$L__BB12_135;
	shl.b32 	%r441, %r516, 8;
	add.s32 	%r442, %r441, %r432;
	mul.wide.u32 	%rd107, %r442, 8;
	add.s64 	%rd108, %rd2, %rd107;
	cvt.u64.u32 	%rd109, %r162;
	atom.global.add.u64 	%rd110, [%rd108+1024], %rd109;
$L__BB12_135:
	ld.shared.u32 	%r163, [%r161+1536];
	setp.eq.s32 	%p113, %r163, 0;
	@%p113 bra 	$L__BB12_137;
	shl.b32 	%r444, %r516, 8;
	add.s32 	%r445, %r444, %r432;
	add.s32 	%r446, %r445, 256;
	mul.wide.u32 	%rd111, %r446, 8;
	add.s64 	%rd112, %rd2, %rd111;
	cvt.u64.u32 	%rd113, %r163;
	atom.global.add.u64 	%rd114, [%rd112+1024], %rd113;
$L__BB12_137:
	ld.shared.u32 	%r164, [%r161+2560];
	setp.eq.s32 	%p114, %r164, 0;
	@%p114 bra 	$L__BB12_139;
	shl.b32 	%r448, %r516, 8;
	add.s32 	%r449, %r448, %r432;
	add.s32 	%r450, %r449, 512;
	mul.wide.u32 	%rd115, %r450, 8;
	add.s64 	%rd116, %rd2, %rd115;
	cvt.u64.u32 	%rd117, %r164;
	atom.global.add.u64 	%rd118, [%rd116+1024], %rd117;
$L__BB12_139:
	ld.shared.u32 	%r165, [%r161+3584];
	setp.eq.s32 	%p115, %r165, 0;
	@%p115 bra 	$L__BB12_141;
	shl.b32 	%r452, %r516, 8;
	add.s32 	%r453, %r452, %r432;
	add.s32 	%r454, %r453, 768;
	mul.wide.u32 	%rd119, %r454, 8;
	add.s64 	%rd120, %rd2, %rd119;
	cvt.u64.u32 	%rd121, %r165;
	atom.global.add.u64 	%rd122, [%rd120+1024], %rd121;
$L__BB12_141:
	add.s32 	%r516, %r516, 4;
$L__BB12_142:
	setp.eq.s32 	%p116, %r5, 0;
	@%p116 bra 	$L__BB12_152;
	setp.eq.s32 	%p117, %r135, 0;
	@%p117 bra 	$L__BB12_149;
	shl.b32 	%r455, %r516, 10;
	add.s32 	%r168, %r6, %r455;
	ld.shared.u32 	%r169, [%r168+512];
	setp.eq.s32 	%p118, %r169, 0;
	@%p118 bra 	$L__BB12_146;
	shl.b32 	%r457, %r516, 8;
	add.s32 	%r458, %r457, %r432;
	mul.wide.u32 	%rd123, %r458, 8;
	add.s64 	%rd124, %rd2, %rd123;
	cvt.u64.u32 	%rd125, %r169;
	atom.global.add.u64 	%rd126, [%rd124+1024], %rd125;
$L__BB12_146:
	ld.shared.u32 	%r170, [%r168+1536];
	setp.eq.s32 	%p119, %r170, 0;
	@%p119 bra 	$L__BB12_148;
	shl.b32 	%r460, %r516, 8;
	add.s32 	%r461, %r460, %r432;
	add.s32 	%r462, %r461, 256;
	mul.wide.u32 	%rd127, %r462, 8;
	add.s64 	%rd128, %rd2, %rd127;
	cvt.u64.u32 	%rd129, %r170;
	atom.global.add.u64 	%rd130, [%rd128+1024], %rd129;
$L__BB12_148:
	add.s32 	%r516, %r516, 2;
$L__BB12_149:
	setp.eq.s32 	%p120, %r17, 0;
	@%p120 bra 	$L__BB12_152;
	shl.b32 	%r463, %r516, 10;
	add.s32 	%r464, %r6, %r463;
	ld.shared.u32 	%r173, [%r464+512];
	setp.eq.s32 	%p121, %r173, 0;
	@%p121 bra 	$L__BB12_152;
	shl.b32 	%r466, %r516, 8;
	add.s32 	%r467, %r466, %r432;
	mul.wide.u32 	%rd131, %r467, 8;
	add.s64 	%rd132, %rd2, %rd131;
	cvt.u64.u32 	%rd133, %r173;
	atom.global.add.u64 	%rd134, [%rd132+1024], %rd133;
$L__BB12_152:
	bar.sync 	0;
	add.s64 	%rd135, %rd135, 1;
	setp.ne.s64 	%p122, %rd135, %rd6;
	@%p122 bra 	$L__BB12_2;
$L__BB12_153:
	ret;

}
	// .globl	_ZN3cub18CUB_300001_SM_10006detail10radix_sort33DeviceRadixSortExclusiveSumKernelINS1_5radix10policy_hubIffyE10Policy1000EyEEvPT0_
.visible .entry _ZN3cub18CUB_300001_SM_10006detail10radix_sort33DeviceRadixSortExclusiveSumKernelINS1_5radix10policy_hubIffyE10Policy1000EyEEvPT0_(
	.param .u64 .ptr .align 1 _ZN3cub18CUB_300001_SM_10006detail10radix_sort33DeviceRadixSortExclusiveSumKernelINS1_5radix10policy_hubIffyE10Policy1000EyEEvPT0__param_0
)
{
	.reg .pred 	%p<4>;
	.reg .b32 	%r<28>;
	.reg .b64 	%rd<54>;
	// demoted variable
	.shared .align 16 .b8 _ZZN3cub18CUB_300001_SM_10006detail10radix_sort33DeviceRadixSortExclusiveSumKernelINS1_5radix10policy_hubIffyE10Policy1000EyEEvPT0_E12temp_storage[2336];
	ld.param.u64 	%rd5, [_ZN3cub18CUB_300001_SM_10006detail10radix_sort33DeviceRadixSortExclusiveSumKernelINS1_5radix10policy_hubIffyE10Policy1000EyEEvPT0__param_0];
	cvta.to.global.u64 	%rd6, %rd5;
	mov.u32 	%r3, %ctaid.x;
	shl.b32 	%r4, %r3, 8;
	mov.u32 	%r1, %tid.x;
	setp.gt.u32 	%p1, %r1, 255;
	add.s32 	%r5, %r4, %r1;
	mul.wide.s32 	%rd7, %r5, 8;
	add.s64 	%rd1, %rd6, %rd7;
	@%p1 bra 	$L__BB13_2;
	ld.global.u64 	%rd53, [%rd1];
$L__BB13_2:
	shr.u32 	%r6, %r1, 3;
	add.s32 	%r7, %r6, %r1;
	shl.b32 	%r8, %r7, 3;
	mov.u32 	%r9, _ZZN3cub18CUB_300001_SM_10006detail10radix_sort33DeviceRadixSortExclusiveSumKernelINS1_5radix10policy_hubIffyE10Policy1000EyEEvPT0_E12temp_storage;
	add.s32 	%r10, %r9, %r8;
	add.s32 	%r2, %r10, 16;
	st.shared.u64 	[%r10+16], %rd53;
	bar.sync 	0;
	setp.gt.u32 	%p2, %r1, 31;
	@%p2 bra 	$L__BB13_4;
	mad.lo.s32 	%r27, %r1, 72, %r9;
	ld.shared.u64 	%rd23, [%r27+16];
	ld.shared.u64 	%rd24, [%r27+24];
	ld.shared.u64 	%rd25, [%r27+32];
	ld.shared.u64 	%rd26, [%r27+40];
	ld.shared.u64 	%rd27, [%r27+48];
	ld.shared.u64 	%rd28, [%r27+56];
	ld.shared.u64 	%rd29, [%r27+64];
	ld.shared.u64 	%rd30, [%r27+72];
	add.s64 	%rd31, %rd24, %rd23;
	add.s64 	%rd32, %rd31, %rd25;
	add.s64 	%rd33, %rd32, %rd26;
	add.s64 	%rd34, %rd33, %rd27;
	add.s64 	%rd35, %rd34, %rd28;
	add.s64 	%rd36, %rd35, %rd29;
	add.s64 	%rd10, %rd36, %rd30;
	mov.b32 	%r11, 1;
	mov.b32 	%r24, 0;
	mov.b32 	%r25, -1;
	// begin inline asm
	{  .reg .u64 r0;  .reg .u32 lo;  .reg .u32 hi;  .reg .pred p;  mov.b64 {lo, hi}, %rd10;  shfl.sync.up.b32 lo|p, lo, %r11, %r24, %r25;  shfl.sync.up.b32 hi|p, hi, %r11, %r24, %r25;  mov.b64 r0, {lo, hi};  @p add.u64 r0, r0, %rd10;  mov.u64 %rd8, r0;}
	// end inline asm
	mov.b32 	%r14, 2;
	// begin inline asm
	{  .reg .u64 r0;  .reg .u32 lo;  .reg .u32 hi;  .reg .pred p;  mov.b64 {lo, hi}, %rd8;  shfl.sync.up.b32 lo|p, lo, %r14, %r24, %r25;  shfl.sync.up.b32 hi|p, hi, %r14, %r24, %r25;  mov.b64 r0, {lo, hi};  @p add.u64 r0, r0, %rd8;  mov.u64 %rd11, r0;}
	// end inline asm
	mov.b32 	%r17, 4;
	// begin inline asm
	{  .reg .u64 r0;  .reg .u32 lo;  .reg .u32 hi;  .reg .pred p;  mov.b64 {lo, hi}, %rd11;  shfl.sync.up.b32 lo|p, lo, %r17, %r24, %r25;  shfl.sync.up.b32 hi|p, hi, %r17, %r24, %r25;  mov.b64 r0, {lo, hi};  @p add.u64 r0, r0, %rd11;  mov.u64 %rd14, r0;}
	// end inline asm
	mov.b32 	%r20, 8;
	// begin inline asm
	{  .reg .u64 r0;  .reg .u32 lo;  .reg .u32 hi;  .reg .pred p;  mov.b64 {lo, hi}, %rd14;  shfl.sync.up.b32 lo|p, lo, %r20, %r24, %r25;  shfl.sync.up.b32 hi|p, hi, %r20, %r24, %r25;  mov.b64 r0, {lo, hi};  @p add.u64 r0, r0, %rd14;  mov.u64 %rd17, r0;}
	// end inline asm
	mov.b32 	%r23, 16;
	// begin inline asm
	{  .reg .u64 r0;  .reg .u32 lo;  .reg .u32 hi;  .reg .pred p;  mov.b64 {lo, hi}, %rd17;  shfl.sync.up.b32 lo|p, lo, %r23, %r24, %r25;  shfl.sync.up.b32 hi|p, hi, %r23, %r24, %r25;  mov.b64 r0, {lo, hi};  @p add.u64 r0, r0, %rd17;  mov.u64 %rd20, r0;}
	// end inline asm
	sub.s64 	%rd37, %rd20, %rd10;
	ld.shared.u64 	%rd38, [%r27+16];
	ld.shared.u64 	%rd39, [%r27+24];
	ld.shared.u64 	%rd40, [%r27+32];
	ld.shared.u64 	%rd41, [%r27+40];
	ld.shared.u64 	%rd42, [%r27+48];
	ld.shared.u64 	%rd43, [%r27+56];
	ld.shared.u64 	%rd44, [%r27+64];
	add.s64 	%rd45, %rd38, %rd37;
	add.s64 	%rd46, %rd39, %rd45;
	add.s64 	%rd47, %rd40, %rd46;
	add.s64 	%rd48, %rd41, %rd47;
	add.s64 	%rd49, %rd42, %rd48;
	add.s64 	%rd50, %rd43, %rd49;
	add.s64 	%rd51, %rd44, %rd50;
	st.shared.u64 	[%r27+16], %rd37;
	st.shared.u64 	[%r27+24], %rd45;
	st.shared.u64 	[%r27+32], %rd46;
	st.shared.u64 	[%r27+40], %rd47;
	st.shared.u64 	[%r27+48], %rd48;
	st.shared.u64 	[%r27+56], %rd49;
	st.shared.u64 	[%r27+64], %rd50;
	st.shared.u64 	[%r27+72], %rd51;
$L__BB13_4:
	setp.gt.u32 	%p3, %r1, 255;
	bar.sync 	0;
	@%p3 bra 	$L__BB13_6;
	ld.shared.u64 	%rd52, [%r2];
	st.global.u64 	[%rd1], %rd52;
$L__BB13_6:
	ret;

}
	// .globl	_ZN3cub18CUB_300001_SM_10006detail10radix_sort29DeviceRadixSortOnesweepKernelINS1_5radix10policy_hubIffyE10Policy1000ELNS0_9SortOrderE1EffyiiNS1_21identity_decomposer_tEEEvPT5_SB_PT3_PKSC_PT1_PKSG_PT2_PKSK_T4_iiT6_
.visible .entry _ZN3cub18CUB_300001_SM_10006detail10radix_sort29DeviceRadixSortOnesweepKernelINS1_5radix10policy_hubIffyE10Policy1000ELNS0_9SortOrderE1EffyiiNS1_21identity_decomposer_tEEEvPT5_SB_PT3_PKSC_PT1_PKSG_PT2_PKSK_T4_iiT6_(
	.param .u64 .ptr .align 1 _ZN3cub18CUB_300001_SM_10006detail10radix_sort29DeviceRadixSortOnesweepKernelINS1_5radix10policy_hubIffyE10Policy1000ELNS0_9SortOrderE1EffyiiNS1_21identity_decomposer_tEEEvPT5_SB_PT3_PKSC_PT1_PKSG_PT2_PKSK_T4_iiT6__param_0,
	.param .u64 .ptr .align 1 _ZN3cub18CUB_300001_SM_10006detail10radix_sort29DeviceRadixSortOnesweepKernelINS1_5radix10policy_hubIffyE10Policy1000ELNS0_9SortOrderE1EffyiiNS1_21identity_decomposer_tEEEvPT5_SB_PT3_PKSC_PT1_PKSG_PT2_PKSK_T4_iiT6__param_1,
	.param .u64 .ptr .align 1 _ZN3cub18CUB_300001_SM_10006detail10radix_sort29DeviceRadixSortOnesweepKernelINS1_5radix10policy_hubIffyE10Policy1000ELNS0_9SortOrderE1EffyiiNS1_21identity_decomposer_tEEEvPT5_SB_PT3_PKSC_PT1_PKSG_PT2_PKSK_T4_iiT6__param_2,
	.param .u64 .ptr .align 1 _ZN3cub18CUB_300001_SM_10006detail10radix_sort29DeviceRadixSortOnesweepKernelINS1_5radix10policy_hubIffyE10Policy1000ELNS0_9SortOrderE1EffyiiNS1_21identity_decomposer_tEEEvPT5_SB_PT3_PKSC_PT1_PKSG_PT2_PKSK_T4_iiT6__param_3,
	.param .u64 .ptr .align 1 _ZN3cub18CUB_300001_SM_10006detail10radix_sort29DeviceRadixSortOnesweepKernelINS1_5radix10policy_hubIffyE10Policy1000ELNS0_9SortOrderE1EffyiiNS1_21identity_decomposer_tEEEvPT5_SB_PT3_PKSC_PT1_PKSG_PT2_PKSK_T4_iiT6__param_4,
	.param .u64 .ptr .align 1 _ZN3cub18CUB_300001_SM_10006detail10radix_sort29DeviceRadixSortOnesweepKernelINS1_5radix10policy_hubIffyE10Policy1000ELNS0_9SortOrderE1EffyiiNS1_21identity_decomposer_tEEEvPT5_SB_PT3_PKSC_PT1_PKSG_PT2_PKSK_T4_iiT6__param_5,
	.param .u64 .ptr .align 1 _ZN3cub18CUB_300001_SM_10006detail10radix_sort29DeviceRadixSortOnesweepKernelINS1_5radix10policy_hubIffyE10Policy1000ELNS0_9SortOrderE1EffyiiNS1_21identity_decomposer_tEEEvPT5_SB_PT3_PKSC_PT1_PKSG_PT2_PKSK_T4_iiT6__param_6,
	.param .u64 .ptr .align 1 _ZN3cub18CUB_300001_SM_10006detail10radix_sort29DeviceRadixSortOnesweepKernelINS1_5radix10policy_hubIffyE10Policy1000ELNS0_9SortOrderE1EffyiiNS1_21identity_decomposer_tEEEvPT5_SB_PT3_PKSC_PT1_PKSG_PT2_PKSK_T4_iiT6__param_7,
	.param .u32 _ZN3cub18CUB_300001_SM_10006detail10radix_sort29DeviceRadixSortOnesweepKernelINS1_5radix10policy_hubIffyE10Policy1000ELNS0_9SortOrderE1EffyiiNS1_21identity_decomposer_tEEEvPT5_SB_PT3_PKSC_PT1_PKSG_PT2_PKSK_T4_iiT6__param_8,
	.param .u32 _ZN3cub18CUB_300001_SM_10006detail10radix_sort29DeviceRadixSortOnesweepKernelINS1_5radix10policy_hubIffyE10Policy1000ELNS0_9SortOrderE1EffyiiNS1_21identity_decomposer_tEEEvPT5_SB_PT3_PKSC_PT1_PKSG_PT2_PKSK_T4_iiT6__param_9,
	.param .u32 _ZN3cub18CUB_300001_SM_10006detail10radix_sort29DeviceRadixSortOnesweepKernelINS1_5radix10policy_hubIffyE10Policy1000ELNS0_9SortOrderE1EffyiiNS1_21identity_decomposer_tEEEvPT5_SB_PT3_PKSC_PT1_PKSG_PT2_PKSK_T4_iiT6__param_10,
	.param .align 1 .b8 _ZN3cub18CUB_300001_SM_10006detail10radix_sort29DeviceRadixSortOnesweepKernelINS1_5radix10policy_hubIffyE10Policy1000ELNS0_9SortOrderE1EffyiiNS1_21identity_decomposer_tEEEvPT5_SB_PT3_PKSC_PT1_PKSG_PT2_PKSK_T4_iiT6__param_11[1]
)
.maxntid 384
{
	.reg .pred 	%p<358>;
	.reg .b32 	%r<2172>;
	.reg .b32 	%f<269>;
	.reg .b64 	%rd<457>;
	// demoted variable
	.shared .align 16 .b8 _ZZN3cub18CUB_300001_SM_10006detail10radix_sort29DeviceRadixSortOnesweepKernelINS1_5radix10policy_hubIffyE10Policy1000ELNS0_9SortOrderE1EffyiiNS1_21identity_decomposer_tEEEvPT5_SB_PT3_PKSC_PT1_PKSG_PT2_PKSK_T4_iiT6_E1s[28160];
	ld.param.u64 	%rd43, [_ZN3cub18CUB_300001_SM_10006detail10radix_sort29DeviceRadixSortOnesweepKernelINS1_5radix10policy_hubIffyE10Policy1000ELNS0_9SortOrderE1EffyiiNS1_21identity_decomposer_tEEEvPT5_SB_PT3_PKSC_PT1_PKSG_PT2_PKSK_T4_iiT6__param_0];
	ld.param.u64 	%rd44, [_ZN3cub18CUB_300001_SM_10006detail10radix_sort29DeviceRadixSortOnesweepKernelINS1_5radix10policy_hubIffyE10Policy1000ELNS0_9SortOrderE1EffyiiNS1_21identity_decomposer_tEEEvPT5_SB_PT3_PKSC_PT1_PKSG_PT2_PKSK_T4_iiT6__param_1];
	ld.param.u64 	%rd47, [_ZN3cub18CUB_300001_SM_10006detail10radix_sort29DeviceRadixSortOnesweepKernelINS1_5radix10policy_hubIffyE10Policy1000ELNS0_9SortOrderE1EffyiiNS1_21identity_decomposer_tEEEvPT5_SB_PT3_PKSC_PT1_PKSG_PT2_PKSK_T4_iiT6__param_4];
	ld.param.u64 	%rd50, [_ZN3cub18CUB_300001_SM_10006detail10radix_sort29DeviceRadixSortOnesweepKernelINS1_5radix10policy_hubIffyE10Policy1000ELNS0_9SortOrderE1EffyiiNS1_21identity_decomposer_tEEEvPT5_SB_PT3_PKSC_PT1_PKSG_PT2_PKSK_T4_iiT6__param_5];
	cvta.to.global.u64 	%rd1, %rd47;
	cvta.to.global.u64 	%rd2, %rd43;
	cvta.to.global.u64 	%rd3, %rd50;
	mov.u32 	%r1, %tid.x;
	// begin inline asm
	mov.u32 %r306, %laneid;
	// end inline asm
	setp.ne.s32 	%p1, %r1, 0;
	@%p1 bra 	$L__BB14_2;
	cvta.to.global.u64 	%rd51, %rd44;
	atom.global.add.u32 	%r307, [%rd51], 1;
	st.shared.u32 	[_ZZN3cub18CUB_300001_SM_10006detail10radix_sort29DeviceRadixSortOnesweepKernelINS1_5radix10policy_hubIffyE10Policy1000ELNS0_9SortOrderE1EffyiiNS1_21identity_decomposer_tEEEvPT5_SB_PT3_PKSC_PT1_PKSG_PT2_PKSK_T4_iiT6_E1s+26112], %r307;
$L__BB14_2:
	ld.param.u32 	%r2033, [_ZN3cub18CUB_300001_SM_10006detail10radix_sort29DeviceRadixSortOnesweepKernelINS1_5radix10policy_hubIffyE10Policy1000ELNS0_9SortOrderE1EffyiiNS1_21identity_decomposer_tEEEvPT5_SB_PT3_PKSC_PT1_PKSG_PT2_PKSK_T4_iiT6__param_8];
	bar.sync 	0;
	ld.shared.u32 	%r3, [_ZZN3cub18CUB_300001_SM_10006detail10radix_sort29DeviceRadixSortOnesweepKernelINS1_5radix10policy_hubIffyE10Policy1000ELNS0_9SortOrderE1EffyiiNS1_21identity_decomposer_tEEEvPT5_SB_PT3_PKSC_PT1_PKSG_PT2_PKSK_T4_iiT6_E1s+26112];
	mul.lo.s32 	%r308, %r3, 6528;
	add.s32 	%r4, %r308, 6528;
	setp.gt.s32 	%p2, %r4, %r2033;
	cvt.s64.s32 	%rd4, %r308;
	@%p2 bra 	$L__BB14_4;
	and.b32  	%r309, %r1, 31;
	and.b32  	%r310, %r1, 992;
	mul.lo.s32 	%r311, %r310, 17;
	or.b32  	%r312, %r311, %r309;
	cvt.u64.u32 	%rd52, %r312;
	add.s64 	%rd53, %rd52, %rd4;
	shl.b64 	%rd54, %rd53, 2;
	add.s64 	%rd55, %rd3, %rd54;
	ld.global.u32 	%r2120, [%rd55];
	ld.global.u32 	%r2119, [%rd55+128];
	ld.global.u32 	%r2118, [%rd55+256];
	ld.global.u32 	%r2117, [%rd55+384];
	ld.global.u32 	%r2116, [%rd55+512];
	ld.global.u32 	%r2115, [%rd55+640];
	ld.global.u32 	%r2114, [%rd55+768];
	ld.global.u32 	%r2113, [%rd55+896];
	ld.global.u32 	%r2112, [%rd55+1024];
	ld.global.u32 	%r2111, [%rd55+1152];
	ld.global.u32 	%r2110, [%rd55+1280];
	ld.global.u32 	%r2109, [%rd55+1408];
	ld.global.u32 	%r2108, [%rd55+1536];
	ld.global.u32 	%r2107, [%rd55+1664];
	ld.global.u32 	%r2106, [%rd55+1792];
	ld.global.u32 	%r2105, [%rd55+1920];
	ld.global.u32 	%r2104, [%rd55+2048];
	bra.uni 	$L__BB14_38;
$L__BB14_4:
	ld.param.u32 	%r2034, [_ZN3cub18CUB_300001_SM_10006detail10radix_sort29DeviceRadixSortOnesweepKernelINS1_5radix10policy_hubIffyE10Policy1000ELNS0_9SortOrderE1EffyiiNS1_21identity_decomposer_tEEEvPT5_SB_PT3_PKSC_PT1_PKSG_PT2_PKSK_T4_iiT6__param_8];
	cvt.u32.u64 	%r314, %rd4;
	sub.s32 	%r22, %r2034, %r314;
	and.b32  	%r315, %r1, 31;
	and.b32  	%r316, %r1, 992;
	mul.lo.s32 	%r317, %r316, 17;
	or.b32  	%r23, %r317, %r315;
	setp.ge.s32 	%p3, %r23, %r22;
	cvt.u64.u32 	%rd56, %r23;
	add.s64 	%rd57, %rd56, %rd4;
	shl.b64 	%rd58, %rd57, 2;
	add.s64 	%rd5, %rd3, %rd58;
	mov.b32 	%r2120, -1;
	@%p3 bra 	$L__BB14_6;
	ld.global.u32 	%r2120, [%rd5];
$L__BB14_6:
	add.s32 	%r319, %r23, 32;
	setp.ge.s32 	%p4, %r319, %r22;
	mov.b32 	%r2119, -1;
	@%p4 bra 	$L__BB14_8;
	ld.global.u32 	%r2119, [%rd5+128];
$L__BB14_8:
	add.s32 	%r321, %r23, 64;
	setp.ge.s32 	%p5, %r321, %r22;
	mov.b32 	%r2118, -1;
	@%p5 bra 	$L__BB14_10;
	ld.global.u32 	%r2118, [%rd5+256];
$L__BB14_10:
	add.s32 	%r323, %r23, 96;
	setp.ge.s32 	%p6, %r323, %r22;
	mov.b32 	%r2117, -1;
	@%p6 bra 	$L__BB14_12;
	ld.global.u32 	%r2117, [%rd5+384];
$L__BB14_12:
	add.s32 	%r325, %r23, 128;
	setp.ge.s32 	%p7, %r325, %r22;
	mov.b32 	%r2116, -1;
	@%p7 bra 	$L__BB14_14;
	ld.global.u32 	%r2116, [%rd5+512];
$L__BB14_14:
	add.s32 	%r327, %r23, 160;
	setp.ge.s32 	%p8, %r327, %r22;
	mov.b32 	%r2115, -1;
	@%p8 bra 	$L__BB14_16;
	ld.global.u32 	%r2115, [%rd5+640];
$L__BB14_16:
	add.s32 	%r329, %r23, 192;
	setp.ge.s32 	%p9, %r329, %r22;
	mov.b32 	%r2114, -1;
	@%p9 bra 	$L__BB14_18;
	ld.global.u32 	%r2114, [%rd5+768];
$L__BB14_18:
	add.s32 	%r331, %r23, 224;
	setp.ge.s32 	%p10, %r331, %r22;
	mov.b32 	%r2113, -1;
	@%p10 bra 	$L__BB14_20;
	ld.global.u32 	%r2113, [%rd5+896];
$L__BB14_20:
	add.s32 	%r333, %r23, 256;
	setp.ge.s32 	%p11, %r333, %r22;
	mov.b32 	%r2112, -1;
	@%p11 bra 	$L__BB14_22;
	ld.global.u32 	%r2112, [%rd5+1024];
$L__BB14_22:
	add.s32 	%r335, %r23, 288;
	setp.ge.s32 	%p12, %r335, %r22;
	mov.b32 	%r2111, -1;
	@%p12 bra 	$L__BB14_24;
	ld.global.u32 	%r2111, [%rd5+1152];
$L__BB14_24:
	add.s32 	%r337, %r23, 320;
	setp.ge.s32 	%p13, %r337, %r22;
	mov.b32 	%r2110, -1;
	@%p13 bra 	$L__BB14_26;
	ld.global.u32 	%r2110, [%rd5+1280];
$L__BB14_26:
	add.s32 	%r339, %r23, 352;
	setp.ge.s32 	%p14, %r339, %r22;
	mov.b32 	%r2109, -1;
	@%p14 bra 	$L__BB14_28;
	ld.global.u32 	%r2109, [%rd5+1408];
$L__BB14_28:
	add.s32 	%r341, %r23, 384;
	setp.ge.s32 	%p15, %r341, %r22;
	mov.b32 	%r2108, -1;
	@%p15 bra 	$L__BB14_30;
	ld.global.u32 	%r2108, [%rd5+1536];
$L__BB14_30:
	add.s32 	%r343, %r23, 416;
	setp.ge.s32 	%p16, %r343, %r22;
	mov.b32 	%r2107, -1;
	@%p16 bra 	$L__BB14_32;
	ld.global.u32 	%r2107, [%rd5+1664];
$L__BB14_32:
	add.s32 	%r345, %r23, 448;
	setp.ge.s32 	%p17, %r345, %r22;
	mov.b32 	%r2106, -1;
	@%p17 bra 	$L__BB14_34;
	ld.global.u32 	%r2106, [%rd5+1792];
$L__BB14_34:
	add.s32 	%r347, %r23, 480;
	setp.ge.s32 	%p18, %r347, %r22;
	mov.b32 	%r2105, -1;
	@%p18 bra 	$L__BB14_36;
	ld.global.u32 	%r2105, [%rd5+1920];
$L__BB14_36:
	add.s32 	%r349, %r23, 512;
	setp.ge.s32 	%p19, %r349, %r22;
	mov.b32 	%r2104, -1;
	@%p19 bra 	$L__BB14_38;
	ld.global.u32 	%r2104, [%rd5+2048];
$L__BB14_38:
	ld.param.u32 	%r2086, [_ZN3cub18CUB_300001_SM_10006detail10radix_sort29DeviceRadixSortOnesweepKernelINS1_5radix10policy_hubIffyE10Policy1000ELNS0_9SortOrderE1EffyiiNS1_21identity_decomposer_tEEEvPT5_SB_PT3_PKSC_PT1_PKSG_PT2_PKSK_T4_iiT6__param_10];
	mov.b32 	%r350, -1;
	shl.b32 	%r351, %r350, %r2086;
	not.b32 	%r74, %r351;
	shl.b32 	%r352, %r1, 5;
	and.b32  	%r353, %r352, 31744;
	mov.u32 	%r354, _ZZN3cub18CUB_300001_SM_10006detail10radix_sort29DeviceRadixSortOnesweepKernelINS1_5radix10policy_hubIffyE10Policy1000ELNS0_9SortOrderE1EffyiiNS1_21identity_decomposer_tEEEvPT5_SB_PT3_PKSC_PT1_PKSG_PT2_PKSK_T4_iiT6_E1s;
	add.s32 	%r75, %r354, %r353;
	setp.gt.s32 	%p20, %r306, 255;
	@%p20 bra 	$L__BB14_51;
	max.s32 	%r355, %r306, 224;
	sub.s32 	%r356, %r355, %r306;
	add.s32 	%r357, %r356, 31;
	shr.u32 	%r358, %r357, 5;
	add.s32 	%r76, %r358, 1;
	setp.lt.u32 	%p21, %r357, 480;
	mov.u32 	%r2124, %r306;
	@%p21 bra 	$L__BB14_42;
	and.b32  	%r359, %r76, 268435440;
	neg.s32 	%r2122, %r359;
	shl.b32 	%r362, %r306, 2;
	add.s32 	%r363, %r353, %r362;
	add.s32 	%r365, %r363, %r354;
	add.s32 	%r2121, %r365, 1024;
	mov.u32 	%r2124, %r306;
$L__BB14_41:
	.pragma "nounroll";
	mov.b32 	%r366, 0;
	st.shared.u32 	[%r2121+-1024], %r366;
	st.shared.u32 	[%r2121+-896], %r366;
	st.shared.u32 	[%r2121+-768], %r366;
	st.shared.u32 	[%r2121+-640], %r366;
	st.shared.u32 	[%r2121+-512], %r366;
	st.shared.u32 	[%r2121+-384], %r366;
	st.shared.u32 	[%r2121+-256], %r366;
	st.shared.u32 	[%r2121+-128], %r366;
	st.shared.u32 	[%r2121], %r366;
	st.shared.u32 	[%r2121+128], %r366;
	st.shared.u32 	[%r2121+256], %r366;
	st.shared.u32 	[%r2121+384], %r366;
	st.shared.u32 	[%r2121+512], %r366;
	st.shared.u32 	[%r2121+640], %r366;
	st.shared.u32 	[%r2121+768], %r366;
	st.shared.u32 	[%r2121+896], %r366;
	add.s32 	%r2124, %r2124, 512;
	add.s32 	%r2122, %r2122, 16;
	add.s32 	%r2121, %r2121, 2048;
	setp.ne.s32 	%p22, %r2122, 0;
	@%p22 bra 	$L__BB14_41;
$L__BB14_42:
	and.b32  	%r367, %r76, 15;
	setp.eq.s32 	%p23, %r367, 0;
	@%p23 bra 	$L__BB14_51;
	setp.lt.u32 	%p24, %r367, 8;
	@%p24 bra 	$L__BB14_45;
	shl.b32 	%r369, %r2124, 2;
	add.s32 	%r370, %r75, %r369;
	mov.b32 	%r371, 0;
	st.shared.u32 	[%r370], %r371;
	st.shared.u32 	[%r370+128], %r371;
	st.shared.u32 	[%r370+256], %r371;
	st.shared.u32 	[%r370+384], %r371;
	st.shared.u32 	[%r370+512], %r371;
	st.shared.u32 	[%r370+640], %r371;
	st.shared.u32 	[%r370+768], %r371;
	st.shared.u32 	[%r370+896], %r371;
	add.s32 	%r2124, %r2124, 256;
$L__BB14_45:
	and.b32  	%r372, %r76, 7;
	setp.eq.s32 	%p25, %r372, 0;
	@%p25 bra 	$L__BB14_51;
	and.b32  	%r88, %r76, 3;
	setp.lt.u32 	%p26, %r372, 4;
	@%p26 bra 	$L__BB14_48;
	shl.b32 	%r374, %r2124, 2;
	add.s32 	%r375, %r75, %r374;
	mov.b32 	%r376, 0;
	st.shared.u32 	[%r375], %r376;
	st.shared.u32 	[%r375+128], %r376;
	st.shared.u32 	[%r375+256], %r376;
	st.shared.u32 	[%r375+384], %r376;
	add.s32 	%r2124, %r2124, 128;
$L__BB14_48:
	setp.eq.s32 	%p27, %r88, 0;
	@%p27 bra 	$L__BB14_51;
	shl.b32 	%r379, %r2124, 2;
	add.s32 	%r380, %r353, %r379;
	add.s32 	%r2128, %r354, %r380;
	neg.s32 	%r2127, %r88;
$L__BB14_50:
	.pragma "nounroll";
	mov.b32 	%r382, 0;
	st.shared.u32 	[%r2128], %r382;
	add.s32 	%r2128, %r2128, 128;
	add.s32 	%r2127, %r2127, 1;
	setp.ne.s32 	%p28, %r2127, 0;
	@%p28 bra 	$L__BB14_50;
$L__BB14_51:
	ld.param.u32 	%r2049, [_ZN3cub18CUB_300001_SM_10006detail10radix_sort29DeviceRadixSortOnesweepKernelINS1_5radix10policy_hubIffyE10Policy1000ELNS0_9SortOrderE1EffyiiNS1_21identity_decomposer_tEEEvPT5_SB_PT3_PKSC_PT1_PKSG_PT2_PKSK_T4_iiT6__param_9];
	bar.warp.sync 	-1;
	setp.lt.s32 	%p29, %r2120, 0;
	selp.b32 	%r384, 0, 2147483647, %p29;
	xor.b32  	%r385, %r384, %r2120;
	setp.eq.s32 	%p30, %r385, 2147483647;
	selp.b32 	%r386, -2147483648, %r385, %p30;
	shr.u32 	%r387, %r386, %r2049;
	and.b32  	%r97, %r387, %r74;
	shl.b32 	%r388, %r97, 2;
	add.s32 	%r389, %r75, %r388;
	atom.shared.add.u32 	%r390, [%r389], 1;
	setp.lt.s32 	%p31, %r2119, 0;
	selp.b32 	%r391, 0, 2147483647, %p31;
	xor.b32  	%r392, %r391, %r2119;
	setp.eq.s32 	%p32, %r392, 2147483647;
	selp.b32 	%r393, -2147483648, %r392, %p32;
	shr.u32 	%r394, %r393, %r2049;
	and.b32  	%r395, %r394, %r74;
	shl.b32 	%r396, %r395, 2;
	add.s32 	%r397, %r75, %r396;
	atom.shared.add.u32 	%r398, [%r397], 1;
	setp.lt.s32 	%p33, %r2118, 0;
	selp.b32 	%r399, 0, 2147483647, %p33;
	xor.b32  	%r400, %r399, %r2118;
	setp.eq.s32 	%p34, %r400, 2147483647;
	selp.b32 	%r401, -2147483648, %r400, %p34;
	shr.u32 	%r402, %r401, %r2049;
	and.b32  	%r403, %r402, %r74;
	shl.b32 	%r404, %r403, 2;
	add.s32 	%r405, %r75, %r404;
	atom.shared.add.u32 	%r406, [%r405], 1;
	setp.lt.s32 	%p35, %r2117, 0;
	selp.b32 	%r407, 0, 2147483647, %p35;
	xor.b32  	%r408, %r407, %r2117;
	setp.eq.s32 	%p36, %r408, 2147483647;
	selp.b32 	%r409, -2147483648, %r408, %p36;
	shr.u32 	%r410, %r409, %r2049;
	and.b32  	%r411, %r410, %r74;
	shl.b32 	%r412, %r411, 2;
	add.s32 	%r413, %r75, %r412;
	atom.shared.add.u32 	%r414, [%r413], 1;
	setp.lt.s32 	%p37, %r2116, 0;
	selp.b32 	%r415, 0, 2147483647, %p37;
	xor.b32  	%r416, %r415, %r2116;
	setp.eq.s32 	%p38, %r416, 2147483647;
	selp.b32 	%r417, -2147483648, %r416, %p38;
	shr.u32 	%r418, %r417, %r2049;
	and.b32  	%r419, %r418, %r74;
	shl.b32 	%r420, %r419, 2;
	add.s32 	%r421, %r75, %r420;
	atom.shared.add.u32 	%r422, [%r421], 1;
	setp.lt.s32 	%p39, %r2115, 0;
	selp.b32 	%r423, 0, 2147483647, %p39;
	xor.b32  	%r424, %r423, %r2115;
	setp.eq.s32 	%p40, %r424, 2147483647;
	selp.b32 	%r425, -2147483648, %r424, %p40;
	shr.u32 	%r426, %r425, %r2049;
	and.b32  	%r427, %r426, %r74;
	shl.b32 	%r428, %r427, 2;
	add.s32 	%r429, %r75, %r428;
	atom.shared.add.u32 	%r430, [%r429], 1;
	setp.lt.s32 	%p41, %r2114, 0;
	selp.b32 	%r431, 0, 2147483647, %p41;
	xor.b32  	%r432, %r431, %r2114;
	setp.eq.s32 	%p42, %r432, 2147483647;
	selp.b32 	%r433, -2147483648, %r432, %p42;
	shr.u32 	%r434, %r433, %r2049;
	and.b32  	%r435, %r434, %r74;
	shl.b32 	%r436, %r435, 2;
	add.s32 	%r437, %r75, %r436;
	atom.shared.add.u32 	%r438, [%r437], 1;
	setp.lt.s32 	%p43, %r2113, 0;
	selp.b32 	%r439, 0, 2147483647, %p43;
	xor.b32  	%r440, %r439, %r2113;
	setp.eq.s32 	%p44, %r440, 2147483647;
	selp.b32 	%r441, -2147483648, %r440, %p44;
	shr.u32 	%r442, %r441, %r2049;
	and.b32  	%r443, %r442, %r74;
	shl.b32 	%r444, %r443, 2;
	add.s32 	%r445, %r75, %r444;
	atom.shared.add.u32 	%r446, [%r445], 1;
	setp.lt.s32 	%p45, %r2112, 0;
	selp.b32 	%r447, 0, 2147483647, %p45;
	xor.b32  	%r448, %r447, %r2112;
	setp.eq.s32 	%p46, %r448, 2147483647;
	selp.b32 	%r449, -2147483648, %r448, %p46;
	shr.u32 	%r450, %r449, %r2049;
	and.b32  	%r451, %r450, %r74;
	shl.b32 	%r452, %r451, 2;
	add.s32 	%r453, %r75, %r452;
	atom.shared.add.u32 	%r454, [%r453], 1;
	setp.lt.s32 	%p47, %r2111, 0;
	selp.b32 	%r455, 0, 2147483647, %p47;
	xor.b32  	%r456, %r455, %r2111;
	setp.eq.s32 	%p48, %r456, 2147483647;
	selp.b32 	%r457, -2147483648, %r456, %p48;
	shr.u32 	%r458, %r457, %r2049;
	and.b32  	%r459, %r458, %r74;
	shl.b32 	%r460, %r459, 2;
	add.s32 	%r461, %r75, %r460;
	atom.shared.add.u32 	%r462, [%r461], 1;
	setp.lt.s32 	%p49, %r2110, 0;
	selp.b32 	%r463, 0, 2147483647, %p49;
	xor.b32  	%r464, %r463, %r2110;
	setp.eq.s32 	%p50, %r464, 2147483647;
	selp.b32 	%r465, -2147483648, %r464, %p50;
	shr.u32 	%r466, %r465, %r2049;
	and.b32  	%r467, %r466, %r74;
	shl.b32 	%r468, %r467, 2;
	add.s32 	%r469, %r75, %r468;
	atom.shared.add.u32 	%r470, [%r469], 1;
	setp.lt.s32 	%p51, %r2109, 0;
	selp.b32 	%r471, 0, 2147483647, %p51;
	xor.b32  	%r472, %r471, %r2109;
	setp.eq.s32 	%p52, %r472, 2147483647;
	selp.b32 	%r473, -2147483648, %r472, %p52;
	shr.u32 	%r474, %r473, %r2049;
	and.b32  	%r475, %r474, %r74;
	shl.b32 	%r476, %r475, 2;
	add.s32 	%r477, %r75, %r476;
	atom.shared.add.u32 	%r478, [%r477], 1;
	setp.lt.s32 	%p53, %r2108, 0;
	selp.b32 	%r479, 0, 2147483647, %p53;
	xor.b32  	%r480, %r479, %r2108;
	setp.eq.s32 	%p54, %r480, 2147483647;
	selp.b32 	%r481, -2147483648, %r480, %p54;
	shr.u32 	%r482, %r481, %r2049;
	and.b32  	%r483, %r482, %r74;
	shl.b32 	%r484, %r483, 2;
	add.s32 	%r485, %r75, %r484;
	atom.shared.add.u32 	%r486, [%r485], 1;
	setp.lt.s32 	%p55, %r2107, 0;
	selp.b32 	%r487, 0, 2147483647, %p55;
	xor.b32  	%r488, %r487, %r2107;
	setp.eq.s32 	%p56, %r488, 2147483647;
	selp.b32 	%r489, -2147483648, %r488, %p56;
	shr.u32 	%r490, %r489, %r2049;
	and.b32  	%r491, %r490, %r74;
	shl.b32 	%r492, %r491, 2;
	add.s32 	%r493, %r75, %r492;
	atom.shared.add.u32 	%r494, [%r493], 1;
	setp.lt.s32 	%p57, %r2106, 0;
	selp.b32 	%r495, 0, 2147483647, %p57;
	xor.b32  	%r496, %r495, %r2106;
	setp.eq.s32 	%p58, %r496, 2147483647;
	selp.b32 	%r497, -2147483648, %r496, %p58;
	shr.u32 	%r498, %r497, %r2049;
	and.b32  	%r499, %r498, %r74;
	shl.b32 	%r500, %r499, 2;
	add.s32 	%r501, %r75, %r500;
	atom.shared.add.u32 	%r502, [%r501], 1;
	setp.lt.s32 	%p59, %r2105, 0;
	selp.b32 	%r503, 0, 2147483647, %p59;
	xor.b32  	%r504, %r503, %r2105;
	setp.eq.s32 	%p60, %r504, 2147483647;
	selp.b32 	%r505, -2147483648, %r504, %p60;
	shr.u32 	%r506, %r505, %r2049;
	and.b32  	%r507, %r506, %r74;
	shl.b32 	%r508, %r507, 2;
	add.s32 	%r509, %r75, %r508;
	atom.shared.add.u32 	%r510, [%r509], 1;
	setp.lt.s32 	%p61, %r2104, 0;
	selp.b32 	%r511, 0, 2147483647, %p61;
	xor.b32  	%r512, %r511, %r2104;
	setp.eq.s32 	%p62, %r512, 2147483647;
	selp.b32 	%r513, -2147483648, %r512, %p62;
	shr.u32 	%r514, %r513, %r2049;
	and.b32  	%r515, %r514, %r74;
	shl.b32 	%r516, %r515, 2;
	add.s32 	%r517, %r75, %r516;
	atom.shared.add.u32 	%r518, [%r517], 1;
	bar.sync 	0;
	setp.gt.u32 	%p63, %r1, 255;
	shl.b32 	%r519, %r1, 2;
	add.s32 	%r98, %r354, %r519;
	mov.b32 	%r2129, 0;
	@%p63 bra 	$L__BB14_53;
	ld.shared.u32 	%r521, [%r98];
	mov.b32 	%r522, 0;
	st.shared.u32 	[%r98], %r522;
	ld.shared.u32 	%r523, [%r98+1024];
	st.shared.u32 	[%r98+1024], %r521;
	add.s32 	%r524, %r523, %r521;
	ld.shared.u32 	%r525, [%r98+2048];
	st.shared.u32 	[%r98+2048], %r524;
	add.s32 	%r526, %r525, %r524;
	ld.shared.u32 	%r527, [%r98+3072];
	st.shared.u32 	[%r98+3072], %r526;
	add.s32 	%r528, %r527, %r526;
	ld.shared.u32 	%r529, [%r98+4096];
	st.shared.u32 	[%r98+4096], %r528;
	add.s32 	%r530, %r529, %r528;
	ld.shared.u32 	%r531, [%r98+5120];
	st.shared.u32 	[%r98+5120], %r530;
	add.s32 	%r532, %r531, %r530;
	ld.shared.u32 	%r533, [%r98+6144];
	st.shared.u32 	[%r98+6144], %r532;
	add.s32 	%r534, %r533, %r532;
	ld.shared.u32 	%r535, [%r98+7168];
	st.shared.u32 	[%r98+7168], %r534;
	add.s32 	%r536, %r535, %r534;
	ld.shared.u32 	%r537, [%r98+8192];
	st.shared.u32 	[%r98+8192], %r536;
	add.s32 	%r538, %r537, %r536;
	ld.shared.u32 	%r539, [%r98+9216];
	st.shared.u32 	[%r98+9216], %r538;
	add.s32 	%r540, %r539, %r538;
	ld.shared.u32 	%r541, [%r98+10240];
	st.shared.u32 	[%r98+10240], %r540;
	add.s32 	%r542, %r541, %r540;
	ld.shared.u32 	%r543, [%r98+11264];
	st.shared.u32 	[%r98+11264], %r542;
	add.s32 	%r2129, %r543, %r542;
$L__BB14_53:
	setp.gt.u32 	%p64, %r1, 255;
	shl.b32 	%r544, %r3, 8;
	add.s32 	%r545, %r544, %r1;
	mul.wide.s32 	%rd59, %r545, 4;
	add.s64 	%rd6, %rd2, %rd59;
	@%p64 bra 	$L__BB14_55;
	or.b32  	%r546, %r2129, 1073741824;
	st.volatile.global.u32 	[%rd6], %r546;
$L__BB14_55:
	ld.param.u64 	%rd442, [_ZN3cub18CUB_300001_SM_10006detail10radix_sort29DeviceRadixSortOnesweepKernelINS1_5radix10policy_hubIffyE10Policy1000ELNS0_9SortOrderE1EffyiiNS1_21identity_decomposer_tEEEvPT5_SB_PT3_PKSC_PT1_PKSG_PT2_PKSK_T4_iiT6__param_7];
	setp.lt.s32 	%p65, %r2104, 0;
	selp.b32 	%r547, 0, 2147483647, %p65;
	xor.b32  	%r2134, %r547, %r2104;
	setp.lt.s32 	%p66, %r2119, 0;
	selp.b32 	%r548, 0, 2147483647, %p66;
	xor.b32  	%r2149, %r548, %r2119;
	setp.lt.s32 	%p67, %r2118, 0;
	selp.b32 	%r549, 0, 2147483647, %p67;
	xor.b32  	%r2148, %r549, %r2118;
	setp.lt.s32 	%p68, %r2117, 0;
	selp.b32 	%r550, 0, 2147483647, %p68;
	xor.b32  	%r2147, %r550, %r2117;
	setp.lt.s32 	%p69, %r2115, 0;
	selp.b32 	%r551, 0, 2147483647, %p69;
	xor.b32  	%r2145, %r551, %r2115;
	setp.lt.s32 	%p70, %r2116, 0;
	selp.b32 	%r552, 0, 2147483647, %p70;
	xor.b32  	%r2146, %r552, %r2116;
	setp.lt.s32 	%p71, %r2114, 0;
	selp.b32 	%r553, 0, 2147483647, %p71;
	xor.b32  	%r2144, %r553, %r2114;
	setp.lt.s32 	%p72, %r2113, 0;
	selp.b32 	%r554, 0, 2147483647, %p72;
	xor.b32  	%r2143, %r554, %r2113;
	setp.lt.s32 	%p73, %r2111, 0;
	selp.b32 	%r555, 0, 2147483647, %p73;
	xor.b32  	%r2141, %r555, %r2111;
	setp.lt.s32 	%p74, %r2110, 0;
	selp.b32 	%r556, 0, 2147483647, %p74;
	xor.b32  	%r2140, %r556, %r2110;
	setp.lt.s32 	%p75, %r2109, 0;
	selp.b32 	%r557, 0, 2147483647, %p75;
	xor.b32  	%r2139, %r557, %r2109;
	setp.lt.s32 	%p76, %r2112, 0;
	selp.b32 	%r558, 0, 2147483647, %p76;
	xor.b32  	%r2142, %r558, %r2112;
	setp.lt.s32 	%p77, %r2107, 0;
	selp.b32 	%r559, 0, 2147483647, %p77;
	xor.b32  	%r2137, %r559, %r2107;
	setp.lt.s32 	%p78, %r2108, 0;
	selp.b32 	%r560, 0, 2147483647, %p78;
	xor.b32  	%r2138, %r560, %r2108;
	setp.lt.s32 	%p79, %r2120, 0;
	selp.b32 	%r561, 0, 2147483647, %p79;
	xor.b32  	%r2150, %r561, %r2120;
	setp.lt.s32 	%p80, %r2105, 0;
	selp.b32 	%r562, 0, 2147483647, %p80;
	xor.b32  	%r2135, %r562, %r2105;
	setp.lt.s32 	%p81, %r2106, 0;
	selp.b32 	%r563, 0, 2147483647, %p81;
	xor.b32  	%r2136, %r563, %r2106;
	setp.lt.u32 	%p82, %r1, 256;
	setp.eq.s32 	%p83, %r2129, 6528;
	and.pred  	%p84, %p82, %p83;
	selp.u32 	%r564, 1, 0, %p84;
	{ 
	.reg .pred 	%p1; 
	.reg .pred 	%p2; 
	setp.ne.u32 	%p1, %r564, 0; 
	bar.red.or.pred 	%p2, 0, %p1; 
	selp.u32 	%r565, 1, 0, %p2; 
	}
	setp.eq.s32 	%p85, %r565, 0;
	and.b32  	%r566, %r1, 992;
	and.b32  	%r567, %r1, 31;
	mul.lo.s32 	%r568, %r566, 17;
	or.b32  	%r569, %r568, %r567;
	cvt.u64.u32 	%rd7, %r569;
	add.s64 	%rd61, %rd7, %rd4;
	cvta.to.global.u64 	%rd62, %rd442;
	shl.b64 	%rd63, %rd61, 2;
	add.s64 	%rd8, %rd62, %rd63;
	cvt.u64.u32 	%rd9, %r1;
	@%p85 bra 	$L__BB14_175;
	setp.gt.u32 	%p86, %r1, 255;
	shl.b32 	%r571, %r1, 3;
	add.s32 	%r573, %r354, %r571;
	add.s32 	%r118, %r573, 26112;
	@%p86 bra 	$L__BB14_64;
	ld.param.u64 	%rd436, [_ZN3cub18CUB_300001_SM_10006detail10radix_sort29DeviceRadixSortOnesweepKernelINS1_5radix10policy_hubIffyE10Policy1000ELNS0_9SortOrderE1EffyiiNS1_21identity_decomposer_tEEEvPT5_SB_PT3_PKSC_PT1_PKSG_PT2_PKSK_T4_iiT6__param_3];
	cvta.to.global.u64 	%rd64, %rd436;
	shl.b64 	%rd65, %rd9, 3;
	add.s64 	%rd66, %rd64, %rd65;
	ld.global.u64 	%rd67, [%rd66];
	setp.gt.u32 	%p87, %r1, %r97;
	selp.b64 	%rd68, 6528, 0, %p87;
	sub.s64 	%rd455, %rd67, %rd68;
	st.shared.u64 	[%r118], %rd455;
	setp.lt.s32 	%p88, %r3, 1;
	mov.u32 	%r2133, %r2129;
	@%p88 bra 	$L__BB14_63;
	mov.b32 	%r2131, -1;
	mov.u32 	%r2130, %r3;
	mov.u32 	%r2133, %r2129;
$L__BB14_59:
	ld.param.u64 	%rd429, [_ZN3cub18CUB_300001_SM_10006detail10radix_sort29DeviceRadixSortOnesweepKernelINS1_5radix10policy_hubIffyE10Policy1000ELNS0_9SortOrderE1EffyiiNS1_21identity_decomposer_tEEEvPT5_SB_PT3_PKSC_PT1_PKSG_PT2_PKSK_T4_iiT6__param_0];
	add.s32 	%r122, %r2130, -1;
	shl.b32 	%r575, %r122, 8;
	add.s32 	%r576, %r575, %r1;
	cvta.to.global.u64 	%rd69, %rd429;
	mul.wide.s32 	%rd70, %r576, 4;
	add.s64 	%rd11, %rd69, %rd70;
$L__BB14_60:
	membar.cta;
	ld.volatile.global.u32 	%r123, [%rd11];
	setp.eq.s32 	%p89, %r123, 0;
	@%p89 bra 	$L__BB14_60;
	and.b32  	%r577, %r123, 1073741823;
	add.s32 	%r2133, %r577, %r2133;
	setp.gt.s32 	%p90, %r123, -1;
	vote.sync.ballot.b32 	%r2131, %p90, %r2131;
	setp.gt.u32 	%p92, %r2130, 1;
	and.pred  	%p93, %p90, %p92;
	mov.u32 	%r2130, %r122;
	@%p93 bra 	$L__BB14_59;
	ld.shared.u64 	%rd455, [%r118];
$L__BB14_63:
	or.b32  	%r578, %r2133, -2147483648;
	st.volatile.global.u32 	[%rd6], %r578;
	sub.s32 	%r579, %r2133, %r2129;
	cvt.s64.s32 	%rd71, %r579;
	add.s64 	%rd72, %rd455, %rd71;
	st.shared.u64 	[%r118], %rd72;
$L__BB14_64:
	ld.param.u32 	%r2035, [_ZN3cub18CUB_300001_SM_10006detail10radix_sort29DeviceRadixSortOnesweepKernelINS1_5radix10policy_hubIffyE10Policy1000ELNS0_9SortOrderE1EffyiiNS1_21identity_decomposer_tEEEvPT5_SB_PT3_PKSC_PT1_PKSG_PT2_PKSK_T4_iiT6__param_8];
	ld.param.u64 	%rd432, [_ZN3cub18CUB_300001_SM_10006detail10radix_sort29DeviceRadixSortOnesweepKernelINS1_5radix10policy_hubIffyE10Policy1000ELNS0_9SortOrderE1EffyiiNS1_21identity_decomposer_tEEEvPT5_SB_PT3_PKSC_PT1_PKSG_PT2_PKSK_T4_iiT6__param_2];
	setp.gt.u32 	%p94, %r1, 255;
	setp.lt.s32 	%p95, %r4, %r2035;
	setp.eq.s64 	%p96, %rd432, 0;
	or.pred  	%p97, %p96, %p95;
	or.pred  	%p98, %p94, %p97;
	@%p98 bra 	$L__BB14_66;
	ld.param.u64 	%rd433, [_ZN3cub18CUB_300001_SM_10006detail10radix_sort29DeviceRadixSortOnesweepKernelINS1_5radix10policy_hubIffyE10Policy1000ELNS0_9SortOrderE1EffyiiNS1_21identity_decomposer_tEEEvPT5_SB_PT3_PKSC_PT1_PKSG_PT2_PKSK_T4_iiT6__param_2];
	ld.shared.u64 	%rd73, [%r118];
	setp.gt.u32 	%p99, %r1, %r97;
	selp.b64 	%rd74, 6528, 0, %p99;
	cvt.s64.s32 	%rd75, %r2129;
	add.s64 	%rd76, %rd74, %rd75;
	add.s64 	%rd77, %rd76, %rd73;
	cvta.to.global.u64 	%rd78, %rd433;
	shl.b64 	%rd79, %rd9, 3;
	add.s64 	%rd80, %rd78, %rd79;
	st.global.u64 	[%rd80], %rd77;
$L__BB14_66:
	ld.param.u32 	%r2036, [_ZN3cub18CUB_300001_SM_10006detail10radix_sort29DeviceRadixSortOnesweepKernelINS1_5radix10policy_hubIffyE10Policy1000ELNS0_9SortOrderE1EffyiiNS1_21identity_decomposer_tEEEvPT5_SB_PT3_PKSC_PT1_PKSG_PT2_PKSK_T4_iiT6__param_8];
	setp.gt.s32 	%p100, %r4, %r2036;
	bar.sync 	0;
	shl.b32 	%r580, %r97, 3;
	add.s32 	%r582, %r354, %r580;
	ld.shared.u64 	%rd14, [%r582+26112];
	@%p100 bra 	$L__BB14_68;
	add.s64 	%rd81, %rd14, %rd7;
	shl.b64 	%rd82, %rd81, 2;
	add.s64 	%rd83, %rd1, %rd82;
	st.global.u32 	[%rd83], %r2120;
	st.global.u32 	[%rd83+128], %r2119;
	st.global.u32 	[%rd83+256], %r2118;
	st.global.u32 	[%rd83+384], %r2117;
	st.global.u32 	[%rd83+512], %r2116;
	st.global.u32 	[%rd83+640], %r2115;
	st.global.u32 	[%rd83+768], %r2114;
	st.global.u32 	[%rd83+896], %r2113;
	st.global.u32 	[%rd83+1024], %r2112;
	st.global.u32 	[%rd83+1152], %r2111;
	st.global.u32 	[%rd83+1280], %r2110;
	st.global.u32 	[%rd83+1408], %r2109;
	st.global.u32 	[%rd83+1536], %r2108;
	st.global.u32 	[%rd83+1664], %r2107;
	st.global.u32 	[%rd83+1792], %r2106;
	st.global.u32 	[%rd83+1920], %r2105;
	st.global.u32 	[%rd83+2048], %r2104;
	bra.uni 	$L__BB14_102;
$L__BB14_68:
	ld.param.u32 	%r2037, [_ZN3cub18CUB_300001_SM_10006detail10radix_sort29DeviceRadixSortOnesweepKernelINS1_5radix10policy_hubIffyE10Policy1000ELNS0_9SortOrderE1EffyiiNS1_21identity_decomposer_tEEEvPT5_SB_PT3_PKSC_PT1_PKSG_PT2_PKSK_T4_iiT6__param_8];
	cvt.u32.u64 	%r583, %rd7;
	mad.lo.s32 	%r127, %r3, -6528, %r2037;
	setp.ge.s32 	%p101, %r583, %r127;
	add.s64 	%rd84, %rd14, %rd7;
	shl.b64 	%rd85, %rd84, 2;
	add.s64 	%rd15, %rd1, %rd85;
	@%p101 bra 	$L__BB14_70;
	st.global.u32 	[%rd15], %r2120;
$L__BB14_70:
	add.s32 	%r585, %r583, 32;
	setp.ge.s32 	%p102, %r585, %r127;
	@%p102 bra 	$L__BB14_72;
	st.global.u32 	[%rd15+128], %r2119;
$L__BB14_72:
	add.s32 	%r587, %r583, 64;
	setp.ge.s32 	%p103, %r587, %r127;
	@%p103 bra 	$L__BB14_74;
	st.global.u32 	[%rd15+256], %r2118;
$L__BB14_74:
	add.s32 	%r589, %r583, 96;
	setp.ge.s32 	%p104, %r589, %r127;
	@%p104 bra 	$L__BB14_76;
	st.global.u32 	[%rd15+384], %r2117;
$L__BB14_76:
	add.s32 	%r591, %r583, 128;
	setp.ge.s32 	%p105, %r591, %r127;
	@%p105 bra 	$L__BB14_78;
	st.global.u32 	[%rd15+512], %r2116;
$L__BB14_78:
	add.s32 	%r593, %r583, 160;
	setp.ge.s32 	%p106, %r593, %r127;
	@%p106 bra 	$L__BB14_80;
	st.global.u32 	[%rd15+640], %r2115;
$L__BB14_80:
	add.s32 	%r595, %r583, 192;
	setp.ge.s32 	%p107, %r595, %r127;
	@%p107 bra 	$L__BB14_82;
	st.global.u32 	[%rd15+768], %r2114;
$L__BB14_82:
	add.s32 	%r597, %r583, 224;
	setp.ge.s32 	%p108, %r597, %r127;
	@%p108 bra 	$L__BB14_84;
	st.global.u32 	[%rd15+896], %r2113;
$L__BB14_84:
	add.s32 	%r599, %r583, 256;
	setp.ge.s32 	%p109, %r599, %r127;
	@%p109 bra 	$L__BB14_86;
	st.global.u32 	[%rd15+1024], %r2112;
$L__BB14_86:
	add.s32 	%r601, %r583, 288;
	setp.ge.s32 	%p110, %r601, %r127;
	@%p110 bra 	$L__BB14_88;
	st.global.u32 	[%rd15+1152], %r2111;
$L__BB14_88:
	add.s32 	%r603, %r583, 320;
	setp.ge.s32 	%p111, %r603, %r127;
	@%p111 bra 	$L__BB14_90;
	st.global.u32 	[%rd15+1280], %r2110;
$L__BB14_90:
	add.s32 	%r605, %r583, 352;
	setp.ge.s32 	%p112, %r605, %r127;
	@%p112 bra 	$L__BB14_92;
	st.global.u32 	[%rd15+1408], %r2109;
$L__BB14_92:
	add.s32 	%r607, %r583, 384;
	setp.ge.s32 	%p113, %r607, %r127;
	@%p113 bra 	$L__BB14_94;
	st.global.u32 	[%rd15+1536], %r2108;
$L__BB14_94:
	add.s32 	%r609, %r583, 416;
	setp.ge.s32 	%p114, %r609, %r127;
	@%p114 bra 	$L__BB14_96;
	st.global.u32 	[%rd15+1664], %r2107;
$L__BB14_96:
	add.s32 	%r611, %r583, 448;
	setp.ge.s32 	%p115, %r611, %r127;
	@%p115 bra 	$L__BB14_98;
	st.global.u32 	[%rd15+1792], %r2106;
$L__BB14_98:
	add.s32 	%r613, %r583, 480;
	setp.ge.s32 	%p116, %r613, %r127;
	@%p116 bra 	$L__BB14_100;
	st.global.u32 	[%rd15+1920], %r2105;
$L__BB14_100:
	add.s32 	%r615, %r583, 512;
	setp.ge.s32 	%p117, %r615, %r127;
	@%p117 bra 	$L__BB14_102;
	st.global.u32 	[%rd15+2048], %r2104;
$L__BB14_102:
	ld.param.u32 	%r2038, [_ZN3cub18CUB_300001_SM_10006detail10radix_sort29DeviceRadixSortOnesweepKernelINS1_5radix10policy_hubIffyE10Policy1000ELNS0_9SortOrderE1EffyiiNS1_21identity_decomposer_tEEEvPT5_SB_PT3_PKSC_PT1_PKSG_PT2_PKSK_T4_iiT6__param_8];
	setp.gt.s32 	%p118, %r4, %r2038;
	@%p118 bra 	$L__BB14_104;
	ld.global.f32 	%f235, [%rd8];
	ld.global.f32 	%f234, [%rd8+128];
	ld.global.f32 	%f233, [%rd8+256];
	ld.global.f32 	%f232, [%rd8+384];
	ld.global.f32 	%f231, [%rd8+512];
	ld.global.f32 	%f230, [%rd8+640];
	ld.global.f32 	%f229, [%rd8+768];
	ld.global.f32 	%f228, [%rd8+896];
	ld.global.f32 	%f227, [%rd8+1024];
	ld.global.f32 	%f226, [%rd8+1152];
	ld.global.f32 	%f225, [%rd8+1280];
	ld.global.f32 	%f224, [%rd8+1408];
	ld.global.f32 	%f223, [%rd8+1536];
	ld.global.f32 	%f222, [%rd8+1664];
	ld.global.f32 	%f221, [%rd8+1792];
	ld.global.f32 	%f220, [%rd8+1920];
	ld.global.f32 	%f219, [%rd8+2048];
	bra.uni 	$L__BB14_138;
$L__BB14_104:
	ld.param.u32 	%r2039, [_ZN3cub18CUB_300001_SM_10006detail10radix_sort29DeviceRadixSortOnesweepKernelINS1_5radix10policy_hubIffyE10Policy1000ELNS0_9SortOrderE1EffyiiNS1_21identity_decomposer_tEEEvPT5_SB_PT3_PKSC_PT1_PKSG_PT2_PKSK_T4_iiT6__param_8];
	cvt.u32.u64 	%r616, %rd7;
	sub.s32 	%r128, %r2039, %r308;
	setp.ge.s32 	%p119, %r616, %r128;
	@%p119 bra 	$L__BB14_106;
	ld.global.f32 	%f235, [%rd8];
$L__BB14_106:
	add.s32 	%r619, %r616, 32;
	setp.ge.s32 	%p120, %r619, %r128;
	@%p120 bra 	$L__BB14_108;
	ld.global.f32 	%f234, [%rd8+128];
$L__BB14_108:
	add.s32 	%r621, %r616, 64;
	setp.ge.s32 	%p121, %r621, %r128;
	@%p121 bra 	$L__BB14_110;
	ld.global.f32 	%f233, [%rd8+256];
$L__BB14_110:
	add.s32 	%r623, %r616, 96;
	setp.ge.s32 	%p122, %r623, %r128;
	@%p122 bra 	$L__BB14_112;
	ld.global.f32 	%f232, [%rd8+384];
$L__BB14_112:
	add.s32 	%r625, %r616, 128;
	setp.ge.s32 	%p123, %r625, %r128;
	@%p123 bra 	$L__BB14_114;
	ld.global.f32 	%f231, [%rd8+512];
$L__BB14_114:
	add.s32 	%r627, %r616, 160;
	setp.ge.s32 	%p124, %r627, %r128;
	@%p124 bra 	$L__BB14_116;
	ld.global.f32 	%f230, [%rd8+640];
$L__BB14_116:
	add.s32 	%r629, %r616, 192;
	setp.ge.s32 	%p125, %r629, %r128;
	@%p125 bra 	$L__BB14_118;
	ld.global.f32 	%f229, [%rd8+768];
$L__BB14_118:
	add.s32 	%r631, %r616, 224;
	setp.ge.s32 	%p126, %r631, %r128;
	@%p126 bra 	$L__BB14_120;
	ld.global.f32 	%f228, [%rd8+896];
$L__BB14_120:
	add.s32 	%r633, %r616, 256;
	setp.ge.s32 	%p127, %r633, %r128;
	@%p127 bra 	$L__BB14_122;
	ld.global.f32 	%f227, [%rd8+1024];
$L__BB14_122:
	add.s32 	%r635, %r616, 288;
	setp.ge.s32 	%p128, %r635, %r128;
	@%p128 bra 	$L__BB14_124;
	ld.global.f32 	%f226, [%rd8+1152];
$L__BB14_124:
	add.s32 	%r637, %r616, 320;
	setp.ge.s32 	%p129, %r637, %r128;
	@%p129 bra 	$L__BB14_126;
	ld.global.f32 	%f225, [%rd8+1280];
$L__BB14_126:
	add.s32 	%r639, %r616, 352;
	setp.ge.s32 	%p130, %r639, %r128;
	@%p130 bra 	$L__BB14_128;
	ld.global.f32 	%f224, [%rd8+1408];
$L__BB14_128:
	add.s32 	%r641, %r616, 384;
	setp.ge.s32 	%p131, %r641, %r128;
	@%p131 bra 	$L__BB14_130;
	ld.global.f32 	%f223, [%rd8+1536];
$L__BB14_130:
	add.s32 	%r643, %r616, 416;
	setp.ge.s32 	%p132, %r643, %r128;
	@%p132 bra 	$L__BB14_132;
	ld.global.f32 	%f222, [%rd8+1664];
$L__BB14_132:
	add.s32 	%r645, %r616, 448;
	setp.ge.s32 	%p133, %r645, %r128;
	@%p133 bra 	$L__BB14_134;
	ld.global.f32 	%f221, [%rd8+1792];
$L__BB14_134:
	add.s32 	%r647, %r616, 480;
	setp.ge.s32 	%p134, %r647, %r128;
	@%p134 bra 	$L__BB14_136;
	ld.global.f32 	%f220, [%rd8+1920];
$L__BB14_136:
	add.s32 	%r649, %r616, 512;
	setp.ge.s32 	%p135, %r649, %r128;
	@%p135 bra 	$L__BB14_138;
	ld.global.f32 	%f219, [%rd8+2048];
$L__BB14_138:
	ld.param.u32 	%r2040, [_ZN3cub18CUB_300001_SM_10006detail10radix_sort29DeviceRadixSortOnesweepKernelINS1_5radix10policy_hubIffyE10Policy1000ELNS0_9SortOrderE1EffyiiNS1_21identity_decomposer_tEEEvPT5_SB_PT3_PKSC_PT1_PKSG_PT2_PKSK_T4_iiT6__param_8];
	mad.lo.s32 	%r650, %r3, 6528, 6528;
	setp.gt.s32 	%p136, %r650, %r2040;
	@%p136 bra 	$L__BB14_140;
	ld.param.u64 	%rd439, [_ZN3cub18CUB_300001_SM_10006detail10radix_sort29DeviceRadixSortOnesweepKernelINS1_5radix10policy_hubIffyE10Policy1000ELNS0_9SortOrderE1EffyiiNS1_21identity_decomposer_tEEEvPT5_SB_PT3_PKSC_PT1_PKSG_PT2_PKSK_T4_iiT6__param_6];
	add.s64 	%rd86, %rd14, %rd7;
	cvta.to.global.u64 	%rd87, %rd439;
	shl.b64 	%rd88, %rd86, 2;
	add.s64 	%rd89, %rd87, %rd88;
	st.global.f32 	[%rd89], %f235;
	st.global.f32 	[%rd89+128], %f234;
	st.global.f32 	[%rd89+256], %f233;
	st.global.f32 	[%rd89+384], %f232;
	st.global.f32 	[%rd89+512], %f231;
	st.global.f32 	[%rd89+640], %f230;
	st.global.f32 	[%rd89+768], %f229;
	st.global.f32 	[%rd89+896], %f228;
	st.global.f32 	[%rd89+1024], %f227;
	st.global.f32 	[%rd89+1152], %f226;
	st.global.f32 	[%rd89+1280], %f225;
	st.global.f32 	[%rd89+1408], %f224;
	st.global.f32 	[%rd89+1536], %f223;
	st.global.f32 	[%rd89+1664], %f222;
	st.global.f32 	[%rd89+1792], %f221;
	st.global.f32 	[%rd89+1920], %f220;
	st.global.f32 	[%rd89+2048], %f219;
	bra.uni 	$L__BB14_174;
$L__BB14_140:
	ld.param.u32 	%r2041, [_ZN3cub18CUB_300001_SM_10006detail10radix_sort29DeviceRadixSortOnesweepKernelINS1_5radix10policy_hubIffyE10Policy1000ELNS0_9SortOrderE1EffyiiNS1_21identity_decomposer_tEEEvPT5_SB_PT3_PKSC_PT1_PKSG_PT2_PKSK_T4_iiT6__param_8];
	ld.param.u64 	%rd440, [_ZN3cub18CUB_300001_SM_10006detail10radix_sort29DeviceRadixSortOnesweepKernelINS1_5radix10policy_hubIffyE10Policy1000ELNS0_9SortOrderE1EffyiiNS1_21identity_decomposer_tEEEvPT5_SB_PT3_PKSC_PT1_PKSG_PT2_PKSK_T4_iiT6__param_6];
	cvt.u32.u64 	%r651, %rd7;
	mad.lo.s32 	%r129, %r3, -6528, %r2041;
	setp.ge.s32 	%p137, %r651, %r129;
	add.s64 	%rd90, %rd14, %rd7;
	cvta.to.global.u64 	%rd91, %rd440;
	shl.b64 	%rd92, %rd90, 2;
	add.s64 	%rd16, %rd91, %rd92;
	@%p137 bra 	$L__BB14_142;
	st.global.f32 	[%rd16], %f235;
$L__BB14_142:
	add.s32 	%r653, %r651, 32;
	setp.ge.s32 	%p138, %r653, %r129;
	@%p138 bra 	$L__BB14_144;
	st.global.f32 	[%rd16+128], %f234;
$L__BB14_144:
	add.s32 	%r655, %r651, 64;
	setp.ge.s32 	%p139, %r655, %r129;
	@%p139 bra 	$L__BB14_146;
	st.global.f32 	[%rd16+256], %f233;
$L__BB14_146:
	add.s32 	%r657, %r651, 96;
	setp.ge.s32 	%p140, %r657, %r129;
	@%p140 bra 	$L__BB14_148;
	st.global.f32 	[%rd16+384], %f232;
$L__BB14_148:
	add.s32 	%r659, %r651, 128;
	setp.ge.s32 	%p141, %r659, %r129;
	@%p141 bra 	$L__BB14_150;
	st.global.f32 	[%rd16+512], %f231;
$L__BB14_150:
	add.s32 	%r661, %r651, 160;
	setp.ge.s32 	%p142, %r661, %r129;
	@%p142 bra 	$L__BB14_152;
	st.global.f32 	[%rd16+640], %f230;
$L__BB14_152:
	add.s32 	%r663, %r651, 192;
	setp.ge.s32 	%p143, %r663, %r129;
	@%p143 bra 	$L__BB14_154;
	st.global.f32 	[%rd16+768], %f229;
$L__BB14_154:
	add.s32 	%r665, %r651, 224;
	setp.ge.s32 	%p144, %r665, %r129;
	@%p144 bra 	$L__BB14_156;
	st.global.f32 	[%rd16+896], %f228;
$L__BB14_156:
	add.s32 	%r667, %r651, 256;
	setp.ge.s32 	%p145, %r667, %r129;
	@%p145 bra 	$L__BB14_158;
	st.global.f32 	[%rd16+1024], %f227;
$L__BB14_158:
	add.s32 	%r669, %r651, 288;
	setp.ge.s32 	%p146, %r669, %r129;
	@%p146 bra 	$L__BB14_160;
	st.global.f32 	[%rd16+1152], %f226;
$L__BB14_160:
	add.s32 	%r671, %r651, 320;
	setp.ge.s32 	%p147, %r671, %r129;
	@%p147 bra 	$L__BB14_162;
	st.global.f32 	[%rd16+1280], %f225;
$L__BB14_162:
	add.s32 	%r673, %r651, 352;
	setp.ge.s32 	%p148, %r673, %r129;
	@%p148 bra 	$L__BB14_164;
	st.global.f32 	[%rd16+1408], %f224;
$L__BB14_164:
	add.s32 	%r675, %r651, 384;
	setp.ge.s32 	%p149, %r675, %r129;
	@%p149 bra 	$L__BB14_166;
	st.global.f32 	[%rd16+1536], %f223;
$L__BB14_166:
	add.s32 	%r677, %r651, 416;
	setp.ge.s32 	%p150, %r677, %r129;
	@%p150 bra 	$L__BB14_168;
	st.global.f32 	[%rd16+1664], %f222;
$L__BB14_168:
	add.s32 	%r679, %r651, 448;
	setp.ge.s32 	%p151, %r679, %r129;
	@%p151 bra 	$L__BB14_170;
	st.global.f32 	[%rd16+1792], %f221;
$L__BB14_170:
	add.s32 	%r681, %r651, 480;
	setp.ge.s32 	%p152, %r681, %r129;
	@%p152 bra 	$L__BB14_172;
	st.global.f32 	[%rd16+1920], %f220;
$L__BB14_172:
	add.s32 	%r683, %r651, 512;
	setp.ge.s32 	%p153, %r683, %r129;
	@%p153 bra 	$L__BB14_174;
	st.global.f32 	[%rd16+2048], %f219;
$L__BB14_174:
	// begin inline asm
	exit;
	// end inline asm
	mov.u32 	%r2134, %r2104;
	mov.u32 	%r2135, %r2105;
	mov.u32 	%r2136, %r2106;
	mov.u32 	%r2137, %r2107;
	mov.u32 	%r2138, %r2108;
	mov.u32 	%r2139, %r2109;
	mov.u32 	%r2140, %r2110;
	mov.u32 	%r2141, %r2111;
	mov.u32 	%r2142, %r2112;
	mov.u32 	%r2143, %r2113;
	mov.u32 	%r2144, %r2114;
	mov.u32 	%r2145, %r2115;
	mov.u32 	%r2146, %r2116;
	mov.u32 	%r2147, %r2117;
	mov.u32 	%r2148, %r2118;
	mov.u32 	%r2149, %r2119;
	mov.u32 	%r2150, %r2120;
$L__BB14_175:
	mul.hi.u32 	%r684, %r1, 357913942;
	add.s32 	%r685, %r684, %r1;
	shl.b32 	%r686, %r685, 2;
	add.s32 	%r688, %r354, %r686;
	add.s32 	%r147, %r688, 13328;
	st.shared.u32 	[%r688+13328], %r2129;
	bar.sync 	0;
	setp.gt.u32 	%p154, %r1, 31;
	@%p154 bra 	$L__BB14_177;
	mad.lo.s32 	%r720, %r1, 52, %r354;
	ld.shared.u32 	%r721, [%r720+13328];
	ld.shared.u32 	%r722, [%r720+13332];
	ld.shared.u32 	%r723, [%r720+13336];
	ld.shared.u32 	%r724, [%r720+13340];
	ld.shared.u32 	%r725, [%r720+13344];
	ld.shared.u32 	%r726, [%r720+13348];
	ld.shared.u32 	%r727, [%r720+13352];
	ld.shared.u32 	%r728, [%r720+13356];
	ld.shared.u32 	%r729, [%r720+13360];
	ld.shared.u32 	%r730, [%r720+13364];
	ld.shared.u32 	%r731, [%r720+13368];
	ld.shared.u32 	%r732, [%r720+13372];
	add.s32 	%r733, %r722, %r721;
	add.s32 	%r734, %r733, %r723;
	add.s32 	%r735, %r734, %r724;
	add.s32 	%r736, %r735, %r725;
	add.s32 	%r737, %r736, %r726;
	add.s32 	%r738, %r737, %r727;
	add.s32 	%r739, %r738, %r728;
	add.s32 	%r740, %r739, %r729;
	add.s32 	%r741, %r740, %r730;
	add.s32 	%r742, %r741, %r731;
	add.s32 	%r693, %r742, %r732;
	mov.b32 	%r691, 1;
	mov.b32 	%r716, 0;
	mov.b32 	%r718, -1;
	// begin inline asm
	{  .reg .s32 r0;  .reg .pred p;  shfl.sync.up.b32 r0|p, %r693, %r691, %r716, %r718;  @p add.s32 r0, r0, %r693;  mov.s32 %r689, r0;}
	// end inline asm
	mov.b32 	%r697, 2;
	// begin inline asm
	{  .reg .s32 r0;  .reg .pred p;  shfl.sync.up.b32 r0|p, %r689, %r697, %r716, %r718;  @p add.s32 r0, r0, %r689;  mov.s32 %r695, r0;}
	// end inline asm
	mov.b32 	%r703, 4;
	// begin inline asm
	{  .reg .s32 r0;  .reg .pred p;  shfl.sync.up.b32 r0|p, %r695, %r703, %r716, %r718;  @p add.s32 r0, r0, %r695;  mov.s32 %r701, r0;}
	// end inline asm
	mov.b32 	%r709, 8;
	// begin inline asm
	{  .reg .s32 r0;  .reg .pred p;  shfl.sync.up.b32 r0|p, %r701, %r709, %r716, %r718;  @p add.s32 r0, r0, %r701;  mov.s32 %r707, r0;}
	// end inline asm
	mov.b32 	%r715, 16;
	// begin inline asm
	{  .reg .s32 r0;  .reg .pred p;  shfl.sync.up.b32 r0|p, %r707, %r715, %r716, %r718;  @p add.s32 r0, r0, %r707;  mov.s32 %r713, r0;}
	// end inline asm
	sub.s32 	%r743, %r713, %r693;
	add.s32 	%r744, %r721, %r743;
	add.s32 	%r745, %r722, %r744;
	add.s32 	%r746, %r723, %r745;
	add.s32 	%r747, %r724, %r746;
	add.s32 	%r748, %r725, %r747;
	add.s32 	%r749, %r726, %r748;
	add.s32 	%r750, %r727, %r749;
	add.s32 	%r751, %r728, %r750;
	add.s32 	%r752, %r729, %r751;
	add.s32 	%r753, %r730, %r752;
	add.s32 	%r754, %r731, %r753;
	st.shared.u32 	[%r720+13328], %r743;
	st.shared.u32 	[%r720+13332], %r744;
	st.shared.u32 	[%r720+13336], %r745;
	st.shared.u32 	[%r720+13340], %r746;
	st.shared.u32 	[%r720+13344], %r747;
	st.shared.u32 	[%r720+13348], %r748;
	st.shared.u32 	[%r720+13352], %r749;
	st.shared.u32 	[%r720+13356], %r750;
	st.shared.u32 	[%r720+13360], %r751;
	st.shared.u32 	[%r720+13364], %r752;
	st.shared.u32 	[%r720+13368], %r753;
	st.shared.u32 	[%r720+13372], %r754;
$L__BB14_177:
	setp.gt.u32 	%p155, %r1, 255;
	bar.sync 	0;
	ld.shared.u32 	%r148, [%r147];
	@%p155 bra 	$L__BB14_179;
	shl.b32 	%r755, %r1, 2;
	add.s32 	%r757, %r354, %r755;
	ld.shared.u32 	%r758, [%r757];
	add.s32 	%r759, %r758, %r148;
	st.shared.u32 	[%r757], %r759;
	ld.shared.u32 	%r760, [%r757+1024];
	add.s32 	%r761, %r760, %r148;
	st.shared.u32 	[%r757+1024], %r761;
	ld.shared.u32 	%r762, [%r757+2048];
	add.s32 	%r763, %r762, %r148;
	st.shared.u32 	[%r757+2048], %r763;
	ld.shared.u32 	%r764, [%r757+3072];
	add.s32 	%r765, %r764, %r148;
	st.shared.u32 	[%r757+3072], %r765;
	ld.shared.u32 	%r766, [%r757+4096];
	add.s32 	%r767, %r766, %r148;
	st.shared.u32 	[%r757+4096], %r767;
	ld.shared.u32 	%r768, [%r757+5120];
	add.s32 	%r769, %r768, %r148;
	st.shared.u32 	[%r757+5120], %r769;
	ld.shared.u32 	%r770, [%r757+6144];
	add.s32 	%r771, %r770, %r148;
	st.shared.u32 	[%r757+6144], %r771;
	ld.shared.u32 	%r772, [%r757+7168];
	add.s32 	%r773, %r772, %r148;
	st.shared.u32 	[%r757+7168], %r773;
	ld.shared.u32 	%r774, [%r757+8192];
	add.s32 	%r775, %r774, %r148;
	st.shared.u32 	[%r757+8192], %r775;
	ld.shared.u32 	%r776, [%r757+9216];
	add.s32 	%r777, %r776, %r148;
	st.shared.u32 	[%r757+9216], %r777;
	ld.shared.u32 	%r778, [%r757+10240];
	add.s32 	%r779, %r778, %r148;
	st.shared.u32 	[%r757+10240], %r779;
	ld.shared.u32 	%r780, [%r757+11264];
	add.s32 	%r781, %r780, %r148;
	st.shared.u32 	[%r757+11264], %r781;
$L__BB14_179:
	ld.param.u32 	%r2087, [_ZN3cub18CUB_300001_SM_10006detail10radix_sort29DeviceRadixSortOnesweepKernelINS1_5radix10policy_hubIffyE10Policy1000ELNS0_9SortOrderE1EffyiiNS1_21identity_decomposer_tEEEvPT5_SB_PT3_PKSC_PT1_PKSG_PT2_PKSK_T4_iiT6__param_10];
	ld.param.u32 	%r2050, [_ZN3cub18CUB_300001_SM_10006detail10radix_sort29DeviceRadixSortOnesweepKernelINS1_5radix10policy_hubIffyE10Policy1000ELNS0_9SortOrderE1EffyiiNS1_21identity_decomposer_tEEEvPT5_SB_PT3_PKSC_PT1_PKSG_PT2_PKSK_T4_iiT6__param_9];
	shl.b32 	%r808, %r1, 5;
	and.b32  	%r809, %r808, 31744;
	add.s32 	%r149, %r354, %r809;
	bar.sync 	0;
	// begin inline asm
	mov.u32 %r782, %lanemask_le;
	// end inline asm
	setp.eq.s32 	%p156, %r2150, 2147483647;
	selp.b32 	%r811, -2147483648, %r2150, %p156;
	shr.u32 	%r812, %r811, %r2050;
	mov.b32 	%r813, -1;
	shl.b32 	%r814, %r813, %r2087;
	not.b32 	%r151, %r814;
	and.b32  	%r805, %r812, %r151;
	mov.b32 	%r785, 1;
	// begin inline asm
	{
    .reg .pred p;
    and.b32 %r783, %r805, %r785;    setp.ne.u32 p, %r783, 0;
    vote.ballot.sync.b32 %r783, p, 0xffffffff;
    @!p not.b32 %r783, %r783;
}

	// end inline asm
	mov.b32 	%r788, 2;
	// begin inline asm
	{
    .reg .pred p;
    and.b32 %r786, %r805, %r788;    setp.ne.u32 p, %r786, 0;
    vote.ballot.sync.b32 %r786, p, 0xffffffff;
    @!p not.b32 %r786, %r786;
}

	// end inline asm
	and.b32  	%r815, %r786, %r783;
	mov.b32 	%r791, 4;
	// begin inline asm
	{
    .reg .pred p;
    and.b32 %r789, %r805, %r791;    setp.ne.u32 p, %r789, 0;
    vote.ballot.sync.b32 %r789, p, 0xffffffff;
    @!p not.b32 %r789, %r789;
}

	// end inline asm
	and.b32  	%r816, %r789, %r815;
	mov.b32 	%r794, 8;
	// begin inline asm
	{
    .reg .pred p;
    and.b32 %r792, %r805, %r794;    setp.ne.u32 p, %r792, 0;
    vote.ballot.sync.b32 %r792, p, 0xffffffff;
    @!p not.b32 %r792, %r792;
}

	// end inline asm
	and.b32  	%r817, %r792, %r816;
	mov.b32 	%r797, 16;
	// begin inline asm
	{
    .reg .pred p;
    and.b32 %r795, %r805, %r797;    setp.ne.u32 p, %r795, 0;
    vote.ballot.sync.b32 %r795, p, 0xffffffff;
    @!p not.b32 %r795, %r795;
}

	// end inline asm
	and.b32  	%r818, %r795, %r817;
	mov.b32 	%r800, 32;
	// begin inline asm
	{
    .reg .pred p;
    and.b32 %r798, %r805, %r800;    setp.ne.u32 p, %r798, 0;
    vote.ballot.sync.b32 %r798, p, 0xffffffff;
    @!p not.b32 %r798, %r798;
}

	// end inline asm
	and.b32  	%r819, %r798, %r818;
	mov.b32 	%r803, 64;
	// begin inline asm
	{
    .reg .pred p;
    and.b32 %r801, %r805, %r803;    setp.ne.u32 p, %r801, 0;
    vote.ballot.sync.b32 %r801, p, 0xffffffff;
    @!p not.b32 %r801, %r801;
}

	// end inline asm
	and.b32  	%r820, %r801, %r819;
	mov.b32 	%r806, 128;
	// begin inline asm
	{
    .reg .pred p;
    and.b32 %r804, %r805, %r806;    setp.ne.u32 p, %r804, 0;
    vote.ballot.sync.b32 %r804, p, 0xffffffff;
    @!p not.b32 %r804, %r804;
}

	// end inline asm
	and.b32  	%r821, %r804, %r820;
	clz.b32 	%r822, %r821;
	sub.s32 	%r153, 31, %r822;
	and.b32  	%r823, %r782, %r821;
	popc.b32 	%r154, %r823;
	setp.ne.s32 	%p157, %r306, %r153;
	mov.b32 	%r2151, 0;
	@%p157 bra 	$L__BB14_181;
	shl.b32 	%r824, %r805, 2;
	add.s32 	%r825, %r149, %r824;
	atom.shared.add.u32 	%r2151, [%r825], %r154;
$L__BB14_181:
	ld.param.u32 	%r2051, [_ZN3cub18CUB_300001_SM_10006detail10radix_sort29DeviceRadixSortOnesweepKernelINS1_5radix10policy_hubIffyE10Policy1000ELNS0_9SortOrderE1EffyiiNS1_21identity_decomposer_tEEEvPT5_SB_PT3_PKSC_PT1_PKSG_PT2_PKSK_T4_iiT6__param_9];
	shfl.sync.idx.b32	%r851|%p158, %r2151, %r153, 31, -1;
	add.s32 	%r157, %r154, %r851;
	setp.eq.s32 	%p159, %r2149, 2147483647;
	selp.b32 	%r852, -2147483648, %r2149, %p159;
	shr.u32 	%r853, %r852, %r2051;
	and.b32  	%r848, %r853, %r151;
	mov.b32 	%r828, 1;
	// begin inline asm
	{
    .reg .pred p;
    and.b32 %r826, %r848, %r828;    setp.ne.u32 p, %r826, 0;
    vote.ballot.sync.b32 %r826, p, 0xffffffff;
    @!p not.b32 %r826, %r826;
}

	// end inline asm
	mov.b32 	%r831, 2;
	// begin inline asm
	{
    .reg .pred p;
    and.b32 %r829, %r848, %r831;    setp.ne.u32 p, %r829, 0;
    vote.ballot.sync.b32 %r829, p, 0xffffffff;
    @!p not.b32 %r829, %r829;
}

	// end inline asm
	and.b32  	%r854, %r829, %r826;
	mov.b32 	%r834, 4;
	// begin inline asm
	{
    .reg .pred p;
    and.b32 %r832, %r848, %r834;    setp.ne.u32 p, %r832, 0;
    vote.ballot.sync.b32 %r832, p, 0xffffffff;
    @!p not.b32 %r832, %r832;
}

	// end inline asm
	and.b32  	%r855, %r832, %r854;
	mov.b32 	%r837, 8;
	// begin inline asm
	{
    .reg .pred p;
    and.b32 %r835, %r848, %r837;    setp.ne.u32 p, %r835, 0;
    vote.ballot.sync.b32 %r835, p, 0xffffffff;
    @!p not.b32 %r835, %r835;
}

	// end inline asm
	and.b32  	%r856, %r835, %r855;
	mov.b32 	%r840, 16;
	// begin inline asm
	{
    .reg .pred p;
    and.b32 %r838, %r848, %r840;    setp.ne.u32 p, %r838, 0;
    vote.ballot.sync.b32 %r838, p, 0xffffffff;
    @!p not.b32 %r838, %r838;
}

	// end inline asm
	and.b32  	%r857, %r838, %r856;
	mov.b32 	%r843, 32;
	// begin inline asm
	{
    .reg .pred p;
    and.b32 %r841, %r848, %r843;    setp.ne.u32 p, %r841, 0;
    vote.ballot.sync.b32 %r841, p, 0xffffffff;
    @!p not.b32 %r841, %r841;
}

	// end inline asm
	and.b32  	%r858, %r841, %r857;
	mov.b32 	%r846, 64;
	// begin inline asm
	{
    .reg .pred p;
    and.b32 %r844, %r848, %r846;    setp.ne.u32 p, %r844, 0;
    vote.ballot.sync.b32 %r844, p, 0xffffffff;
    @!p not.b32 %r844, %r844;
}

	// end inline asm
	and.b32  	%r859, %r844, %r858;
	mov.b32 	%r849, 128;
	// begin inline asm
	{
    .reg .pred p;
    and.b32 %r847, %r848, %r849;    setp.ne.u32 p, %r847, 0;
    vote.ballot.sync.b32 %r847, p, 0xffffffff;
    @!p not.b32 %r847, %r847;
}

	// end inline asm
	and.b32  	%r860, %r847, %r859;
	clz.b32 	%r861, %r860;
	sub.s32 	%r159, 31, %r861;
	and.b32  	%r862, %r782, %r860;
	popc.b32 	%r160, %r862;
	setp.ne.s32 	%p160, %r306, %r159;
	mov.b32 	%r2152, 0;
	@%p160 bra 	$L__BB14_183;
	shl.b32 	%r863, %r848, 2;
	add.s32 	%r864, %r149, %r863;
	atom.shared.add.u32 	%r2152, [%r864], %r160;
$L__BB14_183:
	ld.param.u32 	%r2052, [_ZN3cub18CUB_300001_SM_10006detail10radix_sort29DeviceRadixSortOnesweepKernelINS1_5radix10policy_hubIffyE10Policy1000ELNS0_9SortOrderE1EffyiiNS1_21identity_decomposer_tEEEvPT5_SB_PT3_PKSC_PT1_PKSG_PT2_PKSK_T4_iiT6__param_9];
	shfl.sync.idx.b32	%r890|%p161, %r2152, %r159, 31, -1;
	add.s32 	%r163, %r160, %r890;
	setp.eq.s32 	%p162, %r2148, 2147483647;
	selp.b32 	%r891, -2147483648, %r2148, %p162;
	shr.u32 	%r892, %r891, %r2052;
	and.b32  	%r887, %r892, %r151;
	mov.b32 	%r867, 1;
	// begin inline asm
	{
    .reg .pred p;
    and.b32 %r865, %r887, %r867;    setp.ne.u32 p, %r865, 0;
    vote.ballot.sync.b32 %r865, p, 0xffffffff;
    @!p not.b32 %r865, %r865;
}

	// end inline asm
	mov.b32 	%r870, 2;
	// begin inline asm
	{
    .reg .pred p;
    and.b32 %r868, %r887, %r870;    setp.ne.u32 p, %r868, 0;
    vote.ballot.sync.b32 %r868, p, 0xffffffff;
    @!p not.b32 %r868, %r868;
}

	// end inline asm
	and.b32  	%r893, %r868, %r865;
	mov.b32 	%r873, 4;
	// begin inline asm
	{
    .reg .pred p;
    and.b32 %r871, %r887, %r873;    setp.ne.u32 p, %r871, 0;
    vote.ballot.sync.b32 %r871, p, 0xffffffff;
    @!p not.b32 %r871, %r871;
}

	// end inline asm
	and.b32  	%r894, %r871, %r893;
	mov.b32 	%r876, 8;
	// begin inline asm
	{
    .reg .pred p;
    and.b32 %r874, %r887, %r876;    setp.ne.u32 p, %r874, 0;
    vote.ballot.sync.b32 %r874, p, 0xffffffff;
    @!p not.b32 %r874, %r874;
}

	// end inline asm
	and.b32  	%r895, %r874, %r894;
	mov.b32 	%r879, 16;
	// begin inline asm
	{
    .reg .pred p;
    and.b32 %r877, %r887, %r879;    setp.ne.u32 p, %r877, 0;
    vote.ballot.sync.b32 %r877, p, 0xffffffff;
    @!p not.b32 %r877, %r877;
}

	// end inline asm
	and.b32  	%r896, %r877, %r895;
	mov.b32 	%r882, 32;
	// begin inline asm
	{
    .reg .pred p;
    and.b32 %r880, %r887, %r882;    setp.ne.u32 p, %r880, 0;
    vote.ballot.sync.b32 %r880, p, 0xffffffff;
    @!p not.b32 %r880, %r880;
}

	// end inline asm
	and.b32  	%r897, %r880, %r896;
	mov.b32 	%r885, 64;
	// begin inline asm
	{
    .reg .pred p;
    and.b32 %r883, %r887, %r885;    setp.ne.u32 p, %r883, 0;
    vote.ballot.sync.b32 %r883, p, 0xffffffff;
    @!p not.b32 %r883, %r883;
}

	// end inline asm
	and.b32  	%r898, %r883, %r897;
	mov.b32 	%r888, 128;
	// begin inline asm
	{
    .reg .pred p;
    and.b32 %r886, %r887, %r888;    setp.ne.u32 p, %r886, 0;
    vote.ballot.sync.b32 %r886, p, 0xffffffff;
    @!p not.b32 %r886, %r886;
}

	// end inline asm
	and.b32  	%r899, %r886, %r898;
	clz.b32 	%r900, %r899;
	sub.s32 	%r165, 31, %r900;
	and.b32  	%r901, %r782, %r899;
	popc.b32 	%r166, %r901;
	setp.ne.s32 	%p163, %r306, %r165;
	mov.b32 	%r2153, 0;
	@%p163 bra 	$L__BB14_185;
	shl.b32 	%r902, %r887, 2;
	add.s32 	%r903, %r149, %r902;
	atom.shared.add.u32 	%r2153, [%r903], %r166;
$L__BB14_185:
	ld.param.u32 	%r2053, [_ZN3cub18CUB_300001_SM_10006detail10radix_sort29DeviceRadixSortOnesweepKernelINS1_5radix10policy_hubIffyE10Policy1000ELNS0_9SortOrderE1EffyiiNS1_21identity_decomposer_tEEEvPT5_SB_PT3_PKSC_PT1_PKSG_PT2_PKSK_T4_iiT6__param_9];
	shfl.sync.idx.b32	%r929|%p164, %r2153, %r165, 31, -1;
	add.s32 	%r169, %r166, %r929;
	setp.eq.s32 	%p165, %r2147, 2147483647;
	selp.b32 	%r930, -2147483648, %r2147, %p165;
	shr.u32 	%r931, %r930, %r2053;
	and.b32  	%r926, %r931, %r151;
	mov.b32 	%r906, 1;
	// begin inline asm
	{
    .reg .pred p;
    and.b32 %r904, %r926, %r906;    setp.ne.u32 p, %r904, 0;
    vote.ballot.sync.b32 %r904, p, 0xffffffff;
    @!p not.b32 %r904, %r904;
}

	// end inline asm
	mov.b32 	%r909, 2;
	// begin inline asm
	{
    .reg .pred p;
    and.b32 %r907, %r926, %r909;    setp.ne.u32 p, %r907, 0;
    vote.ballot.sync.b32 %r907, p, 0xffffffff;
    @!p not.b32 %r907, %r907;
}

	// end inline asm
	and.b32  	%r932, %r907, %r904;
	mov.b32 	%r912, 4;
	// begin inline asm
	{
    .reg .pred p;
    and.b32 %r910, %r926, %r912;    setp.ne.u32 p, %r910, 0;
    vote.ballot.sync.b32 %r910, p, 0xffffffff;
    @!p not.b32 %r910, %r910;
}

	// end inline asm
	and.b32  	%r933, %r910, %r932;
	mov.b32 	%r915, 8;
	// begin inline asm
	{
    .reg .pred p;
    and.b32 %r913, %r926, %r915;    setp.ne.u32 p, %r913, 0;
    vote.ballot.sync.b32 %r913, p, 0xffffffff;
    @!p not.b32 %r913, %r913;
}

	// end inline asm
	and.b32  	%r934, %r913, %r933;
	mov.b32 	%r918, 16;
	// begin inline asm
	{
    .reg .pred p;
    and.b32 %r916, %r926, %r918;    setp.ne.u32 p, %r916, 0;
    vote.ballot.sync.b32 %r916, p, 0xffffffff;
    @!p not.b32 %r916, %r916;
}

	// end inline asm
	and.b32  	%r935, %r916, %r934;
	mov.b32 	%r921, 32;
	// begin inline asm
	{
    .reg .pred p;
    and.b32 %r919, %r926, %r921;    setp.ne.u32 p, %r919, 0;
    vote.ballot.sync.b32 %r919, p, 0xffffffff;
    @!p not.b32 %r919, %r919;
}

	// end inline asm
	and.b32  	%r936, %r919, %r935;
	mov.b32 	%r924, 64;
	// begin inline asm
	{
    .reg .pred p;
    and.b32 %r922, %r926, %r924;    setp.ne.u32 p, %r922, 0;
    vote.ballot.sync.b32 %r922, p, 0xffffffff;
    @!p not.b32 %r922, %r922;
}

	// end inline asm
	and.b32  	%r937, %r922, %r936;
	mov.b32 	%r927, 128;
	// begin inline asm
	{
    .reg .pred p;
    and.b32 %r925, %r926, %r927;    setp.ne.u32 p, %r925, 0;
    vote.ballot.sync.b32 %r925, p, 0xffffffff;
    @!p not.b32 %r925, %r925;
}

	// end inline asm
	and.b32  	%r938, %r925, %r937;
	clz.b32 	%r939, %r938;
	sub.s32 	%r171, 31, %r939;
	and.b32  	%r940, %r782, %r938;
	popc.b32 	%r172, %r940;
	setp.ne.s32 	%p166, %r306, %r171;
	mov.b32 	%r2154, 0;
	@%p166 bra 	$L__BB14_187;
	shl.b32 	%r941, %r926, 2;
	add.s32 	%r942, %r149, %r941;
	atom.shared.add.u32 	%r2154, [%r942], %r172;
$L__BB14_187:
	ld.param.u32 	%r2054, [_ZN3cub18CUB_300001_SM_10006detail10radix_sort29DeviceRadixSortOnesweepKernelINS1_5radix10policy_hubIffyE10Policy1000ELNS0_9SortOrderE1EffyiiNS1_21identity_decomposer_tEEEvPT5_SB_PT3_PKSC_PT1_PKSG_PT2_PKSK_T4_iiT6__param_9];
	shfl.sync.idx.b32	%r968|%p167, %r2154, %r171, 31, -1;
	add.s32 	%r175, %r172, %r968;
	setp.eq.s32 	%p168, %r2146, 2147483647;
	selp.b32 	%r969, -2147483648, %r2146, %p168;
	shr.u32 	%r970, %r969, %r2054;
	and.b32  	%r965, %r970, %r151;
	mov.b32 	%r945, 1;
	// begin inline asm
	{
    .reg .pred p;
    and.b32 %r943, %r965, %r945;    setp.ne.u32 p, %r943, 0;
    vote.ballot.sync.b32 %r943, p, 0xffffffff;
    @!p not.b32 %r943, %r943;
}

	// end inline asm
	mov.b32 	%r948, 2;
	// begin inline asm
	{
    .reg .pred p;
    and.b32 %r946, %r965, %r948;    setp.ne.u32 p, %r946, 0;
    vote.ballot.sync.b32 %r946, p, 0xffffffff;
    @!p not.b32 %r946, %r946;
}

	// end inline asm
	and.b32  	%r971, %r946, %r943;
	mov.b32 	%r951, 4;
	// begin inline asm
	{
    .reg .pred p;
    and.b32 %r949, %r965, %r951;    setp.ne.u32 p, %r949, 0;
    vote.ballot.sync.b32 %r949, p, 0xffffffff;
    @!p not.b32 %r949, %r949;
}

	// end inline asm
	and.b32  	%r972, %r949, %r971;
	mov.b32 	%r954, 8;
	// begin inline asm
	{
    .reg .pred p;
    and.b32 %r952, %r965, %r954;    setp.ne.u32 p, %r952, 0;
    vote.ballot.sync.b32 %r952, p, 0xffffffff;
    @!p not.b32 %r952, %r952;
}

	// end inline asm
	and.b32  	%r973, %r952, %r972;
	mov.b32 	%r957, 16;
	// begin inline asm
	{
    .reg .pred p;
    and.b32 %r955, %r965, %r957;    setp.ne.u32 p, %r955, 0;
    vote.ballot.sync.b32 %r955, p, 0xffffffff;
    @!p not.b32 %r955, %r955;
}

	// end inline asm
	and.b32  	%r974, %r955, %r973;
	mov.b32 	%r960, 32;
	// begin inline asm
	{
    .reg .pred p;
    and.b32 %r958, %r965, %r960;    setp.ne.u32 p, %r958, 0;
    vote.ballot.sync.b32 %r958, p, 0xffffffff;
    @!p not.b32 %r958, %r958;
}

	// end inline asm
	and.b32  	%r975, %r958, %r974;
	mov.b32 	%r963, 64;
	// begin inline asm
	{
    .reg .pred p;
    and.b32 %r961, %r965, %r963;    setp.ne.u32 p, %r961, 0;
    vote.ballot.sync.b32 %r961, p, 0xffffffff;
    @!p not.b32 %r961, %r961;
}

	// end inline asm
	and.b32  	%r976, %r961, %r975;
	mov.b32 	%r966, 128;
	// begin inline asm
	{
    .reg .pred p;
    and.b32 %r964, %r965, %r966;    setp.ne.u32 p, %r964, 0;
    vote.ballot.sync.b32 %r964, p, 0xffffffff;
    @!p not.b32 %r964, %r964;
}

	// end inline asm
	and.b32  	%r977, %r964, %r976;
	clz.b32 	%r978, %r977;
	sub.s32 	%r177, 31, %r978;
	and.b32  	%r979, %r782, %r977;
	popc.b32 	%r178, %r979;
	setp.ne.s32 	%p169, %r306, %r177;
	mov.b32 	%r2155, 0;
	@%p169 bra 	$L__BB14_189;
	shl.b32 	%r980, %r965, 2;
	add.s32 	%r981, %r149, %r980;
	atom.shared.add.u32 	%r2155, [%r981], %r178;
$L__BB14_189:
	ld.param.u32 	%r2055, [_ZN3cub18CUB_300001_SM_10006detail10radix_sort29DeviceRadixSortOnesweepKernelINS1_5radix10policy_hubIffyE10Policy1000ELNS0_9SortOrderE1EffyiiNS1_21identity_decomposer_tEEEvPT5_SB_PT3_PKSC_PT1_PKSG_PT2_PKSK_T4_iiT6__param_9];
	shfl.sync.idx.b32	%r1007|%p170, %r2155, %r177, 31, -1;
	add.s32 	%r181, %r178, %r1007;
	setp.eq.s32 	%p171, %r2145, 2147483647;
	selp.b32 	%r1008, -2147483648, %r2145, %p171;
	shr.u32 	%r1009, %r1008, %r2055;
	and.b32  	%r1004, %r1009, %r151;
	mov.b32 	%r984, 1;
	// begin inline asm
	{
    .reg .pred p;
    and.b32 %r982, %r1004, %r984;    setp.ne.u32 p, %r982, 0;
    vote.ballot.sync.b32 %r982, p, 0xffffffff;
    @!p not.b32 %r982, %r982;
}

	// end inline asm
	mov.b32 	%r987, 2;
	// begin inline asm
	{
    .reg .pred p;
    and.b32 %r985, %r1004, %r987;    setp.ne.u32 p, %r985, 0;
    vote.ballot.sync.b32 %r985, p, 0xffffffff;
    @!p not.b32 %r985, %r985;
}

	// end inline asm
	and.b32  	%r1010, %r985, %r982;
	mov.b32 	%r990, 4;
	// begin inline asm
	{
    .reg .pred p;
    and.b32 %r988, %r1004, %r990;    setp.ne.u32 p, %r988, 0;
    vote.ballot.sync.b32 %r988, p, 0xffffffff;
    @!p not.b32 %r988, %r988;
}

	// end inline asm
	and.b32  	%r1011, %r988, %r1010;
	mov.b32 	%r993, 8;
	// begin inline asm
	{
    .reg .pred p;
    and.b32 %r991, %r1004, %r993;    setp.ne.u32 p, %r991, 0;
    vote.ballot.sync.b32 %r991, p, 0xffffffff;
    @!p not.b32 %r991, %r991;
}

	// end inline asm
	and.b32  	%r1012, %r991, %r1011;
	mov.b32 	%r996, 16;
	// begin inline asm
	{
    .reg .pred p;
    and.b32 %r994, %r1004, %r996;    setp.ne.u32 p, %r994, 0;
    vote.ballot.sync.b32 %r994, p, 0xffffffff;
    @!p not.b32 %r994, %r994;
}

	// end inline asm
	and.b32  	%r1013, %r994, %r1012;
	mov.b32 	%r999, 32;
	// begin inline asm
	{
    .reg .pred p;
    and.b32 %r997, %r1004, %r999;    setp.ne.u32 p, %r997, 0;
    vote.ballot.sync.b32 %r997, p, 0xffffffff;
    @!p not.b32 %r997, %r997;
}

	// end inline asm
	and.b32  	%r1014, %r997, %r1013;
	mov.b32 	%r1002, 64;
	// begin inline asm
	{
    .reg .pred p;
    and.b32 %r1000, %r1004, %r1002;    setp.ne.u32 p, %r1000, 0;
    vote.ballot.sync.b32 %r1000, p, 0xffffffff;
    @!p not.b32 %r1000, %r1000;
}

	// end inline asm
	and.b32  	%r1015, %r1000, %r1014;
	mov.b32 	%r1005, 128;
	// begin inline asm
	{
    .reg .pred p;
    and.b32 %r1003, %r1004, %r1005;    setp.ne.u32 p, %r1003, 0;
    vote.ballot.sync.b32 %r1003, p, 0xffffffff;
    @!p not.b32 %r1003, %r1003;
}

	// end inline asm
	and.b32  	%r1016, %r1003, %r1015;
	clz.b32 	%r1017, %r1016;
	sub.s32 	%r183, 31, %r1017;
	and.b32  	%r1018, %r782, %r1016;
	popc.b32 	%r184, %r1018;
	setp.ne.s32 	%p172, %r306, %r183;
	mov.b32 	%r2156, 0;
	@%p172 bra 	$L__BB14_191;
	shl.b32 	%r1019, %r1004, 2;
	add.s32 	%r1020, %r149, %r1019;
	atom.shared.add.u32 	%r2156, [%r1020], %r184;
$L__BB14_191:
	ld.param.u32 	%r2056, [_ZN3cub18CUB_300001_SM_10006detail10radix_sort29DeviceRadixSortOnesweepKernelINS1_5radix10policy_hubIffyE10Policy1000ELNS0_9SortOrderE1EffyiiNS1_21identity_decomposer_tEEEvPT5_SB_PT3_PKSC_PT1_PKSG_PT2_PKSK_T4_iiT6__param_9];
	shfl.sync.idx.b32	%r1046|%p173, %r2156, %r183, 31, -1;
	add.s32 	%r187, %r184, %r1046;
	setp.eq.s32 	%p174, %r2144, 2147483647;
	selp.b32 	%r1047, -2147483648, %r2144, %p174;
	shr.u32 	%r1048, %r1047, %r2056;
	and.b32  	%r1043, %r1048, %r151;
	mov.b32 	%r1023, 1;
	// begin inline asm
	{
    .reg .pred p;
    and.b32 %r1021, %r1043, %r1023;    setp.ne.u32 p, %r1021, 0;
    vote.ballot.sync.b32 %r1021, p, 0xffffffff;
    @!p not.b32 %r1021, %r1021;
}

	// end inline asm
	mov.b32 	%r1026, 2;
	// begin inline asm
	{
    .reg .pred p;
    and.b32 %r1024, %r1043, %r1026;    setp.ne.u32 p, %r1024, 0;
    vote.ballot.sync.b32 %r1024, p, 0xffffffff;
    @!p not.b32 %r1024, %r1024;
}

	// end inline asm
	and.b32  	%r1049, %r1024, %r1021;
	mov.b32 	%r1029, 4;
	// begin inline asm
	{
    .reg .pred p;
    and.b32 %r1027, %r1043, %r1029;    setp.ne.u32 p, %r1027, 0;
    vote.ballot.sync.b32 %r1027, p, 0xffffffff;
    @!p not.b32 %r1027, %r1027;
}

	// end inline asm
	and.b32  	%r1050, %r1027, %r1049;
	mov.b32 	%r1032, 8;
	// begin inline asm
	{
    .reg .pred p;
    and.b32 %r1030, %r1043, %r1032;    setp.ne.u32 p, %r1030, 0;
    vote.ballot.sync.b32 %r1030, p, 0xffffffff;
    @!p not.b32 %r1030, %r1030;
}

	// end inline asm
	and.b32  	%r1051, %r1030, %r1050;
	mov.b32 	%r1035, 16;
	// begin inline asm
	{
    .reg .pred p;
    and.b32 %r1033, %r1043, %r1035;    setp.ne.u32 p, %r1033, 0;
    vote.ballot.sync.b32 %r1033, p, 0xffffffff;
    @!p not.b32 %r1033, %r1033;
}

	// end inline asm
	and.b32  	%r1052, %r1033, %r1051;
	mov.b32 	%r1038, 32;
	// begin inline asm
	{
    .reg .pred p;
    and.b32 %r1036, %r1043, %r1038;    setp.ne.u32 p, %r1036, 0;
    vote.ballot.sync.b32 %r1036, p, 0xffffffff;
    @!p not.b32 %r1036, %r1036;
}

	// end inline asm
	and.b32  	%r1053, %r1036, %r1052;
	mov.b32 	%r1041, 64;
	// begin inline asm
	{
    .reg .pred p;
    and.b32 %r1039, %r1043, %r1041;    setp.ne.u32 p, %r1039, 0;
    vote.ballot.sync.b32 %r1039, p, 0xffffffff;
    @!p not.b32 %r1039, %r1039;
}

	// end inline asm
	and.b32  	%r1054, %r1039, %r1053;
	mov.b32 	%r1044, 128;
	// begin inline asm
	{
    .reg .pred p;
    and.b32 %r1042, %r1043, %r1044;    setp.ne.u32 p, %r1042, 0;
    vote.ballot.sync.b32 %r1042, p, 0xffffffff;
    @!p not.b32 %r1042, %r1042;
}

	// end inline asm
	and.b32  	%r1055, %r1042, %r1054;
	clz.b32 	%r1056, %r1055;
	sub.s32 	%r189, 31, %r1056;
	and.b32  	%r1057, %r782, %r1055;
	popc.b32 	%r190, %r1057;
	setp.ne.s32 	%p175, %r306, %r189;
	mov.b32 	%r2157, 0;
	@%p175 bra 	$L__BB14_193;
	shl.b32 	%r1058, %r1043, 2;
	add.s32 	%r1059, %r149, %r1058;
	atom.shared.add.u32 	%r2157, [%r1059], %r190;
$L__BB14_193:
	ld.param.u32 	%r2057, [_ZN3cub18CUB_300001_SM_10006detail10radix_sort29DeviceRadixSortOnesweepKernelINS1_5radix10policy_hubIffyE10Policy1000ELNS0_9SortOrderE1EffyiiNS1_21identity_decomposer_tEEEvPT5_SB_PT3_PKSC_PT1_PKSG_PT2_PKSK_T4_iiT6__param_9];
	shfl.sync.idx.b32	%r1085|%p176, %r2157, %r189, 31, -1;
	add.s32 	%r193, %r190, %r1085;
	setp.eq.s32 	%p177, %r2143, 2147483647;
	selp.b32 	%r1086, -2147483648, %r2143, %p177;
	shr.u32 	%r1087, %r1086, %r2057;
	and.b32  	%r1082, %r1087, %r151;
	mov.b32 	%r1062, 1;
	// begin inline asm
	{
    .reg .pred p;
    and.b32 %r1060, %r1082, %r1062;    setp.ne.u32 p, %r1060, 0;
    vote.ballot.sync.b32 %r1060, p, 0xffffffff;
    @!p not.b32 %r1060, %r1060;
}

	// end inline asm
	mov.b32 	%r1065, 2;
	// begin inline asm
	{
    .reg .pred p;
    and.b32 %r1063, %r1082, %r1065;    setp.ne.u32 p, %r1063, 0;
    vote.ballot.sync.b32 %r1063, p, 0xffffffff;
    @!p not.b32 %r1063, %r1063;
}

	// end inline asm
	and.b32  	%r1088, %r1063, %r1060;
	mov.b32 	%r1068, 4;
	// begin inline asm
	{
    .reg .pred p;
    and.b32 %r1066, %r1082, %r1068;    setp.ne.u32 p, %r1066, 0;
    vote.ballot.sync.b32 %r1066, p, 0xffffffff;
    @!p not.b32 %r1066, %r1066;
}

	// end inline asm
	and.b32  	%r1089, %r1066, %r1088;
	mov.b32 	%r1071, 8;
	// begin inline asm
	{
    .reg .pred p;
    and.b32 %r1069, %r1082, %r1071;    setp.ne.u32 p, %r1069, 0;
    vote.ballot.sync.b32 %r1069, p, 0xffffffff;
    @!p not.b32 %r1069, %r1069;
}

	// end inline asm
	and.b32  	%r1090, %r1069, %r1089;
	mov.b32 	%r1074, 16;
	// begin inline asm
	{
    .reg .pred p;
    and.b32 %r1072, %r1082, %r1074;    setp.ne.u32 p, %r1072, 0;
    vote.ballot.sync.b32 %r1072, p, 0xffffffff;
    @!p not.b32 %r1072, %r1072;
}

	// end inline asm
	and.b32  	%r1091, %r1072, %r1090;
	mov.b32 	%r1077, 32;
	// begin inline asm
	{
    .reg .pred p;
    and.b32 %r1075, %r1082, %r1077;    setp.ne.u32 p, %r1075, 0;
    vote.ballot.sync.b32 %r1075, p, 0xffffffff;
    @!p not.b32 %r1075, %r1075;
}

	// end inline asm
	and.b32  	%r1092, %r1075, %r1091;
	mov.b32 	%r1080, 64;
	// begin inline asm
	{
    .reg .pred p;
    and.b32 %r1078, %r1082, %r1080;    setp.ne.u32 p, %r1078, 0;
    vote.ballot.sync.b32 %r1078, p, 0xffffffff;
    @!p not.b32 %r1078, %r1078;
}

	// end inline asm
	and.b32  	%r1093, %r1078, %r1092;
	mov.b32 	%r1083, 128;
	// begin inline asm
	{
    .reg .pred p;
    and.b32 %r1081, %r1082, %r1083;    setp.ne.u32 p, %r1081, 0;
    vote.ballot.sync.b32 %r1081, p, 0xffffffff;
    @!p not.b32 %r1081, %r1081;
}

	// end inline asm
	and.b32  	%r1094, %r1081, %r1093;
	clz.b32 	%r1095, %r1094;
	sub.s32 	%r195, 31, %r1095;
	and.b32  	%r1096, %r782, %r1094;
	popc.b32 	%r196, %r1096;
	setp.ne.s32 	%p178, %r306, %r195;
	mov.b32 	%r2158, 0;
	@%p178 bra 	$L__BB14_195;
	shl.b32 	%r1097, %r1082, 2;
	add.s32 	%r1098, %r149, %r1097;
	atom.shared.add.u32 	%r2158, [%r1098], %r196;
$L__BB14_195:
	ld.param.u32 	%r2058, [_ZN3cub18CUB_300001_SM_10006detail10radix_sort29DeviceRadixSortOnesweepKernelINS1_5radix10policy_hubIffyE10Policy1000ELNS0_9SortOrderE1EffyiiNS1_21identity_decomposer_tEEEvPT5_SB_PT3_PKSC_PT1_PKSG_PT2_PKSK_T4_iiT6__param_9];
	shfl.sync.idx.b32	%r1124|%p179, %r2158, %r195, 31, -1;
	add.s32 	%r199, %r196, %r1124;
	setp.eq.s32 	%p180, %r2142, 2147483647;
	selp.b32 	%r1125, -2147483648, %r2142, %p180;
	shr.u32 	%r1126, %r1125, %r2058;
	and.b32  	%r1121, %r1126, %r151;
	mov.b32 	%r1101, 1;
	// begin inline asm
	{
    .reg .pred p;
    and.b32 %r1099, %r1121, %r1101;    setp.ne.u32 p, %r1099, 0;
    vote.ballot.sync.b32 %r1099, p, 0xffffffff;
    @!p not.b32 %r1099, %r1099;
}

	// end inline asm
	mov.b32 	%r1104, 2;
	// begin inline asm
	{
    .reg .pred p;
    and.b32 %r1102, %r1121, %r1104;    setp.ne.u32 p, %r1102, 0;
    vote.ballot.sync.b32 %r1102, p, 0xffffffff;
    @!p not.b32 %r1102, %r1102;
}

	// end inline asm
	and.b32  	%r1127, %r1102, %r1099;
	mov.b32 	%r1107, 4;
	// begin inline asm
	{
    .reg .pred p;
    and.b32 %r1105, %r1121, %r1107;    setp.ne.u32 p, %r1105, 0;
    vote.ballot.sync.b32 %r1105, p, 0xffffffff;
    @!p not.b32 %r1105, %r1105;
}

	// end inline asm
	and.b32  	%r1128, %r1105, %r1127;
	mov.b32 	%r1110, 8;
	// begin inline asm
	{
    .reg .pred p;
    and.b32 %r1108, %r1121, %r1110;    setp.ne.u32 p, %r1108, 0;
    vote.ballot.sync.b32 %r1108, p, 0xffffffff;
    @!p not.b32 %r1108, %r1108;
}

	// end inline asm
	and.b32  	%r1129, %r1108, %r1128;
	mov.b32 	%r1113, 16;
	// begin inline asm
	{
    .reg .pred p;
    and.b32 %r1111, %r1121, %r1113;    setp.ne.u32 p, %r1111, 0;
    vote.ballot.sync.b32 %r1111, p, 0xffffffff;
    @!p not.b32 %r1111, %r1111;
}

	// end inline asm
	and.b32  	%r1130, %r1111, %r1129;
	mov.b32 	%r1116, 32;
	// begin inline asm
	{
    .reg .pred p;
    and.b32 %r1114, %r1121, %r1116;    setp.ne.u32 p, %r1114, 0;
    vote.ballot.sync.b32 %r1114, p, 0xffffffff;
    @!p not.b32 %r1114, %r1114;
}

	// end inline asm
	and.b32  	%r1131, %r1114, %r1130;
	mov.b32 	%r1119, 64;
	// begin inline asm
	{
    .reg .pred p;
    and.b32 %r1117, %r1121, %r1119;    setp.ne.u32 p, %r1117, 0;
    vote.ballot.sync.b32 %r1117, p, 0xffffffff;
    @!p not.b32 %r1117, %r1117;
}

	// end inline asm
	and.b32  	%r1132, %r1117, %r1131;
	mov.b32 	%r1122, 128;
	// begin inline asm
	{
    .reg .pred p;
    and.b32 %r1120, %r1121, %r1122;    setp.ne.u32 p, %r1120, 0;
    vote.ballot.sync.b32 %r1120, p, 0xffffffff;
    @!p not.b32 %r1120, %r1120;
}

	// end inline asm
	and.b32  	%r1133, %r1120, %r1132;
	clz.b32 	%r1134, %r1133;
	sub.s32 	%r201, 31, %r1134;
	and.b32  	%r1135, %r782, %r1133;
	popc.b32 	%r202, %r1135;
	setp.ne.s32 	%p181, %r306, %r201;
	mov.b32 	%r2159, 0;
	@%p181 bra 	$L__BB14_197;
	shl.b32 	%r1136, %r1121, 2;
	add.s32 	%r1137, %r149, %r1136;
	atom.shared.add.u32 	%r2159, [%r1137], %r202;
$L__BB14_197:
	ld.param.u32 	%r2059, [_ZN3cub18CUB_300001_SM_10006detail10radix_sort29DeviceRadixSortOnesweepKernelINS1_5radix10policy_hubIffyE10Policy1000ELNS0_9SortOrderE1EffyiiNS1_21identity_decomposer_tEEEvPT5_SB_PT3_PKSC_PT1_PKSG_PT2_PKSK_T4_iiT6__param_9];
	shfl.sync.idx.b32	%r1163|%p182, %r2159, %r201, 31, -1;
	add.s32 	%r205, %r202, %r1163;
	setp.eq.s32 	%p183, %r2141, 2147483647;
	selp.b32 	%r1164, -2147483648, %r2141, %p183;
	shr.u32 	%r1165, %r1164, %r2059;
	and.b32  	%r1160, %r1165, %r151;
	mov.b32 	%r1140, 1;
	// begin inline asm
	{
    .reg .pred p;
    and.b32 %r1138, %r1160, %r1140;    setp.ne.u32 p, %r1138, 0;
    vote.ballot.sync.b32 %r1138, p, 0xffffffff;
    @!p not.b32 %r1138, %r1138;
}

	// end inline asm
	mov.b32 	%r1143, 2;
	// begin inline asm
	{
    .reg .pred p;
    and.b32 %r1141, %r1160, %r1143;    setp.ne.u32 p, %r1141, 0;
    vote.ballot.sync.b32 %r1141, p, 0xffffffff;
    @!p not.b32 %r1141, %r1141;
}

	// end inline asm
	and.b32  	%r1166, %r1141, %r1138;
	mov.b32 	%r1146, 4;
	// begin inline asm
	{
    .reg .pred p;
    and.b32 %r1144, %r1160, %r1146;    setp.ne.u32 p, %r1144, 0;
    vote.ballot.sync.b32 %r1144, p, 0xffffffff;
    @!p not.b32 %r1144, %r1144;
}

	// end inline asm
	and.b32  	%r1167, %r1144, %r1166;
	mov.b32 	%r1149, 8;
	// begin inline asm
	{
    .reg .pred p;
    and.b32 %r1147, %r1160, %r1149;    setp.ne.u32 p, %r1147, 0;
    vote.ballot.sync.b32 %r1147, p, 0xffffffff;
    @!p not.b32 %r1147, %r1147;
}

	// end inline asm
	and.b32  	%r1168, %r1147, %r1167;
	mov.b32 	%r1152, 16;
	// begin inline asm
	{
    .reg .pred p;
    and.b32 %r1150, %r1160, %r1152;    setp.ne.u32 p, %r1150, 0;
    vote.ballot.sync.b32 %r1150, p, 0xffffffff;
    @!p not.b32 %r1150, %r1150;
}

	// end inline asm
	and.b32  	%r1169, %r1150, %r1168;
	mov.b32 	%r1155, 32;
	// begin inline asm
	{
    .reg .pred p;
    and.b32 %r1153, %r1160, %r1155;    setp.ne.u32 p, %r1153, 0;
    vote.ballot.sync.b32 %r1153, p, 0xffffffff;
    @!p not.b32 %r1153, %r1153;
}

	// end inline asm
	and.b32  	%r1170, %r1153, %r1169;
	mov.b32 	%r1158, 64;
	// begin inline asm
	{
    .reg .pred p;
    and.b32 %r1156, %r1160, %r1158;    setp.ne.u32 p, %r1156, 0;
    vote.ballot.sync.b32 %r1156, p, 0xffffffff;
    @!p not.b32 %r1156, %r1156;
}

	// end inline asm
	and.b32  	%r1171, %r1156, %r1170;
	mov.b32 	%r1161, 128;
	// begin inline asm
	{
    .reg .pred p;
    and.b32 %r1159, %r1160, %r1161;    setp.ne.u32 p, %r1159, 0;
    vote.ballot.sync.b32 %r1159, p, 0xffffffff;
    @!p not.b32 %r1159, %r1159;
}

	// end inline asm
	and.b32  	%r1172, %r1159, %r1171;
	clz.b32 	%r1173, %r1172;
	sub.s32 	%r207, 31, %r1173;
	and.b32  	%r1174, %r782, %r1172;
	popc.b32 	%r208, %r1174;
	setp.ne.s32 	%p184, %r306, %r207;
	mov.b32 	%r2160, 0;
	@%p184 bra 	$L__BB14_199;
	mov.u32 	%r1177, _ZZN3cub18CUB_300001_SM_10006detail10radix_sort29DeviceRadixSortOnesweepKernelINS1_5radix10policy_hubIffyE10Policy1000ELNS0_9SortOrderE1EffyiiNS1_21identity_decomposer_tEEEvPT5_SB_PT3_PKSC_PT1_PKSG_PT2_PKSK_T4_iiT6_E1s;
	add.s32 	%r1178, %r1177, %r809;
	shl.b32 	%r1179, %r1160, 2;
	add.s32 	%r1180, %r1178, %r1179;
	atom.shared.add.u32 	%r2160, [%r1180], %r208;
$L__BB14_199:
	ld.param.u32 	%r2060, [_ZN3cub18CUB_300001_SM_10006detail10radix_sort29DeviceRadixSortOnesweepKernelINS1_5radix10policy_hubIffyE10Policy1000ELNS0_9SortOrderE1EffyiiNS1_21identity_decomposer_tEEEvPT5_SB_PT3_PKSC_PT1_PKSG_PT2_PKSK_T4_iiT6__param_9];
	shfl.sync.idx.b32	%r1206|%p185, %r2160, %r207, 31, -1;
	add.s32 	%r211, %r208, %r1206;
	setp.eq.s32 	%p186, %r2140, 2147483647;
	selp.b32 	%r1207, -2147483648, %r2140, %p186;
	shr.u32 	%r1208, %r1207, %r2060;
	and.b32  	%r1203, %r1208, %r151;
	mov.b32 	%r1183, 1;
	// begin inline asm
	{
    .reg .pred p;
    and.b32 %r1181, %r1203, %r1183;    setp.ne.u32 p, %r1181, 0;
    vote.ballot.sync.b32 %r1181, p, 0xffffffff;
    @!p not.b32 %r1181, %r1181;
}

	// end inline asm
	mov.b32 	%r1186, 2;
	// begin inline asm
	{
    .reg .pred p;
    and.b32 %r1184, %r1203, %r1186;    setp.ne.u32 p, %r1184, 0;
    vote.ballot.sync.b32 %r1184, p, 0xffffffff;
    @!p not.b32 %r1184, %r1184;
}

	// end inline asm
	and.b32  	%r1209, %r1184, %r1181;
	mov.b32 	%r1189, 4;
	// begin inline asm
	{
    .reg .pred p;
    and.b32 %r1187, %r1203, %r1189;    setp.ne.u32 p, %r1187, 0;
    vote.ballot.sync.b32 %r1187, p, 0xffffffff;
    @!p not.b32 %r1187, %r1187;
}

	// end inline asm
	and.b32  	%r1210, %r1187, %r1209;
	mov.b32 	%r1192, 8;
	// begin inline asm
	{
    .reg .pred p;
    and.b32 %r1190, %r1203, %r1192;    setp.ne.u32 p, %r1190, 0;
    vote.ballot.sync.b32 %r1190, p, 0xffffffff;
    @!p not.b32 %r1190, %r1190;
}

	// end inline asm
	and.b32  	%r1211, %r1190, %r1210;
	mov.b32 	%r1195, 16;
	// begin inline asm
	{
    .reg .pred p;
    and.b32 %r1193, %r1203, %r1195;    setp.ne.u32 p, %r1193, 0;
    vote.ballot.sync.b32 %r1193, p, 0xffffffff;
    @!p not.b32 %r1193, %r1193;
}

	// end inline asm
	and.b32  	%r1212, %r1193, %r1211;
	mov.b32 	%r1198, 32;
	// begin inline asm
	{
    .reg .pred p;
    and.b32 %r1196, %r1203, %r1198;    setp.ne.u32 p, %r1196, 0;
    vote.ballot.sync.b32 %r1196, p, 0xffffffff;
    @!p not.b32 %r1196, %r1196;
}

	// end inline asm
	and.b32  	%r1213, %r1196, %r1212;
	mov.b32 	%r1201, 64;
	// begin inline asm
	{
    .reg .pred p;
    and.b32 %r1199, %r1203, %r1201;    setp.ne.u32 p, %r1199, 0;
    vote.ballot.sync.b32 %r1199, p, 0xffffffff;
    @!p not.b32 %r1199, %r1199;
}

	// end inline asm
	and.b32  	%r1214, %r1199, %r1213;
	mov.b32 	%r1204, 128;
	// begin inline asm
	{
    .reg .pred p;
    and.b32 %r1202, %r1203, %r1204;    setp.ne.u32 p, %r1202, 0;
    vote.ballot.sync.b32 %r1202, p, 0xffffffff;
    @!p not.b32 %r1202, %r1202;
}

	// end inline asm
	and.b32  	%r1215, %r1202, %r1214;
	clz.b32 	%r1216, %r1215;
	sub.s32 	%r213, 31, %r1216;
	and.b32  	%r1217, %r782, %r1215;
	popc.b32 	%r214, %r1217;
	setp.ne.s32 	%p187, %r306, %r213;
	mov.b32 	%r2161, 0;
	@%p187 bra 	$L__BB14_201;
	mov.u32 	%r1220, _ZZN3cub18CUB_300001_SM_10006detail10radix_sort29DeviceRadixSortOnesweepKernelINS1_5radix10policy_hubIffyE10Policy1000ELNS0_9SortOrderE1EffyiiNS1_21identity_decomposer_tEEEvPT5_SB_PT3_PKSC_PT1_PKSG_PT2_PKSK_T4_iiT6_E1s;
	add.s32 	%r1221, %r1220, %r809;
	shl.b32 	%r1222, %r1203, 2;
	add.s32 	%r1223, %r1221, %r1222;
	atom.shared.add.u32 	%r2161, [%r1223], %r214;
$L__BB14_201:
	ld.param.u32 	%r2061, [_ZN3cub18CUB_300001_SM_10006detail10radix_sort29DeviceRadixSortOnesweepKernelINS1_5radix10policy_hubIffyE10Policy1000ELNS0_9SortOrderE1EffyiiNS1_21identity_decomposer_tEEEvPT5_SB_PT3_PKSC_PT1_PKSG_PT2_PKSK_T4_iiT6__param_9];
	shfl.sync.idx.b32	%r1249|%p188, %r2161, %r213, 31, -1;
	add.s32 	%r217, %r214, %r1249;
	setp.eq.s32 	%p189, %r2139, 2147483647;
	selp.b32 	%r1250, -2147483648, %r2139, %p189;
	shr.u32 	%r1251, %r1250, %r2061;
	and.b32  	%r1246, %r1251, %r151;
	mov.b32 	%r1226, 1;
	// begin inline asm
	{
    .reg .pred p;
    and.b32 %r1224, %r1246, %r1226;    setp.ne.u32 p, %r1224, 0;
    vote.ballot.sync.b32 %r1224, p, 0xffffffff;
    @!p not.b32 %r1224, %r1224;
}

	// end inline asm
	mov.b32 	%r1229, 2;
	// begin inline asm
	{
    .reg .pred p;
    and.b32 %r1227, %r1246, %r1229;    setp.ne.u32 p, %r1227, 0;
    vote.ballot.sync.b32 %r1227, p, 0xffffffff;
    @!p not.b32 %r1227, %r1227;
}

	// end inline asm
	and.b32  	%r1252, %r1227, %r1224;
	mov.b32 	%r1232, 4;
	// begin inline asm
	{
    .reg .pred p;
    and.b32 %r1230, %r1246, %r1232;    setp.ne.u32 p, %r1230, 0;
    vote.ballot.sync.b32 %r1230, p, 0xffffffff;
    @!p not.b32 %r1230, %r1230;
}

	// end inline asm
	and.b32  	%r1253, %r1230, %r1252;
	mov.b32 	%r1235, 8;
	// begin inline asm
	{
    .reg .pred p;
    and.b32 %r1233, %r1246, %r1235;    setp.ne.u32 p, %r1233, 0;
    vote.ballot.sync.b32 %r1233, p, 0xffffffff;
    @!p not.b32 %r1233, %r1233;
}

	// end inline asm
	and.b32  	%r1254, %r1233, %r1253;
	mov.b32 	%r1238, 16;
	// begin inline asm
	{
    .reg .pred p;
    and.b32 %r1236, %r1246, %r1238;    setp.ne.u32 p, %r1236, 0;
    vote.ballot.sync.b32 %r1236, p, 0xffffffff;
    @!p not.b32 %r1236, %r1236;
}

	// end inline asm
	and.b32  	%r1255, %r1236, %r1254;
	mov.b32 	%r1241, 32;
	// begin inline asm
	{
    .reg .pred p;
    and.b32 %r1239, %r1246, %r1241;    setp.ne.u32 p, %r1239, 0;
    vote.ballot.sync.b32 %r1239, p, 0xffffffff;
    @!p not.b32 %r1239, %r1239;
}

	// end inline asm
	and.b32  	%r1256, %r1239, %r1255;
	mov.b32 	%r1244, 64;
	// begin inline asm
	{
    .reg .pred p;
    and.b32 %r1242, %r1246, %r1244;    setp.ne.u32 p, %r1242, 0;
    vote.ballot.sync.b32 %r1242, p, 0xffffffff;
    @!p not.b32 %r1242, %r1242;
}

	// end inline asm
	and.b32  	%r1257, %r1242, %r1256;
	mov.b32 	%r1247, 128;
	// begin inline asm
	{
    .reg .pred p;
    and.b32 %r1245, %r1246, %r1247;    setp.ne.u32 p, %r1245, 0;
    vote.ballot.sync.b32 %r1245, p, 0xffffffff;
    @!p not.b32 %r1245, %r1245;
}

	// end inline asm
	and.b32  	%r1258, %r1245, %r1257;
	clz.b32 	%r1259, %r1258;
	sub.s32 	%r219, 31, %r1259;
	and.b32  	%r1260, %r782, %r1258;
	popc.b32 	%r220, %r1260;
	setp.ne.s32 	%p190, %r306, %r219;
	mov.b32 	%r2162, 0;
	@%p190 bra 	$L__BB14_203;
	mov.u32 	%r1263, _ZZN3cub18CUB_300001_SM_10006detail10radix_sort29DeviceRadixSortOnesweepKernelINS1_5radix10policy_hubIffyE10Policy1000ELNS0_9SortOrderE1EffyiiNS1_21identity_decomposer_tEEEvPT5_SB_PT3_PKSC_PT1_PKSG_PT2_PKSK_T4_iiT6_E1s;
	add.s32 	%r1264, %r1263, %r809;
	shl.b32 	%r1265, %r1246, 2;
	add.s32 	%r1266, %r1264, %r1265;
	atom.shared.add.u32 	%r2162, [%r1266], %r220;
$L__BB14_203:
	ld.param.u32 	%r2062, [_ZN3cub18CUB_300001_SM_10006detail10radix_sort29DeviceRadixSortOnesweepKernelINS1_5radix10policy_hubIffyE10Policy1000ELNS0_9SortOrderE1EffyiiNS1_21identity_decomposer_tEEEvPT5_SB_PT3_PKSC_PT1_PKSG_PT2_PKSK_T4_iiT6__param_9];
	shfl.sync.idx.b32	%r1292|%p191, %r2162, %r219, 31, -1;
	add.s32 	%r223, %r220, %r1292;
	setp.eq.s32 	%p192, %r2138, 2147483647;
	selp.b32 	%r1293, -2147483648, %r2138, %p192;
	shr.u32 	%r1294, %r1293, %r2062;
	and.b32  	%r1289, %r1294, %r151;
	mov.b32 	%r1269, 1;
	// begin inline asm
	{
    .reg .pred p;
    and.b32 %r1267, %r1289, %r1269;    setp.ne.u32 p, %r1267, 0;
    vote.ballot.sync.b32 %r1267, p, 0xffffffff;
    @!p not.b32 %r1267, %r1267;
}

	// end inline asm
	mov.b32 	%r1272, 2;
	// begin inline asm
	{
    .reg .pred p;
    and.b32 %r1270, %r1289, %r1272;    setp.ne.u32 p, %r1270, 0;
    vote.ballot.sync.b32 %r1270, p, 0xffffffff;
    @!p not.b32 %r1270, %r1270;
}

	// end inline asm
	and.b32  	%r1295, %r1270, %r1267;
	mov.b32 	%r1275, 4;
	// begin inline asm
	{
    .reg .pred p;
    and.b32 %r1273, %r1289, %r1275;    setp.ne.u32 p, %r1273, 0;
    vote.ballot.sync.b32 %r1273, p, 0xffffffff;
    @!p not.b32 %r1273, %r1273;
}

	// end inline asm
	and.b32  	%r1296, %r1273, %r1295;
	mov.b32 	%r1278, 8;
	// begin inline asm
	{
    .reg .pred p;
    and.b32 %r1276, %r1289, %r1278;    setp.ne.u32 p, %r1276, 0;
    vote.ballot.sync.b32 %r1276, p, 0xffffffff;
    @!p not.b32 %r1276, %r1276;
}

	// end inline asm
	and.b32  	%r1297, %r1276, %r1296;
	mov.b32 	%r1281, 16;
	// begin inline asm
	{
    .reg .pred p;
    and.b32 %r1279, %r1289, %r1281;    setp.ne.u32 p, %r1279, 0;
    vote.ballot.sync.b32 %r1279, p, 0xffffffff;
    @!p not.b32 %r1279, %r1279;
}

	// end inline asm
	and.b32  	%r1298, %r1279, %r1297;
	mov.b32 	%r1284, 32;
	// begin inline asm
	{
    .reg .pred p;
    and.b32 %r1282, %r1289, %r1284;    setp.ne.u32 p, %r1282, 0;
    vote.ballot.sync.b32 %r1282, p, 0xffffffff;
    @!p not.b32 %r1282, %r1282;
}

	// end inline asm
	and.b32  	%r1299, %r1282, %r1298;
	mov.b32 	%r1287, 64;
	// begin inline asm
	{
    .reg .pred p;
    and.b32 %r1285, %r1289, %r1287;    setp.ne.u32 p, %r1285, 0;
    vote.ballot.sync.b32 %r1285, p, 0xffffffff;
    @!p not.b32 %r1285, %r1285;
}

	// end inline asm
	and.b32  	%r1300, %r1285, %r1299;
	mov.b32 	%r1290, 128;
	// begin inline asm
	{
    .reg .pred p;
    and.b32 %r1288, %r1289, %r1290;    setp.ne.u32 p, %r1288, 0;
    vote.ballot.sync.b32 %r1288, p, 0xffffffff;
    @!p not.b32 %r1288, %r1288;
}

	// end inline asm
	and.b32  	%r1301, %r1288, %r1300;
	clz.b32 	%r1302, %r1301;
	sub.s32 	%r225, 31, %r1302;
	and.b32  	%r1303, %r782, %r1301;
	popc.b32 	%r226, %r1303;
	setp.ne.s32 	%p193, %r306, %r225;
	mov.b32 	%r2163, 0;
	@%p193 bra 	$L__BB14_205;
	mov.u32 	%r1306, _ZZN3cub18CUB_300001_SM_10006detail10radix_sort29DeviceRadixSortOnesweepKernelINS1_5radix10policy_hubIffyE10Policy1000ELNS0_9SortOrderE1EffyiiNS1_21identity_decomposer_tEEEvPT5_SB_PT3_PKSC_PT1_PKSG_PT2_PKSK_T4_iiT6_E1s;
	add.s32 	%r1307, %r1306, %r809;
	shl.b32 	%r1308, %r1289, 2;
	add.s32 	%r1309, %r1307, %r1308;
	atom.shared.add.u32 	%r2163, [%r1309], %r226;
$L__BB14_205:
	ld.param.u32 	%r2063, [_ZN3cub18CUB_300001_SM_10006detail10radix_sort29DeviceRadixSortOnesweepKernelINS1_5radix10policy_hubIffyE10Policy1000ELNS0_9SortOrderE1EffyiiNS1_21identity_decomposer_tEEEvPT5_SB_PT3_PKSC_PT1_PKSG_PT2_PKSK_T4_iiT6__param_9];
	shfl.sync.idx.b32	%r1335|%p194, %r2163, %r225, 31, -1;
	add.s32 	%r229, %r226, %r1335;
	setp.eq.s32 	%p195, %r2137, 2147483647;
	selp.b32 	%r1336, -2147483648, %r2137, %p195;
	shr.u32 	%r1337, %r1336, %r2063;
	and.b32  	%r1332, %r1337, %r151;
	mov.b32 	%r1312, 1;
	// begin inline asm
	{
    .reg .pred p;
    and.b32 %r1310, %r1332, %r1312;    setp.ne.u32 p, %r1310, 0;
    vote.ballot.sync.b32 %r1310, p, 0xffffffff;
    @!p not.b32 %r1310, %r1310;
}

	// end inline asm
	mov.b32 	%r1315, 2;
	// begin inline asm
	{
    .reg .pred p;
    and.b32 %r1313, %r1332, %r1315;    setp.ne.u32 p, %r1313, 0;
    vote.ballot.sync.b32 %r1313, p, 0xffffffff;
    @!p not.b32 %r1313, %r1313;
}

	// end inline asm
	and.b32  	%r1338, %r1313, %r1310;
	mov.b32 	%r1318, 4;
	// begin inline asm
	{
    .reg .pred p;
    and.b32 %r1316, %r1332, %r1318;    setp.ne.u32 p, %r1316, 0;
    vote.ballot.sync.b32 %r1316, p, 0xffffffff;
    @!p not.b32 %r1316, %r1316;
}

	// end inline asm
	and.b32  	%r1339, %r1316, %r1338;
	mov.b32 	%r1321, 8;
	// begin inline asm
	{
    .reg .pred p;
    and.b32 %r1319, %r1332, %r1321;    setp.ne.u32 p, %r1319, 0;
    vote.ballot.sync.b32 %r1319, p, 0xffffffff;
    @!p not.b32 %r1319, %r1319;
}

	// end inline asm
	and.b32  	%r1340, %r1319, %r1339;
	mov.b32 	%r1324, 16;
	// begin inline asm
	{
    .reg .pred p;
    and.b32 %r1322, %r1332, %r1324;    setp.ne.u32 p, %r1322, 0;
    vote.ballot.sync.b32 %r1322, p, 0xffffffff;
    @!p not.b32 %r1322, %r1322;
}

	// end inline asm
	and.b32  	%r1341, %r1322, %r1340;
	mov.b32 	%r1327, 32;
	// begin inline asm
	{
    .reg .pred p;
    and.b32 %r1325, %r1332, %r1327;    setp.ne.u32 p, %r1325, 0;
    vote.ballot.sync.b32 %r1325, p, 0xffffffff;
    @!p not.b32 %r1325, %r1325;
}

	// end inline asm
	and.b32  	%r1342, %r1325, %r1341;
	mov.b32 	%r1330, 64;
	// begin inline asm
	{
    .reg .pred p;
    and.b32 %r1328, %r1332, %r1330;    setp.ne.u32 p, %r1328, 0;
    vote.ballot.sync.b32 %r1328, p, 0xffffffff;
    @!p not.b32 %r1328, %r1328;
}

	// end inline asm
	and.b32  	%r1343, %r1328, %r1342;
	mov.b32 	%r1333, 128;
	// begin inline asm
	{
    .reg .pred p;
    and.b32 %r1331, %r1332, %r1333;    setp.ne.u32 p, %r1331, 0;
    vote.ballot.sync.b32 %r1331, p, 0xffffffff;
    @!p not.b32 %r1331, %r1331;
}

	// end inline asm
	and.b32  	%r1344, %r1331, %r1343;
	clz.b32 	%r1345, %r1344;
	sub.s32 	%r231, 31, %r1345;
	and.b32  	%r1346, %r782, %r1344;
	popc.b32 	%r232, %r1346;
	setp.ne.s32 	%p196, %r306, %r231;
	mov.b32 	%r2164, 0;
	@%p196 bra 	$L__BB14_207;
	mov.u32 	%r1349, _ZZN3cub18CUB_300001_SM_10006detail10radix_sort29DeviceRadixSortOnesweepKernelINS1_5radix10policy_hubIffyE10Policy1000ELNS0_9SortOrderE1EffyiiNS1_21identity_decomposer_tEEEvPT5_SB_PT3_PKSC_PT1_PKSG_PT2_PKSK_T4_iiT6_E1s;
	add.s32 	%r1350, %r1349, %r809;
	shl.b32 	%r1351, %r1332, 2;
	add.s32 	%r1352, %r1350, %r1351;
	atom.shared.add.u32 	%r2164, [%r1352], %r232;
$L__BB14_207:
	ld.param.u32 	%r2064, [_ZN3cub18CUB_300001_SM_10006detail10radix_sort29DeviceRadixSortOnesweepKernelINS1_5radix10policy_hubIffyE10Policy1000ELNS0_9SortOrderE1EffyiiNS1_21identity_decomposer_tEEEvPT5_SB_PT3_PKSC_PT1_PKSG_PT2_PKSK_T4_iiT6__param_9];
	shfl.sync.idx.b32	%r1378|%p197, %r2164, %r231, 31, -1;
	add.s32 	%r235, %r232, %r1378;
	setp.eq.s32 	%p198, %r2136, 2147483647;
	selp.b32 	%r1379, -2147483648, %r2136, %p198;
	shr.u32 	%r1380, %r1379, %r2064;
	and.b32  	%r1375, %r1380, %r151;
	mov.b32 	%r1355, 1;
	// begin inline asm
	{
    .reg .pred p;
    and.b32 %r1353, %r1375, %r1355;    setp.ne.u32 p, %r1353, 0;
    vote.ballot.sync.b32 %r1353, p, 0xffffffff;
    @!p not.b32 %r1353, %r1353;
}

	// end inline asm
	mov.b32 	%r1358, 2;
	// begin inline asm
	{
    .reg .pred p;
    and.b32 %r1356, %r1375, %r1358;    setp.ne.u32 p, %r1356, 0;
    vote.ballot.sync.b32 %r1356, p, 0xffffffff;
    @!p not.b32 %r1356, %r1356;
}

	// end inline asm
	and.b32  	%r1381, %r1356, %r1353;
	mov.b32 	%r1361, 4;
	// begin inline asm
	{
    .reg .pred p;
    and.b32 %r1359, %r1375, %r1361;    setp.ne.u32 p, %r1359, 0;
    vote.ballot.sync.b32 %r1359, p, 0xffffffff;
    @!p not.b32 %r1359, %r1359;
}

	// end inline asm
	and.b32  	%r1382, %r1359, %r1381;
	mov.b32 	%r1364, 8;
	// begin inline asm
	{
    .reg .pred p;
    and.b32 %r1362, %r1375, %r1364;    setp.ne.u32 p, %r1362, 0;
    vote.ballot.sync.b32 %r1362, p, 0xffffffff;
    @!p not.b32 %r1362, %r1362;
}

	// end inline asm
	and.b32  	%r1383, %r1362, %r1382;
	mov.b32 	%r1367, 16;
	// begin inline asm
	{
    .reg .pred p;
    and.b32 %r1365, %r1375, %r1367;    setp.ne.u32 p, %r1365, 0;
    vote.ballot.sync.b32 %r1365, p, 0xffffffff;
    @!p not.b32 %r1365, %r1365;
}

	// end inline asm
	and.b32  	%r1384, %r1365, %r1383;
	mov.b32 	%r1370, 32;
	// begin inline asm
	{
    .reg .pred p;
    and.b32 %r1368, %r1375, %r1370;    setp.ne.u32 p, %r1368, 0;
    vote.ballot.sync.b32 %r1368, p, 0xffffffff;
    @!p not.b32 %r1368, %r1368;
}

	// end inline asm
	and.b32  	%r1385, %r1368, %r1384;
	mov.b32 	%r1373, 64;
	// begin inline asm
	{
    .reg .pred p;
    and.b32 %r1371, %r1375, %r1373;    setp.ne.u32 p, %r1371, 0;
    vote.ballot.sync.b32 %r1371, p, 0xffffffff;
    @!p not.b32 %r1371, %r1371;
}

	// end inline asm
	and.b32  	%r1386, %r1371, %r1385;
	mov.b32 	%r1376, 128;
	// begin inline asm
	{
    .reg .pred p;
    and.b32 %r1374, %r1375, %r1376;    setp.ne.u32 p, %r1374, 0;
    vote.ballot.sync.b32 %r1374, p, 0xffffffff;
    @!p not.b32 %r1374, %r1374;
}

	// end inline asm
	and.b32  	%r1387, %r1374, %r1386;
	clz.b32 	%r1388, %r1387;
	sub.s32 	%r237, 31, %r1388;
	and.b32  	%r1389, %r782, %r1387;
	popc.b32 	%r238, %r1389;
	setp.ne.s32 	%p199, %r306, %r237;
	mov.b32 	%r2165, 0;
	@%p199 bra 	$L__BB14_209;
	mov.u32 	%r1392, _ZZN3cub18CUB_300001_SM_10006detail10radix_sort29DeviceRadixSortOnesweepKernelINS1_5radix10policy_hubIffyE10Policy1000ELNS0_9SortOrderE1EffyiiNS1_21identity_decomposer_tEEEvPT5_SB_PT3_PKSC_PT1_PKSG_PT2_PKSK_T4_iiT6_E1s;
	add.s32 	%r1393, %r1392, %r809;
	shl.b32 	%r1394, %r1375, 2;
	add.s32 	%r1395, %r1393, %r1394;
	atom.shared.add.u32 	%r2165, [%r1395], %r238;
$L__BB14_209:
	ld.param.u32 	%r2065, [_ZN3cub18CUB_300001_SM_10006detail10radix_sort29DeviceRadixSortOnesweepKernelINS1_5radix10policy_hubIffyE10Policy1000ELNS0_9SortOrderE1EffyiiNS1_21identity_decomposer_tEEEvPT5_SB_PT3_PKSC_PT1_PKSG_PT2_PKSK_T4_iiT6__param_9];
	shfl.sync.idx.b32	%r1421|%p200, %r2165, %r237, 31, -1;
	add.s32 	%r241, %r238, %r1421;
	setp.eq.s32 	%p201, %r2135, 2147483647;
	selp.b32 	%r1422, -2147483648, %r2135, %p201;
	shr.u32 	%r1423, %r1422, %r2065;
	and.b32  	%r1418, %r1423, %r151;
	mov.b32 	%r1398, 1;
	// begin inline asm
	{
    .reg .pred p;
    and.b32 %r1396, %r1418, %r1398;    setp.ne.u32 p, %r1396, 0;
    vote.ballot.sync.b32 %r1396, p, 0xffffffff;
    @!p not.b32 %r1396, %r1396;
}

	// end inline asm
	mov.b32 	%r1401, 2;
	// begin inline asm
	{
    .reg .pred p;
    and.b32 %r1399, %r1418, %r1401;    setp.ne.u32 p, %r1399, 0;
    vote.ballot.sync.b32 %r1399, p, 0xffffffff;
    @!p not.b32 %r1399, %r1399;
}

	// end inline asm
	and.b32  	%r1424, %r1399, %r1396;
	mov.b32 	%r1404, 4;
	// begin inline asm
	{
    .reg .pred p;
    and.b32 %r1402, %r1418, %r1404;    setp.ne.u32 p, %r1402, 0;
    vote.ballot.sync.b32 %r1402, p, 0xffffffff;
    @!p not.b32 %r1402, %r1402;
}

	// end inline asm
	and.b32  	%r1425, %r1402, %r1424;
	mov.b32 	%r1407, 8;
	// begin inline asm
	{
    .reg .pred p;
    and.b32 %r1405, %r1418, %r1407;    setp.ne.u32 p, %r1405, 0;
    vote.ballot.sync.b32 %r1405, p, 0xffffffff;
    @!p not.b32 %r1405, %r1405;
}

	// end inline asm
	and.b32  	%r1426, %r1405, %r1425;
	mov.b32 	%r1410, 16;
	// begin inline asm
	{
    .reg .pred p;
    and.b32 %r1408, %r1418, %r1410;    setp.ne.u32 p, %r1408, 0;
    vote.ballot.sync.b32 %r1408, p, 0xffffffff;
    @!p not.b32 %r1408, %r1408;
}

	// end inline asm
	and.b32  	%r1427, %r1408, %r1426;
	mov.b32 	%r1413, 32;
	// begin inline asm
	{
    .reg .pred p;
    and.b32 %r1411, %r1418, %r1413;    setp.ne.u32 p, %r1411, 0;
    vote.ballot.sync.b32 %r1411, p, 0xffffffff;
    @!p not.b32 %r1411, %r1411;
}

	// end inline asm
	and.b32  	%r1428, %r1411, %r1427;
	mov.b32 	%r1416, 64;
	// begin inline asm
	{
    .reg .pred p;
    and.b32 %r1414, %r1418, %r1416;    setp.ne.u32 p, %r1414, 0;
    vote.ballot.sync.b32 %r1414, p, 0xffffffff;
    @!p not.b32 %r1414, %r1414;
}

	// end inline asm
	and.b32  	%r1429, %r1414, %r1428;
	mov.b32 	%r1419, 128;
	// begin inline asm
	{
    .reg .pred p;
    and.b32 %r1417, %r1418, %r1419;    setp.ne.u32 p, %r1417, 0;
    vote.ballot.sync.b32 %r1417, p, 0xffffffff;
    @!p not.b32 %r1417, %r1417;
}

	// end inline asm
	and.b32  	%r1430, %r1417, %r1429;
	clz.b32 	%r1431, %r1430;
	sub.s32 	%r243, 31, %r1431;
	and.b32  	%r1432, %r782, %r1430;
	popc.b32 	%r244, %r1432;
	setp.ne.s32 	%p202, %r306, %r243;
	mov.b32 	%r2166, 0;
	@%p202 bra 	$L__BB14_211;
	mov.u32 	%r1435, _ZZN3cub18CUB_300001_SM_10006detail10radix_sort29DeviceRadixSortOnesweepKernelINS1_5radix10policy_hubIffyE10Policy1000ELNS0_9SortOrderE1EffyiiNS1_21identity_decomposer_tEEEvPT5_SB_PT3_PKSC_PT1_PKSG_PT2_PKSK_T4_iiT6_E1s;
	add.s32 	%r1436, %r1435, %r809;
	shl.b32 	%r1437, %r1418, 2;
	add.s32 	%r1438, %r1436, %r1437;
	atom.shared.add.u32 	%r2166, [%r1438], %r244;
$L__BB14_211:
	ld.param.u32 	%r2066, [_ZN3cub18CUB_300001_SM_10006detail10radix_sort29DeviceRadixSortOnesweepKernelINS1_5radix10policy_hubIffyE10Policy1000ELNS0_9SortOrderE1EffyiiNS1_21identity_decomposer_tEEEvPT5_SB_PT3_PKSC_PT1_PKSG_PT2_PKSK_T4_iiT6__param_9];
	shfl.sync.idx.b32	%r1464|%p203, %r2166, %r243, 31, -1;
	add.s32 	%r247, %r244, %r1464;
	setp.eq.s32 	%p204, %r2134, 2147483647;
	selp.b32 	%r1465, -2147483648, %r2134, %p204;
	shr.u32 	%r1466, %r1465, %r2066;
	and.b32  	%r1461, %r1466, %r151;
	mov.b32 	%r1441, 1;
	// begin inline asm
	{
    .reg .pred p;
    and.b32 %r1439, %r1461, %r1441;    setp.ne.u32 p, %r1439, 0;
    vote.ballot.sync.b32 %r1439, p, 0xffffffff;
    @!p not.b32 %r1439, %r1439;
}

	// end inline asm
	mov.b32 	%r1444, 2;
	// begin inline asm
	{
    .reg .pred p;
    and.b32 %r1442, %r1461, %r1444;    setp.ne.u32 p, %r1442, 0;
    vote.ballot.sync.b32 %r1442, p, 0xffffffff;
    @!p not.b32 %r1442, %r1442;
}

	// end inline asm
	and.b32  	%r1467, %r1442, %r1439;
	mov.b32 	%r1447, 4;
	// begin inline asm
	{
    .reg .pred p;
    and.b32 %r1445, %r1461, %r1447;    setp.ne.u32 p, %r1445, 0;
    vote.ballot.sync.b32 %r1445, p, 0xffffffff;
    @!p not.b32 %r1445, %r1445;
}

	// end inline asm
	and.b32  	%r1468, %r1445, %r1467;
	mov.b32 	%r1450, 8;
	// begin inline asm
	{
    .reg .pred p;
    and.b32 %r1448, %r1461, %r1450;    setp.ne.u32 p, %r1448, 0;
    vote.ballot.sync.b32 %r1448, p, 0xffffffff;
    @!p not.b32 %r1448, %r1448;
}

	// end inline asm
	and.b32  	%r1469, %r1448, %r1468;
	mov.b32 	%r1453, 16;
	// begin inline asm
	{
    .reg .pred p;
    and.b32 %r1451, %r1461, %r1453;    setp.ne.u32 p, %r1451, 0;
    vote.ballot.sync.b32 %r1451, p, 0xffffffff;
    @!p not.b32 %r1451, %r1451;
}

	// end inline asm
	and.b32  	%r1470, %r1451, %r1469;
	mov.b32 	%r1456, 32;
	// begin inline asm
	{
    .reg .pred p;
    and.b32 %r1454, %r1461, %r1456;    setp.ne.u32 p, %r1454, 0;
    vote.ballot.sync.b32 %r1454, p, 0xffffffff;
    @!p not.b32 %r1454, %r1454;
}

	// end inline asm
	and.b32  	%r1471, %r1454, %r1470;
	mov.b32 	%r1459, 64;
	// begin inline asm
	{
    .reg .pred p;
    and.b32 %r1457, %r1461, %r1459;    setp.ne.u32 p, %r1457, 0;
    vote.ballot.sync.b32 %r1457, p, 0xffffffff;
    @!p not.b32 %r1457, %r1457;
}

	// end inline asm
	and.b32  	%r1472, %r1457, %r1471;
	mov.b32 	%r1462, 128;
	// begin inline asm
	{
    .reg .pred p;
    and.b32 %r1460, %r1461, %r1462;    setp.ne.u32 p, %r1460, 0;
    vote.ballot.sync.b32 %r1460, p, 0xffffffff;
    @!p not.b32 %r1460, %r1460;
}

	// end inline asm
	and.b32  	%r1473, %r1460, %r1472;
	clz.b32 	%r1474, %r1473;
	sub.s32 	%r249, 31, %r1474;
	and.b32  	%r1475, %r782, %r1473;
	popc.b32 	%r250, %r1475;
	setp.ne.s32 	%p205, %r306, %r249;
	mov.b32 	%r2167, 0;
	@%p205 bra 	$L__BB14_213;
	mov.u32 	%r1478, _ZZN3cub18CUB_300001_SM_10006detail10radix_sort29DeviceRadixSortOnesweepKernelINS1_5radix10policy_hubIffyE10Policy1000ELNS0_9SortOrderE1EffyiiNS1_21identity_decomposer_tEEEvPT5_SB_PT3_PKSC_PT1_PKSG_PT2_PKSK_T4_iiT6_E1s;
	add.s32 	%r1479, %r1478, %r809;
	shl.b32 	%r1480, %r1461, 2;
	add.s32 	%r1481, %r1479, %r1480;
	atom.shared.add.u32 	%r2167, [%r1481], %r250;
$L__BB14_213:
	setp.gt.u32 	%p206, %r1, 255;
	shfl.sync.idx.b32	%r1482|%p207, %r2167, %r249, 31, -1;
	add.s32 	%r1483, %r250, %r1482;
	bar.sync 	0;
	shl.b32 	%r1484, %r157, 2;
	mov.u32 	%r1485, _ZZN3cub18CUB_300001_SM_10006detail10radix_sort29DeviceRadixSortOnesweepKernelINS1_5radix10policy_hubIffyE10Policy1000ELNS0_9SortOrderE1EffyiiNS1_21identity_decomposer_tEEEvPT5_SB_PT3_PKSC_PT1_PKSG_PT2_PKSK_T4_iiT6_E1s;
	add.s32 	%r253, %r1485, %r1484;
	st.shared.u32 	[%r253+-4], %r2150;
	shl.b32 	%r1486, %r163, 2;
	add.s32 	%r254, %r1485, %r1486;
	st.shared.u32 	[%r254+-4], %r2149;
	shl.b32 	%r1487, %r169, 2;
	add.s32 	%r255, %r1485, %r1487;
	st.shared.u32 	[%r255+-4], %r2148;
	shl.b32 	%r1488, %r175, 2;
	add.s32 	%r256, %r1485, %r1488;
	st.shared.u32 	[%r256+-4], %r2147;
	shl.b32 	%r1489, %r181, 2;
	add.s32 	%r257, %r1485, %r1489;
	st.shared.u32 	[%r257+-4], %r2146;
	shl.b32 	%r1490, %r187, 2;
	add.s32 	%r258, %r1485, %r1490;
	st.shared.u32 	[%r258+-4], %r2145;
	shl.b32 	%r1491, %r193, 2;
	add.s32 	%r259, %r1485, %r1491;
	st.shared.u32 	[%r259+-4], %r2144;
	shl.b32 	%r1492, %r199, 2;
	add.s32 	%r260, %r1485, %r1492;
	st.shared.u32 	[%r260+-4], %r2143;
	shl.b32 	%r1493, %r205, 2;
	add.s32 	%r261, %r1485, %r1493;
	st.shared.u32 	[%r261+-4], %r2142;
	shl.b32 	%r1494, %r211, 2;
	add.s32 	%r262, %r1485, %r1494;
	st.shared.u32 	[%r262+-4], %r2141;
	shl.b32 	%r1495, %r217, 2;
	add.s32 	%r263, %r1485, %r1495;
	st.shared.u32 	[%r263+-4], %r2140;
	shl.b32 	%r1496, %r223, 2;
	add.s32 	%r264, %r1485, %r1496;
	st.shared.u32 	[%r264+-4], %r2139;
	shl.b32 	%r1497, %r229, 2;
	add.s32 	%r265, %r1485, %r1497;
	st.shared.u32 	[%r265+-4], %r2138;
	shl.b32 	%r1498, %r235, 2;
	add.s32 	%r266, %r1485, %r1498;
	st.shared.u32 	[%r266+-4], %r2137;
	shl.b32 	%r1499, %r241, 2;
	add.s32 	%r267, %r1485, %r1499;
	st.shared.u32 	[%r267+-4], %r2136;
	shl.b32 	%r1500, %r247, 2;
	add.s32 	%r268, %r1485, %r1500;
	st.shared.u32 	[%r268+-4], %r2135;
	shl.b32 	%r1501, %r1483, 2;
	add.s32 	%r269, %r1485, %r1501;
	st.shared.u32 	[%r269+-4], %r2134;
	shl.b32 	%r1502, %r1, 3;
	add.s32 	%r1503, %r1485, %r1502;
	add.s32 	%r270, %r1503, 26112;
	@%p206 bra 	$L__BB14_221;
	ld.param.u64 	%rd437, [_ZN3cub18CUB_300001_SM_10006detail10radix_sort29DeviceRadixSortOnesweepKernelINS1_5radix10policy_hubIffyE10Policy1000ELNS0_9SortOrderE1EffyiiNS1_21identity_decomposer_tEEEvPT5_SB_PT3_PKSC_PT1_PKSG_PT2_PKSK_T4_iiT6__param_3];
	cvta.to.global.u64 	%rd93, %rd437;
	shl.b64 	%rd94, %rd9, 3;
	add.s64 	%rd95, %rd93, %rd94;
	ld.global.u64 	%rd96, [%rd95];
	cvt.s64.s32 	%rd97, %r148;
	sub.s64 	%rd456, %rd96, %rd97;
	st.shared.u64 	[%r270], %rd456;
	setp.lt.s32 	%p208, %r3, 1;
	mov.u32 	%r2171, %r2129;
	@%p208 bra 	$L__BB14_220;
	mov.b32 	%r2169, -1;
	mov.u32 	%r2168, %r3;
	mov.u32 	%r2171, %r2129;
$L__BB14_216:
	ld.param.u64 	%rd430, [_ZN3cub18CUB_300001_SM_10006detail10radix_sort29DeviceRadixSortOnesweepKernelINS1_5radix10policy_hubIffyE10Policy1000ELNS0_9SortOrderE1EffyiiNS1_21identity_decomposer_tEEEvPT5_SB_PT3_PKSC_PT1_PKSG_PT2_PKSK_T4_iiT6__param_0];
	add.s32 	%r274, %r2168, -1;
	shl.b32 	%r1505, %r274, 8;
	add.s32 	%r1506, %r1505, %r1;
	cvta.to.global.u64 	%rd98, %rd430;
	mul.wide.s32 	%rd99, %r1506, 4;
	add.s64 	%rd19, %rd98, %rd99;
$L__BB14_217:
	membar.cta;
	ld.volatile.global.u32 	%r275, [%rd19];
	setp.eq.s32 	%p209, %r275, 0;
	@%p209 bra 	$L__BB14_217;
	and.b32  	%r1507, %r275, 1073741823;
	add.s32 	%r2171, %r1507, %r2171;
	setp.gt.s32 	%p210, %r275, -1;
	vote.sync.ballot.b32 	%r2169, %p210, %r2169;
	setp.gt.u32 	%p212, %r2168, 1;
	and.pred  	%p213, %p210, %p212;
	mov.u32 	%r2168, %r274;
	@%p213 bra 	$L__BB14_216;
	ld.shared.u64 	%rd456, [%r270];
$L__BB14_220:
	ld.param.u64 	%rd431, [_ZN3cub18CUB_300001_SM_10006detail10radix_sort29DeviceRadixSortOnesweepKernelINS1_5radix10policy_hubIffyE10Policy1000ELNS0_9SortOrderE1EffyiiNS1_21identity_decomposer_tEEEvPT5_SB_PT3_PKSC_PT1_PKSG_PT2_PKSK_T4_iiT6__param_0];
	or.b32  	%r1508, %r2171, -2147483648;
	cvta.to.global.u64 	%rd100, %rd431;
	shl.b32 	%r1509, %r3, 8;
	add.s32 	%r1510, %r1509, %r1;
	mul.wide.s32 	%rd101, %r1510, 4;
	add.s64 	%rd102, %rd100, %rd101;
	st.volatile.global.u32 	[%rd102], %r1508;
	sub.s32 	%r1511, %r2171, %r2129;
	cvt.s64.s32 	%rd103, %r1511;
	add.s64 	%rd104, %rd456, %rd103;
	st.shared.u64 	[%r270], %rd104;
$L__BB14_221:
	ld.param.u32 	%r2042, [_ZN3cub18CUB_300001_SM_10006detail10radix_sort29DeviceRadixSortOnesweepKernelINS1_5radix10policy_hubIffyE10Policy1000ELNS0_9SortOrderE1EffyiiNS1_21identity_decomposer_tEEEvPT5_SB_PT3_PKSC_PT1_PKSG_PT2_PKSK_T4_iiT6__param_8];
	ld.param.u64 	%rd434, [_ZN3cub18CUB_300001_SM_10006detail10radix_sort29DeviceRadixSortOnesweepKernelINS1_5radix10policy_hubIffyE10Policy1000ELNS0_9SortOrderE1EffyiiNS1_21identity_decomposer_tEEEvPT5_SB_PT3_PKSC_PT1_PKSG_PT2_PKSK_T4_iiT6__param_2];
	setp.gt.u32 	%p214, %r1, 255;
	mad.lo.s32 	%r279, %r3, 6528, 6528;
	setp.lt.s32 	%p215, %r279, %r2042;
	setp.eq.s64 	%p216, %rd434, 0;
	or.pred  	%p217, %p216, %p215;
	or.pred  	%p218, %p214, %p217;
	@%p218 bra 	$L__BB14_223;
	ld.param.u64 	%rd435, [_ZN3cub18CUB_300001_SM_10006detail10radix_sort29DeviceRadixSortOnesweepKernelINS1_5radix10policy_hubIffyE10Policy1000ELNS0_9SortOrderE1EffyiiNS1_21identity_decomposer_tEEEvPT5_SB_PT3_PKSC_PT1_PKSG_PT2_PKSK_T4_iiT6__param_2];
	ld.shared.u64 	%rd105, [%r270];
	cvt.s64.s32 	%rd106, %r2129;
	cvt.s64.s32 	%rd107, %r148;
	add.s64 	%rd108, %rd107, %rd106;
	add.s64 	%rd109, %rd108, %rd105;
	cvta.to.global.u64 	%rd110, %rd435;
	shl.b64 	%rd111, %rd9, 3;
	add.s64 	%rd112, %rd110, %rd111;
	st.global.u64 	[%rd112], %rd109;
$L__BB14_223:
	ld.param.u32 	%r2043, [_ZN3cub18CUB_300001_SM_10006detail10radix_sort29DeviceRadixSortOnesweepKernelINS1_5radix10policy_hubIffyE10Policy1000ELNS0_9SortOrderE1EffyiiNS1_21identity_decomposer_tEEEvPT5_SB_PT3_PKSC_PT1_PKSG_PT2_PKSK_T4_iiT6__param_8];
	ld.param.u64 	%rd438, [_ZN3cub18CUB_300001_SM_10006detail10radix_sort29DeviceRadixSortOnesweepKernelINS1_5radix10policy_hubIffyE10Policy1000ELNS0_9SortOrderE1EffyiiNS1_21identity_decomposer_tEEEvPT5_SB_PT3_PKSC_PT1_PKSG_PT2_PKSK_T4_iiT6__param_4];
	cvta.to.global.u64 	%rd22, %rd438;
	shl.b32 	%r1512, %r1, 2;
	add.s32 	%r280, %r1485, %r1512;
	setp.gt.s32 	%p219, %r279, %r2043;
	bar.sync 	0;
	@%p219 bra 	$L__BB14_225;
	ld.param.u32 	%r2067, [_ZN3cub18CUB_300001_SM_10006detail10radix_sort29DeviceRadixSortOnesweepKernelINS1_5radix10policy_hubIffyE10Policy1000ELNS0_9SortOrderE1EffyiiNS1_21identity_decomposer_tEEEvPT5_SB_PT3_PKSC_PT1_PKSG_PT2_PKSK_T4_iiT6__param_9];
	ld.shared.u32 	%r1514, [%r280];
	setp.eq.s32 	%p220, %r1514, 2147483647;
	selp.b32 	%r1515, -2147483648, %r1514, %p220;
	shr.u32 	%r1516, %r1515, %r2067;
	and.b32  	%r1517, %r1516, %r151;
	shl.b32 	%r1518, %r1517, 3;
	add.s32 	%r1520, %r1485, 26112;
	add.s32 	%r1521, %r1520, %r1518;
	ld.shared.u64 	%rd113, [%r1521];
	add.s64 	%rd114, %rd113, %rd9;
	setp.lt.s32 	%p221, %r1514, 0;
	selp.b32 	%r1522, 0, 2147483647, %p221;
	xor.b32  	%r1523, %r1522, %r1514;
	shl.b64 	%rd115, %rd114, 2;
	add.s64 	%rd116, %rd22, %rd115;
	st.global.u32 	[%rd116], %r1523;
	bar.warp.sync 	-1;
	ld.shared.u32 	%r1524, [%r280+1536];
	setp.eq.s32 	%p222, %r1524, 2147483647;
	selp.b32 	%r1525, -2147483648, %r1524, %p222;
	shr.u32 	%r1526, %r1525, %r2067;
	and.b32  	%r1527, %r1526, %r151;
	shl.b32 	%r1528, %r1527, 3;
	add.s32 	%r1529, %r1520, %r1528;
	ld.shared.u64 	%rd117, [%r1529];
	add.s64 	%rd118, %rd117, %rd9;
	setp.lt.s32 	%p223, %r1524, 0;
	selp.b32 	%r1530, 0, 2147483647, %p223;
	xor.b32  	%r1531, %r1530, %r1524;
	shl.b64 	%rd119, %rd118, 2;
	add.s64 	%rd120, %rd22, %rd119;
	st.global.u32 	[%rd120+1536], %r1531;
	bar.warp.sync 	-1;
	ld.shared.u32 	%r1532, [%r280+3072];
	setp.eq.s32 	%p224, %r1532, 2147483647;
	selp.b32 	%r1533, -2147483648, %r1532, %p224;
	shr.u32 	%r1534, %r1533, %r2067;
	and.b32  	%r1535, %r1534, %r151;
	shl.b32 	%r1536, %r1535, 3;
	add.s32 	%r1537, %r1520, %r1536;
	ld.shared.u64 	%rd121, [%r1537];
	add.s64 	%rd122, %rd121, %rd9;
	setp.lt.s32 	%p225, %r1532, 0;
	selp.b32 	%r1538, 0, 2147483647, %p225;
	xor.b32  	%r1539, %r1538, %r1532;
	shl.b64 	%rd123, %rd122, 2;
	add.s64 	%rd124, %rd22, %rd123;
	st.global.u32 	[%rd124+3072], %r1539;
	bar.warp.sync 	-1;
	ld.shared.u32 	%r1540, [%r280+4608];
	setp.eq.s32 	%p226, %r1540, 2147483647;
	selp.b32 	%r1541, -2147483648, %r1540, %p226;
	shr.u32 	%r1542, %r1541, %r2067;
	and.b32  	%r1543, %r1542, %r151;
	shl.b32 	%r1544, %r1543, 3;
	add.s32 	%r1545, %r1520, %r1544;
	ld.shared.u64 	%rd125, [%r1545];
	add.s64 	%rd126, %rd125, %rd9;
	setp.lt.s32 	%p227, %r1540, 0;
	selp.b32 	%r1546, 0, 2147483647, %p227;
	xor.b32  	%r1547, %r1546, %r1540;
	shl.b64 	%rd127, %rd126, 2;
	add.s64 	%rd128, %rd22, %rd127;
	st.global.u32 	[%rd128+4608], %r1547;
	bar.warp.sync 	-1;
	ld.shared.u32 	%r1548, [%r280+6144];
	setp.eq.s32 	%p228, %r1548, 2147483647;
	selp.b32 	%r1549, -2147483648, %r1548, %p228;
	shr.u32 	%r1550, %r1549, %r2067;
	and.b32  	%r1551, %r1550, %r151;
	shl.b32 	%r1552, %r1551, 3;
	add.s32 	%r1553, %r1520, %r1552;
	ld.shared.u64 	%rd129, [%r1553];
	add.s64 	%rd130, %rd129, %rd9;
	setp.lt.s32 	%p229, %r1548, 0;
	selp.b32 	%r1554, 0, 2147483647, %p229;
	xor.b32  	%r1555, %r1554, %r1548;
	shl.b64 	%rd131, %rd130, 2;
	add.s64 	%rd132, %rd22, %rd131;
	st.global.u32 	[%rd132+6144], %r1555;
	bar.warp.sync 	-1;
	ld.shared.u32 	%r1556, [%r280+7680];
	setp.eq.s32 	%p230, %r1556, 2147483647;
	selp.b32 	%r1557, -2147483648, %r1556, %p230;
	shr.u32 	%r1558, %r1557, %r2067;
	and.b32  	%r1559, %r1558, %r151;
	shl.b32 	%r1560, %r1559, 3;
	add.s32 	%r1561, %r1520, %r1560;
	ld.shared.u64 	%rd133, [%r1561];
	add.s64 	%rd134, %rd133, %rd9;
	setp.lt.s32 	%p231, %r1556, 0;
	selp.b32 	%r1562, 0, 2147483647, %p231;
	xor.b32  	%r1563, %r1562, %r1556;
	shl.b64 	%rd135, %rd134, 2;
	add.s64 	%rd136, %rd22, %rd135;
	st.global.u32 	[%rd136+7680], %r1563;
	bar.warp.sync 	-1;
	ld.shared.u32 	%r1564, [%r280+9216];
	setp.eq.s32 	%p232, %r1564, 2147483647;
	selp.b32 	%r1565, -2147483648, %r1564, %p232;
	shr.u32 	%r1566, %r1565, %r2067;
	and.b32  	%r1567, %r1566, %r151;
	shl.b32 	%r1568, %r1567, 3;
	add.s32 	%r1569, %r1520, %r1568;
	ld.shared.u64 	%rd137, [%r1569];
	add.s64 	%rd138, %rd137, %rd9;
	setp.lt.s32 	%p233, %r1564, 0;
	selp.b32 	%r1570, 0, 2147483647, %p233;
	xor.b32  	%r1571, %r1570, %r1564;
	shl.b64 	%rd139, %rd138, 2;
	add.s64 	%rd140, %rd22, %rd139;
	st.global.u32 	[%rd140+9216], %r1571;
	bar.warp.sync 	-1;
	ld.shared.u32 	%r1572, [%r280+10752];
	setp.eq.s32 	%p234, %r1572, 2147483647;
	selp.b32 	%r1573, -2147483648, %r1572, %p234;
	shr.u32 	%r1574, %r1573, %r2067;
	and.b32  	%r1575, %r1574, %r151;
	shl.b32 	%r1576, %r1575, 3;
	add.s32 	%r1577, %r1520, %r1576;
	ld.shared.u64 	%rd141, [%r1577];
	add.s64 	%rd142, %rd141, %rd9;
	setp.lt.s32 	%p235, %r1572, 0;
	selp.b32 	%r1578, 0, 2147483647, %p235;
	xor.b32  	%r1579, %r1578, %r1572;
	shl.b64 	%rd143, %rd142, 2;
	add.s64 	%rd144, %rd22, %rd143;
	st.global.u32 	[%rd144+10752], %r1579;
	bar.warp.sync 	-1;
	ld.shared.u32 	%r1580, [%r280+12288];
	setp.eq.s32 	%p236, %r1580, 2147483647;
	selp.b32 	%r1581, -2147483648, %r1580, %p236;
	shr.u32 	%r1582, %r1581, %r2067;
	and.b32  	%r1583, %r1582, %r151;
	shl.b32 	%r1584, %r1583, 3;
	add.s32 	%r1585, %r1520, %r1584;
	ld.shared.u64 	%rd145, [%r1585];
	add.s64 	%rd146, %rd145, %rd9;
	setp.lt.s32 	%p237, %r1580, 0;
	selp.b32 	%r1586, 0, 2147483647, %p237;
	xor.b32  	%r1587, %r1586, %r1580;
	shl.b64 	%rd147, %rd146, 2;
	add.s64 	%rd148, %rd22, %rd147;
	st.global.u32 	[%rd148+12288], %r1587;
	bar.warp.sync 	-1;
	ld.shared.u32 	%r1588, [%r280+13824];
	setp.eq.s32 	%p238, %r1588, 2147483647;
	selp.b32 	%r1589, -2147483648, %r1588, %p238;
	shr.u32 	%r1590, %r1589, %r2067;
	and.b32  	%r1591, %r1590, %r151;
	shl.b32 	%r1592, %r1591, 3;
	add.s32 	%r1593, %r1520, %r1592;
	ld.shared.u64 	%rd149, [%r1593];
	add.s64 	%rd150, %rd149, %rd9;
	setp.lt.s32 	%p239, %r1588, 0;
	selp.b32 	%r1594, 0, 2147483647, %p239;
	xor.b32  	%r1595, %r1594, %r1588;
	shl.b64 	%rd151, %rd150, 2;
	add.s64 	%rd152, %rd22, %rd151;
	st.global.u32 	[%rd152+13824], %r1595;
	bar.warp.sync 	-1;
	ld.shared.u32 	%r1596, [%r280+15360];
	setp.eq.s32 	%p240, %r1596, 2147483647;
	selp.b32 	%r1597, -2147483648, %r1596, %p240;
	shr.u32 	%r1598, %r1597, %r2067;
	and.b32  	%r1599, %r1598, %r151;
	shl.b32 	%r1600, %r1599, 3;
	add.s32 	%r1601, %r1520, %r1600;
	ld.shared.u64 	%rd153, [%r1601];
	add.s64 	%rd154, %rd153, %rd9;
	setp.lt.s32 	%p241, %r1596, 0;
	selp.b32 	%r1602, 0, 2147483647, %p241;
	xor.b32  	%r1603, %r1602, %r1596;
	shl.b64 	%rd155, %rd154, 2;
	add.s64 	%rd156, %rd22, %rd155;
	st.global.u32 	[%rd156+15360], %r1603;
	bar.warp.sync 	-1;
	ld.shared.u32 	%r1604, [%r280+16896];
	setp.eq.s32 	%p242, %r1604, 2147483647;
	selp.b32 	%r1605, -2147483648, %r1604, %p242;
	shr.u32 	%r1606, %r1605, %r2067;
	and.b32  	%r1607, %r1606, %r151;
	shl.b32 	%r1608, %r1607, 3;
	add.s32 	%r1609, %r1520, %r1608;
	ld.shared.u64 	%rd157, [%r1609];
	add.s64 	%rd158, %rd157, %rd9;
	setp.lt.s32 	%p243, %r1604, 0;
	selp.b32 	%r1610, 0, 2147483647, %p243;
	xor.b32  	%r1611, %r1610, %r1604;
	shl.b64 	%rd159, %rd158, 2;
	add.s64 	%rd160, %rd22, %rd159;
	st.global.u32 	[%rd160+16896], %r1611;
	bar.warp.sync 	-1;
	ld.shared.u32 	%r1612, [%r280+18432];
	setp.eq.s32 	%p244, %r1612, 2147483647;
	selp.b32 	%r1613, -2147483648, %r1612, %p244;
	shr.u32 	%r1614, %r1613, %r2067;
	and.b32  	%r1615, %r1614, %r151;
	shl.b32 	%r1616, %r1615, 3;
	add.s32 	%r1617, %r1520, %r1616;
	ld.shared.u64 	%rd161, [%r1617];
	add.s64 	%rd162, %rd161, %rd9;
	setp.lt.s32 	%p245, %r1612, 0;
	selp.b32 	%r1618, 0, 2147483647, %p245;
	xor.b32  	%r1619, %r1618, %r1612;
	shl.b64 	%rd163, %rd162, 2;
	add.s64 	%rd164, %rd22, %rd163;
	st.global.u32 	[%rd164+18432], %r1619;
	bar.warp.sync 	-1;
	ld.shared.u32 	%r1620, [%r280+19968];
	setp.eq.s32 	%p246, %r1620, 2147483647;
	selp.b32 	%r1621, -2147483648, %r1620, %p246;
	shr.u32 	%r1622, %r1621, %r2067;
	and.b32  	%r1623, %r1622, %r151;
	shl.b32 	%r1624, %r1623, 3;
	add.s32 	%r1625, %r1520, %r1624;
	ld.shared.u64 	%rd165, [%r1625];
	add.s64 	%rd166, %rd165, %rd9;
	setp.lt.s32 	%p247, %r1620, 0;
	selp.b32 	%r1626, 0, 2147483647, %p247;
	xor.b32  	%r1627, %r1626, %r1620;
	shl.b64 	%rd167, %rd166, 2;
	add.s64 	%rd168, %rd22, %rd167;
	st.global.u32 	[%rd168+19968], %r1627;
	bar.warp.sync 	-1;
	ld.shared.u32 	%r1628, [%r280+21504];
	setp.eq.s32 	%p248, %r1628, 2147483647;
	selp.b32 	%r1629, -2147483648, %r1628, %p248;
	shr.u32 	%r1630, %r1629, %r2067;
	and.b32  	%r1631, %r1630, %r151;
	shl.b32 	%r1632, %r1631, 3;
	add.s32 	%r1633, %r1520, %r1632;
	ld.shared.u64 	%rd169, [%r1633];
	add.s64 	%rd170, %rd169, %rd9;
	setp.lt.s32 	%p249, %r1628, 0;
	selp.b32 	%r1634, 0, 2147483647, %p249;
	xor.b32  	%r1635, %r1634, %r1628;
	shl.b64 	%rd171, %rd170, 2;
	add.s64 	%rd172, %rd22, %rd171;
	st.global.u32 	[%rd172+21504], %r1635;
	bar.warp.sync 	-1;
	ld.shared.u32 	%r1636, [%r280+23040];
	setp.eq.s32 	%p250, %r1636, 2147483647;
	selp.b32 	%r1637, -2147483648, %r1636, %p250;
	shr.u32 	%r1638, %r1637, %r2067;
	and.b32  	%r1639, %r1638, %r151;
	shl.b32 	%r1640, %r1639, 3;
	add.s32 	%r1641, %r1520, %r1640;
	ld.shared.u64 	%rd173, [%r1641];
	add.s64 	%rd174, %rd173, %rd9;
	setp.lt.s32 	%p251, %r1636, 0;
	selp.b32 	%r1642, 0, 2147483647, %p251;
	xor.b32  	%r1643, %r1642, %r1636;
	shl.b64 	%rd175, %rd174, 2;
	add.s64 	%rd176, %rd22, %rd175;
	st.global.u32 	[%rd176+23040], %r1643;
	bar.warp.sync 	-1;
	ld.shared.u32 	%r1644, [%r280+24576];
	setp.eq.s32 	%p252, %r1644, 2147483647;
	selp.b32 	%r1645, -2147483648, %r1644, %p252;
	shr.u32 	%r1646, %r1645, %r2067;
	and.b32  	%r1647, %r1646, %r151;
	shl.b32 	%r1648, %r1647, 3;
	add.s32 	%r1649, %r1520, %r1648;
	ld.shared.u64 	%rd177, [%r1649];
	add.s64 	%rd178, %rd177, %rd9;
	setp.lt.s32 	%p253, %r1644, 0;
	selp.b32 	%r1650, 0, 2147483647, %p253;
	xor.b32  	%r1651, %r1650, %r1644;
	shl.b64 	%rd179, %rd178, 2;
	add.s64 	%rd180, %rd22, %rd179;
	st.global.u32 	[%rd180+24576], %r1651;
	bar.warp.sync 	-1;
	bra.uni 	$L__BB14_260;
$L__BB14_225:
	ld.param.u32 	%r2044, [_ZN3cub18CUB_300001_SM_10006detail10radix_sort29DeviceRadixSortOnesweepKernelINS1_5radix10policy_hubIffyE10Policy1000ELNS0_9SortOrderE1EffyiiNS1_21identity_decomposer_tEEEvPT5_SB_PT3_PKSC_PT1_PKSG_PT2_PKSK_T4_iiT6__param_8];
	mad.lo.s32 	%r281, %r3, -6528, %r2044;
	setp.ge.s32 	%p254, %r1, %r281;
	@%p254 bra 	$L__BB14_227;
	ld.param.u32 	%r2068, [_ZN3cub18CUB_300001_SM_10006detail10radix_sort29DeviceRadixSortOnesweepKernelINS1_5radix10policy_hubIffyE10Policy1000ELNS0_9SortOrderE1EffyiiNS1_21identity_decomposer_tEEEvPT5_SB_PT3_PKSC_PT1_PKSG_PT2_PKSK_T4_iiT6__param_9];
	ld.shared.u32 	%r1652, [%r280];
	setp.eq.s32 	%p255, %r1652, 2147483647;
	selp.b32 	%r1653, -2147483648, %r1652, %p255;
	shr.u32 	%r1654, %r1653, %r2068;
	and.b32  	%r1655, %r1654, %r151;
	shl.b32 	%r1656, %r1655, 3;
	add.s32 	%r1658, %r1485, %r1656;
	ld.shared.u64 	%rd181, [%r1658+26112];
	setp.lt.s32 	%p256, %r1652, 0;
	selp.b32 	%r1659, 0, 2147483647, %p256;
	xor.b32  	%r1660, %r1659, %r1652;
	add.s64 	%rd182, %rd181, %rd9;
	shl.b64 	%rd183, %rd182, 2;
	add.s64 	%rd184, %rd22, %rd183;
	st.global.u32 	[%rd184], %r1660;
$L__BB14_227:
	bar.warp.sync 	-1;
	add.s32 	%r1661, %r1, 384;
	setp.ge.s32 	%p257, %r1661, %r281;
	@%p257 bra 	$L__BB14_229;
	ld.param.u32 	%r2069, [_ZN3cub18CUB_300001_SM_10006detail10radix_sort29DeviceRadixSortOnesweepKernelINS1_5radix10policy_hubIffyE10Policy1000ELNS0_9SortOrderE1EffyiiNS1_21identity_decomposer_tEEEvPT5_SB_PT3_PKSC_PT1_PKSG_PT2_PKSK_T4_iiT6__param_9];
	ld.shared.u32 	%r1662, [%r280+1536];
	setp.eq.s32 	%p258, %r1662, 2147483647;
	selp.b32 	%r1663, -2147483648, %r1662, %p258;
	shr.u32 	%r1664, %r1663, %r2069;
	and.b32  	%r1665, %r1664, %r151;
	shl.b32 	%r1666, %r1665, 3;
	add.s32 	%r1668, %r1485, %r1666;
	ld.shared.u64 	%rd185, [%r1668+26112];
	setp.lt.s32 	%p259, %r1662, 0;
	selp.b32 	%r1669, 0, 2147483647, %p259;
	xor.b32  	%r1670, %r1669, %r1662;
	add.s64 	%rd186, %rd185, %rd9;
	shl.b64 	%rd187, %rd186, 2;
	add.s64 	%rd188, %rd22, %rd187;
	st.global.u32 	[%rd188+1536], %r1670;
$L__BB14_229:
	bar.warp.sync 	-1;
	add.s32 	%r1671, %r1, 768;
	setp.ge.s32 	%p260, %r1671, %r281;
	@%p260 bra 	$L__BB14_231;
	ld.param.u32 	%r2070, [_ZN3cub18CUB_300001_SM_10006detail10radix_sort29DeviceRadixSortOnesweepKernelINS1_5radix10policy_hubIffyE10Policy1000ELNS0_9SortOrderE1EffyiiNS1_21identity_decomposer_tEEEvPT5_SB_PT3_PKSC_PT1_PKSG_PT2_PKSK_T4_iiT6__param_9];
	ld.shared.u32 	%r1672, [%r280+3072];
	setp.eq.s32 	%p261, %r1672, 2147483647;
	selp.b32 	%r1673, -2147483648, %r1672, %p261;
	shr.u32 	%r1674, %r1673, %r2070;
	and.b32  	%r1675, %r1674, %r151;
	shl.b32 	%r1676, %r1675, 3;
	add.s32 	%r1678, %r1485, %r1676;
	ld.shared.u64 	%rd189, [%r1678+26112];
	setp.lt.s32 	%p262, %r1672, 0;
	selp.b32 	%r1679, 0, 2147483647, %p262;
	xor.b32  	%r1680, %r1679, %r1672;
	add.s64 	%rd190, %rd189, %rd9;
	shl.b64 	%rd191, %rd190, 2;
	add.s64 	%rd192, %rd22, %rd191;
	st.global.u32 	[%rd192+3072], %r1680;
$L__BB14_231:
	bar.warp.sync 	-1;
	add.s32 	%r1681, %r1, 1152;
	setp.ge.s32 	%p263, %r1681, %r281;
	@%p263 bra 	$L__BB14_233;
	ld.param.u32 	%r2071, [_ZN3cub18CUB_300001_SM_10006detail10radix_sort29DeviceRadixSortOnesweepKernelINS1_5radix10policy_hubIffyE10Policy1000ELNS0_9SortOrderE1EffyiiNS1_21identity_decomposer_tEEEvPT5_SB_PT3_PKSC_PT1_PKSG_PT2_PKSK_T4_iiT6__param_9];
	ld.shared.u32 	%r1682, [%r280+4608];
	setp.eq.s32 	%p264, %r1682, 2147483647;
	selp.b32 	%r1683, -2147483648, %r1682, %p264;
	shr.u32 	%r1684, %r1683, %r2071;
	and.b32  	%r1685, %r1684, %r151;
	shl.b32 	%r1686, %r1685, 3;
	add.s32 	%r1688, %r1485, %r1686;
	ld.shared.u64 	%rd193, [%r1688+26112];
	setp.lt.s32 	%p265, %r1682, 0;
	selp.b32 	%r1689, 0, 2147483647, %p265;
	xor.b32  	%r1690, %r1689, %r1682;
	add.s64 	%rd194, %rd193, %rd9;
	shl.b64 	%rd195, %rd194, 2;
	add.s64 	%rd196, %rd22, %rd195;
	st.global.u32 	[%rd196+4608], %r1690;
$L__BB14_233:
	bar.warp.sync 	-1;
	add.s32 	%r1691, %r1, 1536;
	setp.ge.s32 	%p266, %r1691, %r281;
	@%p266 bra 	$L__BB14_235;
	ld.param.u32 	%r2072, [_ZN3cub18CUB_300001_SM_10006detail10radix_sort29DeviceRadixSortOnesweepKernelINS1_5radix10policy_hubIffyE10Policy1000ELNS0_9SortOrderE1EffyiiNS1_21identity_decomposer_tEEEvPT5_SB_PT3_PKSC_PT1_PKSG_PT2_PKSK_T4_iiT6__param_9];
	ld.shared.u32 	%r1692, [%r280+6144];
	setp.eq.s32 	%p267, %r1692, 2147483647;
	selp.b32 	%r1693, -2147483648, %r1692, %p267;
	shr.u32 	%r1694, %r1693, %r2072;
	and.b32  	%r1695, %r1694, %r151;
	shl.b32 	%r1696, %r1695, 3;
	add.s32 	%r1698, %r1485, %r1696;
	ld.shared.u64 	%rd197, [%r1698+26112];
	setp.lt.s32 	%p268, %r1692, 0;
	selp.b32 	%r1699, 0, 2147483647, %p268;
	xor.b32  	%r1700, %r1699, %r1692;
	add.s64 	%rd198, %rd197, %rd9;
	shl.b64 	%rd199, %rd198, 2;
	add.s64 	%rd200, %rd22, %rd199;
	st.global.u32 	[%rd200+6144], %r1700;
$L__BB14_235:
	bar.warp.sync 	-1;
	add.s32 	%r1701, %r1, 1920;
	setp.ge.s32 	%p269, %r1701, %r281;
	@%p269 bra 	$L__BB14_237;
	ld.param.u32 	%r2073, [_ZN3cub18CUB_300001_SM_10006detail10radix_sort29DeviceRadixSortOnesweepKernelINS1_5radix10policy_hubIffyE10Policy1000ELNS0_9SortOrderE1EffyiiNS1_21identity_decomposer_tEEEvPT5_SB_PT3_PKSC_PT1_PKSG_PT2_PKSK_T4_iiT6__param_9];
	ld.shared.u32 	%r1702, [%r280+7680];
	setp.eq.s32 	%p270, %r1702, 2147483647;
	selp.b32 	%r1703, -2147483648, %r1702, %p270;
	shr.u32 	%r1704, %r1703, %r2073;
	and.b32  	%r1705, %r1704, %r151;
	shl.b32 	%r1706, %r1705, 3;
	add.s32 	%r1708, %r1485, %r1706;
	ld.shared.u64 	%rd201, [%r1708+26112];
	setp.lt.s32 	%p271, %r1702, 0;
	selp.b32 	%r1709, 0, 2147483647, %p271;
	xor.b32  	%r1710, %r1709, %r1702;
	add.s64 	%rd202, %rd201, %rd9;
	shl.b64 	%rd203, %rd202, 2;
	add.s64 	%rd204, %rd22, %rd203;
	st.global.u32 	[%rd204+7680], %r1710;
$L__BB14_237:
	bar.warp.sync 	-1;
	add.s32 	%r1711, %r1, 2304;
	setp.ge.s32 	%p272, %r1711, %r281;
	@%p272 bra 	$L__BB14_239;
	ld.param.u32 	%r2074, [_ZN3cub18CUB_300001_SM_10006detail10radix_sort29DeviceRadixSortOnesweepKernelINS1_5radix10policy_hubIffyE10Policy1000ELNS0_9SortOrderE1EffyiiNS1_21identity_decomposer_tEEEvPT5_SB_PT3_PKSC_PT1_PKSG_PT2_PKSK_T4_iiT6__param_9];
	ld.shared.u32 	%r1712, [%r280+9216];
	setp.eq.s32 	%p273, %r1712, 2147483647;
	selp.b32 	%r1713, -2147483648, %r1712, %p273;
	shr.u32 	%r1714, %r1713, %r2074;
	and.b32  	%r1715, %r1714, %r151;
	shl.b32 	%r1716, %r1715, 3;
	add.s32 	%r1718, %r1485, %r1716;
	ld.shared.u64 	%rd205, [%r1718+26112];
	setp.lt.s32 	%p274, %r1712, 0;
	selp.b32 	%r1719, 0, 2147483647, %p274;
	xor.b32  	%r1720, %r1719, %r1712;
	add.s64 	%rd206, %rd205, %rd9;
	shl.b64 	%rd207, %rd206, 2;
	add.s64 	%rd208, %rd22, %rd207;
	st.global.u32 	[%rd208+9216], %r1720;
$L__BB14_239:
	bar.warp.sync 	-1;
	add.s32 	%r1721, %r1, 2688;
	setp.ge.s32 	%p275, %r1721, %r281;
	@%p275 bra 	$L__BB14_241;
	ld.param.u32 	%r2075, [_ZN3cub18CUB_300001_SM_10006detail10radix_sort29DeviceRadixSortOnesweepKernelINS1_5radix10policy_hubIffyE10Policy1000ELNS0_9SortOrderE1EffyiiNS1_21identity_decomposer_tEEEvPT5_SB_PT3_PKSC_PT1_PKSG_PT2_PKSK_T4_iiT6__param_9];
	ld.shared.u32 	%r1722, [%r280+10752];
	setp.eq.s32 	%p276, %r1722, 2147483647;
	selp.b32 	%r1723, -2147483648, %r1722, %p276;
	shr.u32 	%r1724, %r1723, %r2075;
	and.b32  	%r1725, %r1724, %r151;
	shl.b32 	%r1726, %r1725, 3;
	add.s32 	%r1728, %r1485, %r1726;
	ld.shared.u64 	%rd209, [%r1728+26112];
	setp.lt.s32 	%p277, %r1722, 0;
	selp.b32 	%r1729, 0, 2147483647, %p277;
	xor.b32  	%r1730, %r1729, %r1722;
	add.s64 	%rd210, %rd209, %rd9;
	shl.b64 	%rd211, %rd210, 2;
	add.s64 	%rd212, %rd22, %rd211;
	st.global.u32 	[%rd212+10752], %r1730;
$L__BB14_241:
	bar.warp.sync 	-1;
	or.b32  	%r1731, %r1, 3072;
	setp.ge.s32 	%p278, %r1731, %r281;
	@%p278 bra 	$L__BB14_243;
	ld.param.u32 	%r2076, [_ZN3cub18CUB_300001_SM_10006detail10radix_sort29DeviceRadixSortOnesweepKernelINS1_5radix10policy_hubIffyE10Policy1000ELNS0_9SortOrderE1EffyiiNS1_21identity_decomposer_tEEEvPT5_SB_PT3_PKSC_PT1_PKSG_PT2_PKSK_T4_iiT6__param_9];
	ld.shared.u32 	%r1732, [%r280+12288];
	setp.eq.s32 	%p279, %r1732, 2147483647;
	selp.b32 	%r1733, -2147483648, %r1732, %p279;
	shr.u32 	%r1734, %r1733, %r2076;
	and.b32  	%r1735, %r1734, %r151;
	shl.b32 	%r1736, %r1735, 3;
	add.s32 	%r1738, %r1485, %r1736;
	ld.shared.u64 	%rd213, [%r1738+26112];
	setp.lt.s32 	%p280, %r1732, 0;
	selp.b32 	%r1739, 0, 2147483647, %p280;
	xor.b32  	%r1740, %r1739, %r1732;
	add.s64 	%rd214, %rd213, %rd9;
	shl.b64 	%rd215, %rd214, 2;
	add.s64 	%rd216, %rd22, %rd215;
	st.global.u32 	[%rd216+12288], %r1740;
$L__BB14_243:
	bar.warp.sync 	-1;
	add.s32 	%r1741, %r1, 3456;
	setp.ge.s32 	%p281, %r1741, %r281;
	@%p281 bra 	$L__BB14_245;
	ld.param.u32 	%r2077, [_ZN3cub18CUB_300001_SM_10006detail10radix_sort29DeviceRadixSortOnesweepKernelINS1_5radix10policy_hubIffyE10Policy1000ELNS0_9SortOrderE1EffyiiNS1_21identity_decomposer_tEEEvPT5_SB_PT3_PKSC_PT1_PKSG_PT2_PKSK_T4_iiT6__param_9];
	ld.shared.u32 	%r1742, [%r280+13824];
	setp.eq.s32 	%p282, %r1742, 2147483647;
	selp.b32 	%r1743, -2147483648, %r1742, %p282;
	shr.u32 	%r1744, %r1743, %r2077;
	and.b32  	%r1745, %r1744, %r151;
	shl.b32 	%r1746, %r1745, 3;
	add.s32 	%r1748, %r1485, %r1746;
	ld.shared.u64 	%rd217, [%r1748+26112];
	setp.lt.s32 	%p283, %r1742, 0;
	selp.b32 	%r1749, 0, 2147483647, %p283;
	xor.b32  	%r1750, %r1749, %r1742;
	add.s64 	%rd218, %rd217, %rd9;
	shl.b64 	%rd219, %rd218, 2;
	add.s64 	%rd220, %rd22, %rd219;
	st.global.u32 	[%rd220+13824], %r1750;
$L__BB14_245:
	bar.warp.sync 	-1;
	add.s32 	%r1751, %r1, 3840;
	setp.ge.s32 	%p284, %r1751, %r281;
	@%p284 bra 	$L__BB14_247;
	ld.param.u32 	%r2078, [_ZN3cub18CUB_300001_SM_10006detail10radix_sort29DeviceRadixSortOnesweepKernelINS1_5radix10policy_hubIffyE10Policy1000ELNS0_9SortOrderE1EffyiiNS1_21identity_decomposer_tEEEvPT5_SB_PT3_PKSC_PT1_PKSG_PT2_PKSK_T4_iiT6__param_9];
	ld.shared.u32 	%r1752, [%r280+15360];
	setp.eq.s32 	%p285, %r1752, 2147483647;
	selp.b32 	%r1753, -2147483648, %r1752, %p285;
	shr.u32 	%r1754, %r1753, %r2078;
	and.b32  	%r1755, %r1754, %r151;
	shl.b32 	%r1756, %r1755, 3;
	add.s32 	%r1758, %r1485, %r1756;
	ld.shared.u64 	%rd221, [%r1758+26112];
	setp.lt.s32 	%p286, %r1752, 0;
	selp.b32 	%r1759, 0, 2147483647, %p286;
	xor.b32  	%r1760, %r1759, %r1752;
	add.s64 	%rd222, %rd221, %rd9;
	shl.b64 	%rd223, %rd222, 2;
	add.s64 	%rd224, %rd22, %rd223;
	st.global.u32 	[%rd224+15360], %r1760;
$L__BB14_247:
	bar.warp.sync 	-1;
	add.s32 	%r1761, %r1, 4224;
	setp.ge.s32 	%p287, %r1761, %r281;
	@%p287 bra 	$L__BB14_249;
	ld.param.u32 	%r2079, [_ZN3cub18CUB_300001_SM_10006detail10radix_sort29DeviceRadixSortOnesweepKernelINS1_5radix10policy_hubIffyE10Policy1000ELNS0_9SortOrderE1EffyiiNS1_21identity_decomposer_tEEEvPT5_SB_PT3_PKSC_PT1_PKSG_PT2_PKSK_T4_iiT6__param_9];
	ld.shared.u32 	%r1762, [%r280+16896];
	setp.eq.s32 	%p288, %r1762, 2147483647;
	selp.b32 	%r1763, -2147483648, %r1762, %p288;
	shr.u32 	%r1764, %r1763, %r2079;
	and.b32  	%r1765, %r1764, %r151;
	shl.b32 	%r1766, %r1765, 3;
	add.s32 	%r1768, %r1485, %r1766;
	ld.shared.u64 	%rd225, [%r1768+26112];
	setp.lt.s32 	%p289, %r1762, 0;
	selp.b32 	%r1769, 0, 2147483647, %p289;
	xor.b32  	%r1770, %r1769, %r1762;
	add.s64 	%rd226, %rd225, %rd9;
	shl.b64 	%rd227, %rd226, 2;
	add.s64 	%rd228, %rd22, %rd227;
	st.global.u32 	[%rd228+16896], %r1770;
$L__BB14_249:
	bar.warp.sync 	-1;
	add.s32 	%r1771, %r1, 4608;
	setp.ge.s32 	%p290, %r1771, %r281;
	@%p290 bra 	$L__BB14_251;
	ld.param.u32 	%r2080, [_ZN3cub18CUB_300001_SM_10006detail10radix_sort29DeviceRadixSortOnesweepKernelINS1_5radix10policy_hubIffyE10Policy1000ELNS0_9SortOrderE1EffyiiNS1_21identity_decomposer_tEEEvPT5_SB_PT3_PKSC_PT1_PKSG_PT2_PKSK_T4_iiT6__param_9];
	ld.shared.u32 	%r1772, [%r280+18432];
	setp.eq.s32 	%p291, %r1772, 2147483647;
	selp.b32 	%r1773, -2147483648, %r1772, %p291;
	shr.u32 	%r1774, %r1773, %r2080;
	and.b32  	%r1775, %r1774, %r151;
	shl.b32 	%r1776, %r1775, 3;
	add.s32 	%r1778, %r1485, %r1776;
	ld.shared.u64 	%rd229, [%r1778+26112];
	setp.lt.s32 	%p292, %r1772, 0;
	selp.b32 	%r1779, 0, 2147483647, %p292;
	xor.b32  	%r1780, %r1779, %r1772;
	add.s64 	%rd230, %rd229, %rd9;
	shl.b64 	%rd231, %rd230, 2;
	add.s64 	%rd232, %rd22, %rd231;
	st.global.u32 	[%rd232+18432], %r1780;
$L__BB14_251:
	bar.warp.sync 	-1;
	add.s32 	%r1781, %r1, 4992;
	setp.ge.s32 	%p293, %r1781, %r281;
	@%p293 bra 	$L__BB14_253;
	ld.param.u32 	%r2081, [_ZN3cub18CUB_300001_SM_10006detail10radix_sort29DeviceRadixSortOnesweepKernelINS1_5radix10policy_hubIffyE10Policy1000ELNS0_9SortOrderE1EffyiiNS1_21identity_decomposer_tEEEvPT5_SB_PT3_PKSC_PT1_PKSG_PT2_PKSK_T4_iiT6__param_9];
	ld.shared.u32 	%r1782, [%r280+19968];
	setp.eq.s32 	%p294, %r1782, 2147483647;
	selp.b32 	%r1783, -2147483648, %r1782, %p294;
	shr.u32 	%r1784, %r1783, %r2081;
	and.b32  	%r1785, %r1784, %r151;
	shl.b32 	%r1786, %r1785, 3;
	add.s32 	%r1788, %r1485, %r1786;
	ld.shared.u64 	%rd233, [%r1788+26112];
	setp.lt.s32 	%p295, %r1782, 0;
	selp.b32 	%r1789, 0, 2147483647, %p295;
	xor.b32  	%r1790, %r1789, %r1782;
	add.s64 	%rd234, %rd233, %rd9;
	shl.b64 	%rd235, %rd234, 2;
	add.s64 	%rd236, %rd22, %rd235;
	st.global.u32 	[%rd236+19968], %r1790;
$L__BB14_253:
	bar.warp.sync 	-1;
	add.s32 	%r1791, %r1, 5376;
	setp.ge.s32 	%p296, %r1791, %r281;
	@%p296 bra 	$L__BB14_255;
	ld.param.u32 	%r2082, [_ZN3cub18CUB_300001_SM_10006detail10radix_sort29DeviceRadixSortOnesweepKernelINS1_5radix10policy_hubIffyE10Policy1000ELNS0_9SortOrderE1EffyiiNS1_21identity_decomposer_tEEEvPT5_SB_PT3_PKSC_PT1_PKSG_PT2_PKSK_T4_iiT6__param_9];
	ld.shared.u32 	%r1792, [%r280+21504];
	setp.eq.s32 	%p297, %r1792, 2147483647;
	selp.b32 	%r1793, -2147483648, %r1792, %p297;
	shr.u32 	%r1794, %r1793, %r2082;
	and.b32  	%r1795, %r1794, %r151;
	shl.b32 	%r1796, %r1795, 3;
	add.s32 	%r1798, %r1485, %r1796;
	ld.shared.u64 	%rd237, [%r1798+26112];
	setp.lt.s32 	%p298, %r1792, 0;
	selp.b32 	%r1799, 0, 2147483647, %p298;
	xor.b32  	%r1800, %r1799, %r1792;
	add.s64 	%rd238, %rd237, %rd9;
	shl.b64 	%rd239, %rd238, 2;
	add.s64 	%rd240, %rd22, %rd239;
	st.global.u32 	[%rd240+21504], %r1800;
$L__BB14_255:
	bar.warp.sync 	-1;
	add.s32 	%r1801, %r1, 5760;
	setp.ge.s32 	%p299, %r1801, %r281;
	@%p299 bra 	$L__BB14_257;
	ld.param.u32 	%r2083, [_ZN3cub18CUB_300001_SM_10006detail10radix_sort29DeviceRadixSortOnesweepKernelINS1_5radix10policy_hubIffyE10Policy1000ELNS0_9SortOrderE1EffyiiNS1_21identity_decomposer_tEEEvPT5_SB_PT3_PKSC_PT1_PKSG_PT2_PKSK_T4_iiT6__param_9];
	ld.shared.u32 	%r1802, [%r280+23040];
	setp.eq.s32 	%p300, %r1802, 2147483647;
	selp.b32 	%r1803, -2147483648, %r1802, %p300;
	shr.u32 	%r1804, %r1803, %r2083;
	and.b32  	%r1805, %r1804, %r151;
	shl.b32 	%r1806, %r1805, 3;
	add.s32 	%r1808, %r1485, %r1806;
	ld.shared.u64 	%rd241, [%r1808+26112];
	setp.lt.s32 	%p301, %r1802, 0;
	selp.b32 	%r1809, 0, 2147483647, %p301;
	xor.b32  	%r1810, %r1809, %r1802;
	add.s64 	%rd242, %rd241, %rd9;
	shl.b64 	%rd243, %rd242, 2;
	add.s64 	%rd244, %rd22, %rd243;
	st.global.u32 	[%rd244+23040], %r1810;
$L__BB14_257:
	bar.warp.sync 	-1;
	or.b32  	%r1811, %r1, 6144;
	setp.ge.s32 	%p302, %r1811, %r281;
	@%p302 bra 	$L__BB14_259;
	ld.param.u32 	%r2084, [_ZN3cub18CUB_300001_SM_10006detail10radix_sort29DeviceRadixSortOnesweepKernelINS1_5radix10policy_hubIffyE10Policy1000ELNS0_9SortOrderE1EffyiiNS1_21identity_decomposer_tEEEvPT5_SB_PT3_PKSC_PT1_PKSG_PT2_PKSK_T4_iiT6__param_9];
	ld.shared.u32 	%r1812, [%r280+24576];
	setp.eq.s32 	%p303, %r1812, 2147483647;
	selp.b32 	%r1813, -2147483648, %r1812, %p303;
	shr.u32 	%r1814, %r1813, %r2084;
	and.b32  	%r1815, %r1814, %r151;
	shl.b32 	%r1816, %r1815, 3;
	add.s32 	%r1818, %r1485, %r1816;
	ld.shared.u64 	%rd245, [%r1818+26112];
	setp.lt.s32 	%p304, %r1812, 0;
	selp.b32 	%r1819, 0, 2147483647, %p304;
	xor.b32  	%r1820, %r1819, %r1812;
	add.s64 	%rd246, %rd245, %rd9;
	shl.b64 	%rd247, %rd246, 2;
	add.s64 	%rd248, %rd22, %rd247;
	st.global.u32 	[%rd248+24576], %r1820;
$L__BB14_259:
	bar.warp.sync 	-1;
$L__BB14_260:
	ld.param.u32 	%r2085, [_ZN3cub18CUB_300001_SM_10006detail10radix_sort29DeviceRadixSortOnesweepKernelINS1_5radix10policy_hubIffyE10Policy1000ELNS0_9SortOrderE1EffyiiNS1_21identity_decomposer_tEEEvPT5_SB_PT3_PKSC_PT1_PKSG_PT2_PKSK_T4_iiT6__param_9];
	ld.param.u32 	%r2045, [_ZN3cub18CUB_300001_SM_10006detail10radix_sort29DeviceRadixSortOnesweepKernelINS1_5radix10policy_hubIffyE10Policy1000ELNS0_9SortOrderE1EffyiiNS1_21identity_decomposer_tEEEvPT5_SB_PT3_PKSC_PT1_PKSG_PT2_PKSK_T4_iiT6__param_8];
	setp.gt.s32 	%p305, %r279, %r2045;
	ld.shared.u32 	%r1821, [%r280];
	setp.eq.s32 	%p306, %r1821, 2147483647;
	selp.b32 	%r1822, -2147483648, %r1821, %p306;
	shr.u32 	%r1823, %r1822, %r2085;
	and.b32  	%r282, %r1823, %r151;
	ld.shared.u32 	%r1824, [%r280+1536];
	setp.eq.s32 	%p307, %r1824, 2147483647;
	selp.b32 	%r1825, -2147483648, %r1824, %p307;
	shr.u32 	%r1826, %r1825, %r2085;
	and.b32  	%r283, %r1826, %r151;
	ld.shared.u32 	%r1827, [%r280+3072];
	setp.eq.s32 	%p308, %r1827, 2147483647;
	selp.b32 	%r1828, -2147483648, %r1827, %p308;
	shr.u32 	%r1829, %r1828, %r2085;
	and.b32  	%r284, %r1829, %r151;
	ld.shared.u32 	%r1830, [%r280+4608];
	setp.eq.s32 	%p309, %r1830, 2147483647;
	selp.b32 	%r1831, -2147483648, %r1830, %p309;
	shr.u32 	%r1832, %r1831, %r2085;
	and.b32  	%r285, %r1832, %r151;
	ld.shared.u32 	%r1833, [%r280+6144];
	setp.eq.s32 	%p310, %r1833, 2147483647;
	selp.b32 	%r1834, -2147483648, %r1833, %p310;
	shr.u32 	%r1835, %r1834, %r2085;
	and.b32  	%r286, %r1835, %r151;
	ld.shared.u32 	%r1836, [%r280+7680];
	setp.eq.s32 	%p311, %r1836, 2147483647;
	selp.b32 	%r1837, -2147483648, %r1836, %p311;
	shr.u32 	%r1838, %r1837, %r2085;
	and.b32  	%r287, %r1838, %r151;
	ld.shared.u32 	%r1839, [%r280+9216];
	setp.eq.s32 	%p312, %r1839, 2147483647;
	selp.b32 	%r1840, -2147483648, %r1839, %p312;
	shr.u32 	%r1841, %r1840, %r2085;
	and.b32  	%r288, %r1841, %r151;
	ld.shared.u32 	%r1842, [%r280+10752];
	setp.eq.s32 	%p313, %r1842, 2147483647;
	selp.b32 	%r1843, -2147483648, %r1842, %p313;
	shr.u32 	%r1844, %r1843, %r2085;
	and.b32  	%r289, %r1844, %r151;
	ld.shared.u32 	%r1845, [%r280+12288];
	setp.eq.s32 	%p314, %r1845, 2147483647;
	selp.b32 	%r1846, -2147483648, %r1845, %p314;
	shr.u32 	%r1847, %r1846, %r2085;
	and.b32  	%r290, %r1847, %r151;
	ld.shared.u32 	%r1848, [%r280+13824];
	setp.eq.s32 	%p315, %r1848, 2147483647;
	selp.b32 	%r1849, -2147483648, %r1848, %p315;
	shr.u32 	%r1850, %r1849, %r2085;
	and.b32  	%r291, %r1850, %r151;
	ld.shared.u32 	%r1851, [%r280+15360];
	setp.eq.s32 	%p316, %r1851, 2147483647;
	selp.b32 	%r1852, -2147483648, %r1851, %p316;
	shr.u32 	%r1853, %r1852, %r2085;
	and.b32  	%r292, %r1853, %r151;
	ld.shared.u32 	%r1854, [%r280+16896];
	setp.eq.s32 	%p317, %r1854, 2147483647;
	selp.b32 	%r1855, -2147483648, %r1854, %p317;
	shr.u32 	%r1856, %r1855, %r2085;
	and.b32  	%r293, %r1856, %r151;
	ld.shared.u32 	%r1857, [%r280+18432];
	setp.eq.s32 	%p318, %r1857, 2147483647;
	selp.b32 	%r1858, -2147483648, %r1857, %p318;
	shr.u32 	%r1859, %r1858, %r2085;
	and.b32  	%r294, %r1859, %r151;
	ld.shared.u32 	%r1860, [%r280+19968];
	setp.eq.s32 	%p319, %r1860, 2147483647;
	selp.b32 	%r1861, -2147483648, %r1860, %p319;
	shr.u32 	%r1862, %r1861, %r2085;
	and.b32  	%r295, %r1862, %r151;
	ld.shared.u32 	%r1863, [%r280+21504];
	setp.eq.s32 	%p320, %r1863, 2147483647;
	selp.b32 	%r1864, -2147483648, %r1863, %p320;
	shr.u32 	%r1865, %r1864, %r2085;
	and.b32  	%r296, %r1865, %r151;
	ld.shared.u32 	%r1866, [%r280+23040];
	setp.eq.s32 	%p321, %r1866, 2147483647;
	selp.b32 	%r1867, -2147483648, %r1866, %p321;
	shr.u32 	%r1868, %r1867, %r2085;
	and.b32  	%r297, %r1868, %r151;
	ld.shared.u32 	%r1869, [%r280+24576];
	setp.eq.s32 	%p322, %r1869, 2147483647;
	selp.b32 	%r1870, -2147483648, %r1869, %p322;
	shr.u32 	%r1871, %r1870, %r2085;
	and.b32  	%r298, %r1871, %r151;
	@%p305 bra 	$L__BB14_262;
	ld.param.u64 	%rd443, [_ZN3cub18CUB_300001_SM_10006detail10radix_sort29DeviceRadixSortOnesweepKernelINS1_5radix10policy_hubIffyE10Policy1000ELNS0_9SortOrderE1EffyiiNS1_21identity_decomposer_tEEEvPT5_SB_PT3_PKSC_PT1_PKSG_PT2_PKSK_T4_iiT6__param_7];
	cvta.to.global.u64 	%rd249, %rd443;
	and.b32  	%r1875, %r1, 31;
	or.b32  	%r1876, %r568, %r1875;
	cvt.u64.u32 	%rd250, %r1876;
	mul.lo.s32 	%r1877, %r3, 6528;
	cvt.s64.s32 	%rd251, %r1877;
	add.s64 	%rd252, %rd250, %rd251;
	shl.b64 	%rd253, %rd252, 2;
	add.s64 	%rd254, %rd249, %rd253;
	ld.global.f32 	%f252, [%rd254];
	ld.global.f32 	%f253, [%rd254+128];
	ld.global.f32 	%f254, [%rd254+256];
	ld.global.f32 	%f255, [%rd254+384];
	ld.global.f32 	%f256, [%rd254+512];
	ld.global.f32 	%f257, [%rd254+640];
	ld.global.f32 	%f258, [%rd254+768];
	ld.global.f32 	%f259, [%rd254+896];
	ld.global.f32 	%f260, [%rd254+1024];
	ld.global.f32 	%f261, [%rd254+1152];
	ld.global.f32 	%f262, [%rd254+1280];
	ld.global.f32 	%f263, [%rd254+1408];
	ld.global.f32 	%f264, [%rd254+1536];
	ld.global.f32 	%f265, [%rd254+1664];
	ld.global.f32 	%f266, [%rd254+1792];
	ld.global.f32 	%f267, [%rd254+1920];
	ld.global.f32 	%f268, [%rd254+2048];
	bra.uni 	$L__BB14_296;
$L__BB14_262:
	ld.param.u32 	%r2046, [_ZN3cub18CUB_300001_SM_10006detail10radix_sort29DeviceRadixSortOnesweepKernelINS1_5radix10policy_hubIffyE10Policy1000ELNS0_9SortOrderE1EffyiiNS1_21identity_decomposer_tEEEvPT5_SB_PT3_PKSC_PT1_PKSG_PT2_PKSK_T4_iiT6__param_8];
	ld.param.u64 	%rd444, [_ZN3cub18CUB_300001_SM_10006detail10radix_sort29DeviceRadixSortOnesweepKernelINS1_5radix10policy_hubIffyE10Policy1000ELNS0_9SortOrderE1EffyiiNS1_21identity_decomposer_tEEEvPT5_SB_PT3_PKSC_PT1_PKSG_PT2_PKSK_T4_iiT6__param_7];
	cvta.to.global.u64 	%rd255, %rd444;
	cvt.s64.s32 	%rd256, %r308;
	add.s64 	%rd257, %rd7, %rd256;
	shl.b64 	%rd258, %rd257, 2;
	add.s64 	%rd23, %rd255, %rd258;
	cvt.u32.u64 	%r1879, %rd7;
	sub.s32 	%r299, %r2046, %r308;
	setp.ge.s32 	%p323, %r1879, %r299;
	@%p323 bra 	$L__BB14_264;
	ld.global.f32 	%f252, [%rd23];
$L__BB14_264:
	add.s32 	%r1881, %r1879, 32;
	setp.ge.s32 	%p324, %r1881, %r299;
	@%p324 bra 	$L__BB14_266;
	ld.global.f32 	%f253, [%rd23+128];
$L__BB14_266:
	add.s32 	%r1883, %r1879, 64;
	setp.ge.s32 	%p325, %r1883, %r299;
	@%p325 bra 	$L__BB14_268;
	ld.global.f32 	%f254, [%rd23+256];
$L__BB14_268:
	add.s32 	%r1885, %r1879, 96;
	setp.ge.s32 	%p326, %r1885, %r299;
	@%p326 bra 	$L__BB14_270;
	ld.global.f32 	%f255, [%rd23+384];
$L__BB14_270:
	add.s32 	%r1887, %r1879, 128;
	setp.ge.s32 	%p327, %r1887, %r299;
	@%p327 bra 	$L__BB14_272;
	ld.global.f32 	%f256, [%rd23+512];
$L__BB14_272:
	add.s32 	%r1889, %r1879, 160;
	setp.ge.s32 	%p328, %r1889, %r299;
	@%p328 bra 	$L__BB14_274;
	ld.global.f32 	%f257, [%rd23+640];
$L__BB14_274:
	add.s32 	%r1891, %r1879, 192;
	setp.ge.s32 	%p329, %r1891, %r299;
	@%p329 bra 	$L__BB14_276;
	ld.global.f32 	%f258, [%rd23+768];
$L__BB14_276:
	add.s32 	%r1893, %r1879, 224;
	setp.ge.s32 	%p330, %r1893, %r299;
	@%p330 bra 	$L__BB14_278;
	ld.param.u64 	%rd445, [_ZN3cub18CUB_300001_SM_10006detail10radix_sort29DeviceRadixSortOnesweepKernelINS1_5radix10policy_hubIffyE10Policy1000ELNS0_9SortOrderE1EffyiiNS1_21identity_decomposer_tEEEvPT5_SB_PT3_PKSC_PT1_PKSG_PT2_PKSK_T4_iiT6__param_7];
	cvta.to.global.u64 	%rd259, %rd445;
	add.s64 	%rd263, %rd259, %rd258;
	ld.global.f32 	%f259, [%rd263+896];
$L__BB14_278:
	add.s32 	%r1896, %r1879, 256;
	setp.ge.s32 	%p331, %r1896, %r299;
	@%p331 bra 	$L__BB14_280;
	ld.param.u64 	%rd446, [_ZN3cub18CUB_300001_SM_10006detail10radix_sort29DeviceRadixSortOnesweepKernelINS1_5radix10policy_hubIffyE10Policy1000ELNS0_9SortOrderE1EffyiiNS1_21identity_decomposer_tEEEvPT5_SB_PT3_PKSC_PT1_PKSG_PT2_PKSK_T4_iiT6__param_7];
	cvta.to.global.u64 	%rd264, %rd446;
	cvt.s64.s32 	%rd265, %r308;
	add.s64 	%rd266, %rd7, %rd265;
	shl.b64 	%rd267, %rd266, 2;
	add.s64 	%rd268, %rd264, %rd267;
	ld.global.f32 	%f260, [%rd268+1024];
$L__BB14_280:
	add.s32 	%r1899, %r1879, 288;
	setp.ge.s32 	%p332, %r1899, %r299;
	@%p332 bra 	$L__BB14_282;
	ld.param.u64 	%rd447, [_ZN3cub18CUB_300001_SM_10006detail10radix_sort29DeviceRadixSortOnesweepKernelINS1_5radix10policy_hubIffyE10Policy1000ELNS0_9SortOrderE1EffyiiNS1_21identity_decomposer_tEEEvPT5_SB_PT3_PKSC_PT1_PKSG_PT2_PKSK_T4_iiT6__param_7];
	cvta.to.global.u64 	%rd269, %rd447;
	cvt.s64.s32 	%rd270, %r308;
	add.s64 	%rd271, %rd7, %rd270;
	shl.b64 	%rd272, %rd271, 2;
	add.s64 	%rd273, %rd269, %rd272;
	ld.global.f32 	%f261, [%rd273+1152];
$L__BB14_282:
	add.s32 	%r1902, %r1879, 320;
	setp.ge.s32 	%p333, %r1902, %r299;
	@%p333 bra 	$L__BB14_284;
	ld.param.u64 	%rd448, [_ZN3cub18CUB_300001_SM_10006detail10radix_sort29DeviceRadixSortOnesweepKernelINS1_5radix10policy_hubIffyE10Policy1000ELNS0_9SortOrderE1EffyiiNS1_21identity_decomposer_tEEEvPT5_SB_PT3_PKSC_PT1_PKSG_PT2_PKSK_T4_iiT6__param_7];
	cvta.to.global.u64 	%rd274, %rd448;
	cvt.s64.s32 	%rd275, %r308;
	add.s64 	%rd276, %rd7, %rd275;
	shl.b64 	%rd277, %rd276, 2;
	add.s64 	%rd278, %rd274, %rd277;
	ld.global.f32 	%f262, [%rd278+1280];
$L__BB14_284:
	add.s32 	%r1905, %r1879, 352;
	setp.ge.s32 	%p334, %r1905, %r299;
	@%p334 bra 	$L__BB14_286;
	ld.param.u64 	%rd449, [_ZN3cub18CUB_300001_SM_10006detail10radix_sort29DeviceRadixSortOnesweepKernelINS1_5radix10policy_hubIffyE10Policy1000ELNS0_9SortOrderE1EffyiiNS1_21identity_decomposer_tEEEvPT5_SB_PT3_PKSC_PT1_PKSG_PT2_PKSK_T4_iiT6__param_7];
	cvta.to.global.u64 	%rd279, %rd449;
	mul.lo.s32 	%r1906, %r3, 6528;
	cvt.s64.s32 	%rd280, %r1906;
	add.s64 	%rd281, %rd7, %rd280;
	shl.b64 	%rd282, %rd281, 2;
	add.s64 	%rd283, %rd279, %rd282;
	ld.global.f32 	%f263, [%rd283+1408];
$L__BB14_286:
	add.s32 	%r1908, %r1879, 384;
	setp.ge.s32 	%p335, %r1908, %r299;
	@%p335 bra 	$L__BB14_288;
	ld.param.u64 	%rd450, [_ZN3cub18CUB_300001_SM_10006detail10radix_sort29DeviceRadixSortOnesweepKernelINS1_5radix10policy_hubIffyE10Policy1000ELNS0_9SortOrderE1EffyiiNS1_21identity_decomposer_tEEEvPT5_SB_PT3_PKSC_PT1_PKSG_PT2_PKSK_T4_iiT6__param_7];
	cvta.to.global.u64 	%rd284, %rd450;
	mul.lo.s32 	%r1909, %r3, 6528;
	cvt.s64.s32 	%rd285, %r1909;
	add.s64 	%rd286, %rd7, %rd285;
	shl.b64 	%rd287, %rd286, 2;
	add.s64 	%rd288, %rd284, %rd287;
	ld.global.f32 	%f264, [%rd288+1536];
$L__BB14_288:
	cvt.u32.u64 	%r1910, %rd7;
	add.s32 	%r1911, %r1910, 416;
	setp.ge.s32 	%p336, %r1911, %r299;
	@%p336 bra 	$L__BB14_290;
	ld.param.u64 	%rd451, [_ZN3cub18CUB_300001_SM_10006detail10radix_sort29DeviceRadixSortOnesweepKernelINS1_5radix10policy_hubIffyE10Policy1000ELNS0_9SortOrderE1EffyiiNS1_21identity_decomposer_tEEEvPT5_SB_PT3_PKSC_PT1_PKSG_PT2_PKSK_T4_iiT6__param_7];
	cvta.to.global.u64 	%rd289, %rd451;
	mul.lo.s32 	%r1912, %r3, 6528;
	cvt.s64.s32 	%rd290, %r1912;
	add.s64 	%rd291, %rd7, %rd290;
	shl.b64 	%rd292, %rd291, 2;
	add.s64 	%rd293, %rd289, %rd292;
	ld.global.f32 	%f265, [%rd293+1664];
$L__BB14_290:
	cvt.u32.u64 	%r1913, %rd7;
	add.s32 	%r1914, %r1913, 448;
	setp.ge.s32 	%p337, %r1914, %r299;
	@%p337 bra 	$L__BB14_292;
	ld.param.u64 	%rd452, [_ZN3cub18CUB_300001_SM_10006detail10radix_sort29DeviceRadixSortOnesweepKernelINS1_5radix10policy_hubIffyE10Policy1000ELNS0_9SortOrderE1EffyiiNS1_21identity_decomposer_tEEEvPT5_SB_PT3_PKSC_PT1_PKSG_PT2_PKSK_T4_iiT6__param_7];
	cvta.to.global.u64 	%rd294, %rd452;
	mul.lo.s32 	%r1915, %r3, 6528;
	cvt.s64.s32 	%rd295, %r1915;
	add.s64 	%rd296, %rd7, %rd295;
	shl.b64 	%rd297, %rd296, 2;
	add.s64 	%rd298, %rd294, %rd297;
	ld.global.f32 	%f266, [%rd298+1792];
$L__BB14_292:
	cvt.u32.u64 	%r1916, %rd7;
	add.s32 	%r1917, %r1916, 480;
	setp.ge.s32 	%p338, %r1917, %r299;
	@%p338 bra 	$L__BB14_294;
	ld.param.u64 	%rd453, [_ZN3cub18CUB_300001_SM_10006detail10radix_sort29DeviceRadixSortOnesweepKernelINS1_5radix10policy_hubIffyE10Policy1000ELNS0_9SortOrderE1EffyiiNS1_21identity_decomposer_tEEEvPT5_SB_PT3_PKSC_PT1_PKSG_PT2_PKSK_T4_iiT6__param_7];
	cvta.to.global.u64 	%rd299, %rd453;
	mul.lo.s32 	%r1918, %r3, 6528;
	cvt.s64.s32 	%rd300, %r1918;
	add.s64 	%rd301, %rd7, %rd300;
	shl.b64 	%rd302, %rd301, 2;
	add.s64 	%rd303, %rd299, %rd302;
	ld.global.f32 	%f267, [%rd303+1920];
$L__BB14_294:
	cvt.u32.u64 	%r1919, %rd7;
	add.s32 	%r1920, %r1919, 512;
	setp.ge.s32 	%p339, %r1920, %r299;
	@%p339 bra 	$L__BB14_296;
	ld.param.u64 	%rd454, [_ZN3cub18CUB_300001_SM_10006detail10radix_sort29DeviceRadixSortOnesweepKernelINS1_5radix10policy_hubIffyE10Policy1000ELNS0_9SortOrderE1EffyiiNS1_21identity_decomposer_tEEEvPT5_SB_PT3_PKSC_PT1_PKSG_PT2_PKSK_T4_iiT6__param_7];
	cvta.to.global.u64 	%rd304, %rd454;
	mov.u32 	%r1921, %tid.x;
	and.b32  	%r1922, %r1921, 992;
	mul.lo.s32 	%r1923, %r1922, 17;
	and.b32  	%r1924, %r1921, 31;
	or.b32  	%r1925, %r1923, %r1924;
	cvt.u64.u32 	%rd305, %r1925;
	mul.lo.s32 	%r1926, %r3, 6528;
	cvt.s64.s32 	%rd306, %r1926;
	add.s64 	%rd307, %rd305, %rd306;
	shl.b64 	%rd308, %rd307, 2;
	add.s64 	%rd309, %rd304, %rd308;
	ld.global.f32 	%f268, [%rd309+2048];
$L__BB14_296:
	ld.param.u32 	%r2047, [_ZN3cub18CUB_300001_SM_10006detail10radix_sort29DeviceRadixSortOnesweepKernelINS1_5radix10policy_hubIffyE10Policy1000ELNS0_9SortOrderE1EffyiiNS1_21identity_decomposer_tEEEvPT5_SB_PT3_PKSC_PT1_PKSG_PT2_PKSK_T4_iiT6__param_8];
	ld.param.u64 	%rd441, [_ZN3cub18CUB_300001_SM_10006detail10radix_sort29DeviceRadixSortOnesweepKernelINS1_5radix10policy_hubIffyE10Policy1000ELNS0_9SortOrderE1EffyiiNS1_21identity_decomposer_tEEEvPT5_SB_PT3_PKSC_PT1_PKSG_PT2_PKSK_T4_iiT6__param_6];
	cvta.to.global.u64 	%rd24, %rd441;
	mov.u32 	%r300, %tid.x;
	cvt.u64.u32 	%rd25, %r300;
	shl.b32 	%r1927, %r300, 2;
	mov.u32 	%r1928, _ZZN3cub18CUB_300001_SM_10006detail10radix_sort29DeviceRadixSortOnesweepKernelINS1_5radix10policy_hubIffyE10Policy1000ELNS0_9SortOrderE1EffyiiNS1_21identity_decomposer_tEEEvPT5_SB_PT3_PKSC_PT1_PKSG_PT2_PKSK_T4_iiT6_E1s;
	add.s32 	%r301, %r1928, %r1927;
	mad.lo.s32 	%r1929, %r3, 6528, 6528;
	setp.gt.s32 	%p340, %r1929, %r2047;
	bar.sync 	0;
	st.shared.f32 	[%r253+-4], %f252;
	st.shared.f32 	[%r254+-4], %f253;
	st.shared.f32 	[%r255+-4], %f254;
	st.shared.f32 	[%r256+-4], %f255;
	st.shared.f32 	[%r257+-4], %f256;
	st.shared.f32 	[%r258+-4], %f257;
	st.shared.f32 	[%r259+-4], %f258;
	st.shared.f32 	[%r260+-4], %f259;
	st.shared.f32 	[%r261+-4], %f260;
	st.shared.f32 	[%r262+-4], %f261;
	st.shared.f32 	[%r263+-4], %f262;
	st.shared.f32 	[%r264+-4], %f263;
	st.shared.f32 	[%r265+-4], %f264;
	st.shared.f32 	[%r266+-4], %f265;
	st.shared.f32 	[%r267+-4], %f266;
	st.shared.f32 	[%r268+-4], %f267;
	st.shared.f32 	[%r269+-4], %f268;
	bar.sync 	0;
	@%p340 bra 	$L__BB14_298;
	ld.shared.f32 	%f169, [%r301];
	shl.b32 	%r1930, %r282, 3;
	add.s32 	%r1932, %r1928, 26112;
	add.s32 	%r1933, %r1932, %r1930;
	ld.shared.u64 	%rd310, [%r1933];
	add.s64 	%rd311, %rd310, %rd25;
	shl.b64 	%rd312, %rd311, 2;
	add.s64 	%rd313, %rd24, %rd312;
	st.global.f32 	[%rd313], %f169;
	bar.warp.sync 	-1;
	ld.shared.f32 	%f170, [%r301+1536];
	shl.b32 	%r1934, %r283, 3;
	add.s32 	%r1935, %r1932, %r1934;
	ld.shared.u64 	%rd314, [%r1935];
	add.s64 	%rd315, %rd314, %rd25;
	shl.b64 	%rd316, %rd315, 2;
	add.s64 	%rd317, %rd24, %rd316;
	st.global.f32 	[%rd317+1536], %f170;
	bar.warp.sync 	-1;
	ld.shared.f32 	%f171, [%r301+3072];
	shl.b32 	%r1936, %r284, 3;
	add.s32 	%r1937, %r1932, %r1936;
	ld.shared.u64 	%rd318, [%r1937];
	add.s64 	%rd319, %rd318, %rd25;
	shl.b64 	%rd320, %rd319, 2;
	add.s64 	%rd321, %rd24, %rd320;
	st.global.f32 	[%rd321+3072], %f171;
	bar.warp.sync 	-1;
	ld.shared.f32 	%f172, [%r301+4608];
	shl.b32 	%r1938, %r285, 3;
	add.s32 	%r1939, %r1932, %r1938;
	ld.shared.u64 	%rd322, [%r1939];
	add.s64 	%rd323, %rd322, %rd25;
	shl.b64 	%rd324, %rd323, 2;
	add.s64 	%rd325, %rd24, %rd324;
	st.global.f32 	[%rd325+4608], %f172;
	bar.warp.sync 	-1;
	ld.shared.f32 	%f173, [%r301+6144];
	shl.b32 	%r1940, %r286, 3;
	add.s32 	%r1941, %r1932, %r1940;
	ld.shared.u64 	%rd326, [%r1941];
	add.s64 	%rd327, %rd326, %rd25;
	shl.b64 	%rd328, %rd327, 2;
	add.s64 	%rd329, %rd24, %rd328;
	st.global.f32 	[%rd329+6144], %f173;
	bar.warp.sync 	-1;
	ld.shared.f32 	%f174, [%r301+7680];
	shl.b32 	%r1942, %r287, 3;
	add.s32 	%r1943, %r1932, %r1942;
	ld.shared.u64 	%rd330, [%r1943];
	add.s64 	%rd331, %rd330, %rd25;
	shl.b64 	%rd332, %rd331, 2;
	add.s64 	%rd333, %rd24, %rd332;
	st.global.f32 	[%rd333+7680], %f174;
	bar.warp.sync 	-1;
	ld.shared.f32 	%f175, [%r301+9216];
	shl.b32 	%r1944, %r288, 3;
	add.s32 	%r1945, %r1932, %r1944;
	ld.shared.u64 	%rd334, [%r1945];
	add.s64 	%rd335, %rd334, %rd25;
	shl.b64 	%rd336, %rd335, 2;
	add.s64 	%rd337, %rd24, %rd336;
	st.global.f32 	[%rd337+9216], %f175;
	bar.warp.sync 	-1;
	ld.shared.f32 	%f176, [%r301+10752];
	shl.b32 	%r1946, %r289, 3;
	add.s32 	%r1947, %r1932, %r1946;
	ld.shared.u64 	%rd338, [%r1947];
	add.s64 	%rd339, %rd338, %rd25;
	shl.b64 	%rd340, %rd339, 2;
	add.s64 	%rd341, %rd24, %rd340;
	st.global.f32 	[%rd341+10752], %f176;
	bar.warp.sync 	-1;
	ld.shared.f32 	%f177, [%r301+12288];
	shl.b32 	%r1948, %r290, 3;
	add.s32 	%r1949, %r1932, %r1948;
	ld.shared.u64 	%rd342, [%r1949];
	add.s64 	%rd343, %rd342, %rd25;
	shl.b64 	%rd344, %rd343, 2;
	add.s64 	%rd345, %rd24, %rd344;
	st.global.f32 	[%rd345+12288], %f177;
	bar.warp.sync 	-1;
	ld.shared.f32 	%f178, [%r301+13824];
	shl.b32 	%r1950, %r291, 3;
	add.s32 	%r1951, %r1932, %r1950;
	ld.shared.u64 	%rd346, [%r1951];
	add.s64 	%rd347, %rd346, %rd25;
	shl.b64 	%rd348, %rd347, 2;
	add.s64 	%rd349, %rd24, %rd348;
	st.global.f32 	[%rd349+13824], %f178;
	bar.warp.sync 	-1;
	ld.shared.f32 	%f179, [%r301+15360];
	shl.b32 	%r1952, %r292, 3;
	add.s32 	%r1953, %r1932, %r1952;
	ld.shared.u64 	%rd350, [%r1953];
	add.s64 	%rd351, %rd350, %rd25;
	shl.b64 	%rd352, %rd351, 2;
	add.s64 	%rd353, %rd24, %rd352;
	st.global.f32 	[%rd353+15360], %f179;
	bar.warp.sync 	-1;
	ld.shared.f32 	%f180, [%r301+16896];
	shl.b32 	%r1954, %r293, 3;
	add.s32 	%r1955, %r1932, %r1954;
	ld.shared.u64 	%rd354, [%r1955];
	add.s64 	%rd355, %rd354, %rd25;
	shl.b64 	%rd356, %rd355, 2;
	add.s64 	%rd357, %rd24, %rd356;
	st.global.f32 	[%rd357+16896], %f180;
	bar.warp.sync 	-1;
	ld.shared.f32 	%f181, [%r301+18432];
	shl.b32 	%r1956, %r294, 3;
	add.s32 	%r1957, %r1932, %r1956;
	ld.shared.u64 	%rd358, [%r1957];
	add.s64 	%rd359, %rd358, %rd25;
	shl.b64 	%rd360, %rd359, 2;
	add.s64 	%rd361, %rd24, %rd360;
	st.global.f32 	[%rd361+18432], %f181;
	bar.warp.sync 	-1;
	ld.shared.f32 	%f182, [%r301+19968];
	shl.b32 	%r1958, %r295, 3;
	add.s32 	%r1959, %r1932, %r1958;
	ld.shared.u64 	%rd362, [%r1959];
	add.s64 	%rd363, %rd362, %rd25;
	shl.b64 	%rd364, %rd363, 2;
	add.s64 	%rd365, %rd24, %rd364;
	st.global.f32 	[%rd365+19968], %f182;
	bar.warp.sync 	-1;
	ld.shared.f32 	%f183, [%r301+21504];
	shl.b32 	%r1960, %r296, 3;
	add.s32 	%r1961, %r1932, %r1960;
	ld.shared.u64 	%rd366, [%r1961];
	add.s64 	%rd367, %rd366, %rd25;
	shl.b64 	%rd368, %rd367, 2;
	add.s64 	%rd369, %rd24, %rd368;
	st.global.f32 	[%rd369+21504], %f183;
	bar.warp.sync 	-1;
	ld.shared.f32 	%f184, [%r301+23040];
	shl.b32 	%r1962, %r297, 3;
	add.s32 	%r1963, %r1932, %r1962;
	ld.shared.u64 	%rd370, [%r1963];
	add.s64 	%rd371, %rd370, %rd25;
	shl.b64 	%rd372, %rd371, 2;
	add.s64 	%rd373, %rd24, %rd372;
	st.global.f32 	[%rd373+23040], %f184;
	bar.warp.sync 	-1;
	ld.shared.f32 	%f185, [%r301+24576];
	shl.b32 	%r1964, %r298, 3;
	add.s32 	%r1965, %r1932, %r1964;
	ld.shared.u64 	%rd374, [%r1965];
	add.s64 	%rd375, %rd374, %rd25;
	shl.b64 	%rd376, %rd375, 2;
	add.s64 	%rd377, %rd24, %rd376;
	st.global.f32 	[%rd377+24576], %f185;
	bar.warp.sync 	-1;
	bra.uni 	$L__BB14_333;
$L__BB14_298:
	ld.param.u32 	%r2048, [_ZN3cub18CUB_300001_SM_10006detail10radix_sort29DeviceRadixSortOnesweepKernelINS1_5radix10policy_hubIffyE10Policy1000ELNS0_9SortOrderE1EffyiiNS1_21identity_decomposer_tEEEvPT5_SB_PT3_PKSC_PT1_PKSG_PT2_PKSK_T4_iiT6__param_8];
	mad.lo.s32 	%r302, %r3, -6528, %r2048;
	shl.b32 	%r1966, %r282, 3;
	add.s32 	%r1968, %r1928, %r1966;
	ld.shared.u64 	%rd26, [%r1968+26112];
	setp.ge.s32 	%p341, %r300, %r302;
	@%p341 bra 	$L__BB14_300;
	ld.shared.f32 	%f186, [%r301];
	add.s64 	%rd378, %rd26, %rd25;
	shl.b64 	%rd379, %rd378, 2;
	add.s64 	%rd380, %rd24, %rd379;
	st.global.f32 	[%rd380], %f186;
$L__BB14_300:
	bar.warp.sync 	-1;
	shl.b32 	%r1969, %r283, 3;
	add.s32 	%r1971, %r1928, %r1969;
	ld.shared.u64 	%rd27, [%r1971+26112];
	add.s32 	%r1972, %r300, 384;
	setp.ge.s32 	%p342, %r1972, %r302;
	@%p342 bra 	$L__BB14_302;
	ld.shared.f32 	%f187, [%r301+1536];
	add.s64 	%rd381, %rd27, %rd25;
	shl.b64 	%rd382, %rd381, 2;
	add.s64 	%rd383, %rd24, %rd382;
	st.global.f32 	[%rd383+1536], %f187;
$L__BB14_302:
	bar.warp.sync 	-1;
	shl.b32 	%r1973, %r284, 3;
	add.s32 	%r1975, %r1928, %r1973;
	ld.shared.u64 	%rd28, [%r1975+26112];
	add.s32 	%r1976, %r300, 768;
	setp.ge.s32 	%p343, %r1976, %r302;
	@%p343 bra 	$L__BB14_304;
	ld.shared.f32 	%f188, [%r301+3072];
	add.s64 	%rd384, %rd28, %rd25;
	shl.b64 	%rd385, %rd384, 2;
	add.s64 	%rd386, %rd24, %rd385;
	st.global.f32 	[%rd386+3072], %f188;
$L__BB14_304:
	bar.warp.sync 	-1;
	shl.b32 	%r1977, %r285, 3;
	add.s32 	%r1979, %r1928, %r1977;
	ld.shared.u64 	%rd29, [%r1979+26112];
	add.s32 	%r1980, %r300, 1152;
	setp.ge.s32 	%p344, %r1980, %r302;
	@%p344 bra 	$L__BB14_306;
	ld.shared.f32 	%f189, [%r301+4608];
	add.s64 	%rd387, %rd29, %rd25;
	shl.b64 	%rd388, %rd387, 2;
	add.s64 	%rd389, %rd24, %rd388;
	st.global.f32 	[%rd389+4608], %f189;
$L__BB14_306:
	bar.warp.sync 	-1;
	shl.b32 	%r1981, %r286, 3;
	add.s32 	%r1983, %r1928, %r1981;
	ld.shared.u64 	%rd30, [%r1983+26112];
	add.s32 	%r1984, %r300, 1536;
	setp.ge.s32 	%p345, %r1984, %r302;
	@%p345 bra 	$L__BB14_308;
	ld.shared.f32 	%f190, [%r301+6144];
	add.s64 	%rd390, %rd30, %rd25;
	shl.b64 	%rd391, %rd390, 2;
	add.s64 	%rd392, %rd24, %rd391;
	st.global.f32 	[%rd392+6144], %f190;
$L__BB14_308:
	bar.warp.sync 	-1;
	shl.b32 	%r1985, %r287, 3;
	add.s32 	%r1987, %r1928, %r1985;
	ld.shared.u64 	%rd31, [%r1987+26112];
	add.s32 	%r1988, %r300, 1920;
	setp.ge.s32 	%p346, %r1988, %r302;
	@%p346 bra 	$L__BB14_310;
	ld.shared.f32 	%f191, [%r301+7680];
	add.s64 	%rd393, %rd31, %rd25;
	shl.b64 	%rd394, %rd393, 2;
	add.s64 	%rd395, %rd24, %rd394;
	st.global.f32 	[%rd395+7680], %f191;
$L__BB14_310:
	bar.warp.sync 	-1;
	shl.b32 	%r1989, %r288, 3;
	add.s32 	%r1991, %r1928, %r1989;
	ld.shared.u64 	%rd32, [%r1991+26112];
	add.s32 	%r1992, %r300, 2304;
	setp.ge.s32 	%p347, %r1992, %r302;
	@%p347 bra 	$L__BB14_312;
	ld.shared.f32 	%f192, [%r301+9216];
	add.s64 	%rd396, %rd32, %rd25;
	shl.b64 	%rd397, %rd396, 2;
	add.s64 	%rd398, %rd24, %rd397;
	st.global.f32 	[%rd398+9216], %f192;
$L__BB14_312:
	bar.warp.sync 	-1;
	shl.b32 	%r1993, %r289, 3;
	add.s32 	%r1995, %r1928, %r1993;
	ld.shared.u64 	%rd33, [%r1995+26112];
	add.s32 	%r1996, %r300, 2688;
	setp.ge.s32 	%p348, %r1996, %r302;
	@%p348 bra 	$L__BB14_314;
	ld.shared.f32 	%f193, [%r301+10752];
	add.s64 	%rd399, %rd33, %rd25;
	shl.b64 	%rd400, %rd399, 2;
	add.s64 	%rd401, %rd24, %rd400;
	st.global.f32 	[%rd401+10752], %f193;
$L__BB14_314:
	bar.warp.sync 	-1;
	shl.b32 	%r1997, %r290, 3;
	add.s32 	%r1999, %r1928, %r1997;
	ld.shared.u64 	%rd34, [%r1999+26112];
	or.b32  	%r2000, %r300, 3072;
	setp.ge.s32 	%p349, %r2000, %r302;
	@%p349 bra 	$L__BB14_316;
	ld.shared.f32 	%f194, [%r301+12288];
	add.s64 	%rd402, %rd34, %rd25;
	shl.b64 	%rd403, %rd402, 2;
	add.s64 	%rd404, %rd24, %rd403;
	st.global.f32 	[%rd404+12288], %f194;
$L__BB14_316:
	bar.warp.sync 	-1;
	shl.b32 	%r2001, %r291, 3;
	add.s32 	%r2003, %r1928, %r2001;
	ld.shared.u64 	%rd35, [%r2003+26112];
	add.s32 	%r2004, %r300, 3456;
	setp.ge.s32 	%p350, %r2004, %r302;
	@%p350 bra 	$L__BB14_318;
	ld.shared.f32 	%f195, [%r301+13824];
	add.s64 	%rd405, %rd35, %rd25;
	shl.b64 	%rd406, %rd405, 2;
	add.s64 	%rd407, %rd24, %rd406;
	st.global.f32 	[%rd407+13824], %f195;
$L__BB14_318:
	bar.warp.sync 	-1;
	shl.b32 	%r2005, %r292, 3;
	add.s32 	%r2007, %r1928, %r2005;
	ld.shared.u64 	%rd36, [%r2007+26112];
	add.s32 	%r2008, %r300, 3840;
	setp.ge.s32 	%p351, %r2008, %r302;
	@%p351 bra 	$L__BB14_320;
	ld.shared.f32 	%f196, [%r301+15360];
	add.s64 	%rd408, %rd36, %rd25;
	shl.b64 	%rd409, %rd408, 2;
	add.s64 	%rd410, %rd24, %rd409;
	st.global.f32 	[%rd410+15360], %f196;
$L__BB14_320:
	bar.warp.sync 	-1;
	shl.b32 	%r2009, %r293, 3;
	add.s32 	%r2011, %r1928, %r2009;
	ld.shared.u64 	%rd37, [%r2011+26112];
	add.s32 	%r2012, %r300, 4224;
	setp.ge.s32 	%p352, %r2012, %r302;
	@%p352 bra 	$L__BB14_322;
	ld.shared.f32 	%f197, [%r301+16896];
	add.s64 	%rd411, %rd37, %rd25;
	shl.b64 	%rd412, %rd411, 2;
	add.s64 	%rd413, %rd24, %rd412;
	st.global.f32 	[%rd413+16896], %f197;
$L__BB14_322:
	bar.warp.sync 	-1;
	shl.b32 	%r2013, %r294, 3;
	add.s32 	%r2015, %r1928, %r2013;
	ld.shared.u64 	%rd38, [%r2015+26112];
	add.s32 	%r2016, %r300, 4608;
	setp.ge.s32 	%p353, %r2016, %r302;
	@%p353 bra 	$L__BB14_324;
	ld.shared.f32 	%f198, [%r301+18432];
	add.s64 	%rd414, %rd38, %rd25;
	shl.b64 	%rd415, %rd414, 2;
	add.s64 	%rd416, %rd24, %rd415;
	st.global.f32 	[%rd416+18432], %f198;
$L__BB14_324:
	bar.warp.sync 	-1;
	shl.b32 	%r2017, %r295, 3;
	add.s32 	%r2019, %r1928, %r2017;
	ld.shared.u64 	%rd39, [%r2019+26112];
	add.s32 	%r2020, %r300, 4992;
	setp.ge.s32 	%p354, %r2020, %r302;
	@%p354 bra 	$L__BB14_326;
	ld.shared.f32 	%f199, [%r301+19968];
	add.s64 	%rd417, %rd39, %rd25;
	shl.b64 	%rd418, %rd417, 2;
	add.s64 	%rd419, %rd24, %rd418;
	st.global.f32 	[%rd419+19968], %f199;
$L__BB14_326:
	bar.warp.sync 	-1;
	shl.b32 	%r2021, %r296, 3;
	add.s32 	%r2023, %r1928, %r2021;
	ld.shared.u64 	%rd40, [%r2023+26112];
	add.s32 	%r2024, %r300, 5376;
	setp.ge.s32 	%p355, %r2024, %r302;
	@%p355 bra 	$L__BB14_328;
	ld.shared.f32 	%f200, [%r301+21504];
	add.s64 	%rd420, %rd40, %rd25;
	shl.b64 	%rd421, %rd420, 2;
	add.s64 	%rd422, %rd24, %rd421;
	st.global.f32 	[%rd422+21504], %f200;
$L__BB14_328:
	bar.warp.sync 	-1;
	shl.b32 	%r2025, %r297, 3;
	add.s32 	%r2027, %r1928, %r2025;
	ld.shared.u64 	%rd41, [%r2027+26112];
	add.s32 	%r2028, %r300, 5760;
	setp.ge.s32 	%p356, %r2028, %r302;
	@%p356 bra 	$L__BB14_330;
	ld.shared.f32 	%f201, [%r301+23040];
	add.s64 	%rd423, %rd41, %rd25;
	shl.b64 	%rd424, %rd423, 2;
	add.s64 	%rd425, %rd24, %rd424;
	st.global.f32 	[%rd425+23040], %f201;
$L__BB14_330:
	bar.warp.sync 	-1;
	shl.b32 	%r2029, %r298, 3;
	add.s32 	%r2031, %r1928, %r2029;
	ld.shared.u64 	%rd426, [%r2031+26112];
	add.s64 	%rd42, %rd426, %rd25;
	or.b32  	%r2032, %r300, 6144;
	setp.ge.s32 	%p357, %r2032, %r302;
	@%p357 bra 	$L__BB14_332;
	ld.shared.f32 	%f202, [%r301+24576];
	shl.b64 	%rd427, %rd42, 2;
	add.s64 	%rd428, %rd24, %rd427;
	st.global.f32 	[%rd428+24576], %f202;
$L__BB14_332:
	bar.warp.sync 	-1;
$L__BB14_333:
	ret;

}
.func  (.param .b64 func_retval0) __internal_accurate_pow(
	.param .b64 __internal_accurate_pow_param_0
)
{
	.reg .pred 	%p<8>;
	.reg .b32 	%r<49>;
	.reg .b32 	%f<3>;
	.reg .b64 	%fd<109>;

	ld.param.f64 	%fd10, [__internal_accurate_pow_param_0];
	{
	.reg .b32 %temp; 
	mov.b64 	{%temp, %r46}, %fd10;
	}
	{
	.reg .b32 %temp; 
	mov.b64 	{%r45, %temp}, %fd10;
	}
	shr.u32 	%r47, %r46, 20;
	setp.gt.u32 	%p1, %r46, 1048575;
	@%p1 bra 	$L__BB15_2;
	mul.f64 	%fd11, %fd10, 0d4350000000000000;
	{
	.reg .b32 %temp; 
	mov.b64 	{%temp, %r46}, %fd11;
	}
	{
	.reg .b32 %temp; 
	mov.b64 	{%r45, %temp}, %fd11;
	}
	shr.u32 	%r16, %r46, 20;
	add.s32 	%r47, %r16, -54;
$L__BB15_2:
	add.s32 	%r48, %r47, -1023;
	and.b32  	%r17, %r46, -2146435073;
	or.b32  	%r18, %r17, 1072693248;
	mov.b64 	%fd107, {%r45, %r18};
	setp.lt.u32 	%p2, %r18, 1073127583;
	@%p2 bra 	$L__BB15_4;
	{
	.reg .b32 %temp; 
	mov.b64 	{%r19, %temp}, %fd107;
	}
	{
	.reg .b32 %temp; 
	mov.b64 	{%temp, %r20}, %fd107;
	}
	add.s32 	%r21, %r20, -1048576;
	mov.b64 	%fd107, {%r19, %r21};
	add.s32 	%r48, %r47, -1022;
$L__BB15_4:
	add.f64 	%fd12, %fd107, 0dBFF0000000000000;
	add.f64 	%fd13, %fd107, 0d3FF0000000000000;
	rcp.approx.ftz.f64 	%fd14, %fd13;
	neg.f64 	%fd15, %fd13;
	fma.rn.f64 	%fd16, %fd15, %fd14, 0d3FF0000000000000;
	fma.rn.f64 	%fd17, %fd16, %fd16, %fd16;
	fma.rn.f64 	%fd18, %fd17, %fd14, %fd14;
	mul.f64 	%fd19, %fd12, %fd18;
	fma.rn.f64 	%fd20, %fd12, %fd18, %fd19;
	mul.f64 	%fd21, %fd20, %fd20;
	fma.rn.f64 	%fd22, %fd21, 0d3EB0F5FF7D2CAFE2, 0d3ED0F5D241AD3B5A;
	fma.rn.f64 	%fd23, %fd22, %fd21, 0d3EF3B20A75488A3F;
	fma.rn.f64 	%fd24, %fd23, %fd21, 0d3F1745CDE4FAECD5;
	fma.rn.f64 	%fd25, %fd24, %fd21, 0d3F3C71C7258A578B;
	fma.rn.f64 	%fd26, %fd25, %fd21, 0d3F6249249242B910;
	fma.rn.f64 	%fd27, %fd26, %fd21, 0d3F89999999999DFB;
	sub.f64 	%fd28, %fd12, %fd20;
	add.f64 	%fd29, %fd28, %fd28;
	neg.f64 	%fd30, %fd20;
	fma.rn.f64 	%fd31, %fd30, %fd12, %fd29;
	mul.f64 	%fd32, %fd18, %fd31;
	fma.rn.f64 	%fd33, %fd21, %fd27, 0d3FB5555555555555;
	mov.f64 	%fd34, 0d3FB5555555555555;
	sub.f64 	%fd35, %fd34, %fd33;
	fma.rn.f64 	%fd36, %fd21, %fd27, %fd35;
	add.f64 	%fd37, %fd36, 0dBC46A4CB00B9E7B0;
	add.f64 	%fd38, %fd33, %fd37;
	sub.f64 	%fd39, %fd33, %fd38;
	add.f64 	%fd40, %fd37, %fd39;
	mul.rn.f64 	%fd41, %fd20, %fd20;
	neg.f64 	%fd42, %fd41;
	fma.rn.f64 	%fd43, %fd20, %fd20, %fd42;
	{
	.reg .b32 %temp; 
	mov.b64 	{%r22, %temp}, %fd32;
	}
	{
	.reg .b32 %temp; 
	mov.b64 	{%temp, %r23}, %fd32;
	}
	add.s32 	%r24, %r23, 1048576;
	mov.b64 	%fd44, {%r22, %r24};
	fma.rn.f64 	%fd45, %fd20, %fd44, %fd43;
	mul.rn.f64 	%fd46, %fd41, %fd20;
	neg.f64 	%fd47, %fd46;
	fma.rn.f64 	%fd48, %fd41, %fd20, %fd47;
	fma.rn.f64 	%fd49, %fd41, %fd32, %fd48;
	fma.rn.f64 	%fd50, %fd45, %fd20, %fd49;
	mul.rn.f64 	%fd51, %fd38, %fd46;
	neg.f64 	%fd52, %fd51;
	fma.rn.f64 	%fd53, %fd38, %fd46, %fd52;
	fma.rn.f64 	%fd54, %fd38, %fd50, %fd53;
	fma.rn.f64 	%fd55, %fd40, %fd46, %fd54;
	add.f64 	%fd56, %fd51, %fd55;
	sub.f64 	%fd57, %fd51, %fd56;
	add.f64 	%fd58, %fd55, %fd57;
	add.f64 	%fd59, %fd20, %fd56;
	sub.f64 	%fd60, %fd20, %fd59;
	add.f64 	%fd61, %fd56, %fd60;
	add.f64 	%fd62, %fd58, %fd61;
	add.f64 	%fd63, %fd32, %fd62;
	add.f64 	%fd64, %fd59, %fd63;
	sub.f64 	%fd65, %fd59, %fd64;
	add.f64 	%fd66, %fd63, %fd65;
	xor.b32  	%r25, %r48, -2147483648;
	mov.b32 	%r26, 1127219200;
	mov.b64 	%fd67, {%r25, %r26};
	mov.b32 	%r27, -2147483648;
	mov.b64 	%fd68, {%r27, %r26};
	sub.f64 	%fd69, %fd67, %fd68;
	fma.rn.f64 	%fd70, %fd69, 0d3FE62E42FEFA39EF, %fd64;
	fma.rn.f64 	%fd71, %fd69, 0dBFE62E42FEFA39EF, %fd70;
	sub.f64 	%fd72, %fd71, %fd64;
	sub.f64 	%fd73, %fd66, %fd72;
	fma.rn.f64 	%fd74, %fd69, 0d3C7ABC9E3B39803F, %fd73;
	add.f64 	%fd75, %fd70, %fd74;
	sub.f64 	%fd76, %fd70, %fd75;
	add.f64 	%fd77, %fd74, %fd76;
	mov.f64 	%fd78, 0d4000000000000000;
	{
	.reg .b32 %temp; 
	mov.b64 	{%temp, %r28}, %fd78;
	}
	{
	.reg .b32 %temp; 
	mov.b64 	{%r29, %temp}, %fd78;
	}
	shl.b32 	%r30, %r28, 1;
	setp.gt.u32 	%p3, %r30, -33554433;
	and.b32  	%r31, %r28, -15728641;
	selp.b32 	%r32, %r31, %r28, %p3;
	mov.b64 	%fd79, {%r29, %r32};
	mul.rn.f64 	%fd80, %fd75, %fd79;
	neg.f64 	%fd81, %fd80;
	fma.rn.f64 	%fd82, %fd75, %fd79, %fd81;
	fma.rn.f64 	%fd83, %fd77, %fd79, %fd82;
	add.f64 	%fd4, %fd80, %fd83;
	sub.f64 	%fd84, %fd80, %fd4;
	add.f64 	%fd5, %fd83, %fd84;
	fma.rn.f64 	%fd85, %fd4, 0d3FF71547652B82FE, 0d4338000000000000;
	{
	.reg .b32 %temp; 
	mov.b64 	{%r13, %temp}, %fd85;
	}
	mov.f64 	%fd86, 0dC338000000000000;
	add.rn.f64 	%fd87, %fd85, %fd86;
	fma.rn.f64 	%fd88, %fd87, 0dBFE62E42FEFA39EF, %fd4;
	fma.rn.f64 	%fd89, %fd87, 0dBC7ABC9E3B39803F, %fd88;
	fma.rn.f64 	%fd90, %fd89, 0d3E5ADE1569CE2BDF, 0d3E928AF3FCA213EA;
	fma.rn.f64 	%fd91, %fd90, %fd89, 0d3EC71DEE62401315;
	fma.rn.f64 	%fd92, %fd91, %fd89, 0d3EFA01997C89EB71;
	fma.rn.f64 	%fd93, %fd92, %fd89, 0d3F2A01A014761F65;
	fma.rn.f64 	%fd94, %fd93, %fd89, 0d3F56C16C1852B7AF;
	fma.rn.f64 	%fd95, %fd94, %fd89, 0d3F81111111122322;
	fma.rn.f64 	%fd96, %fd95, %fd89, 0d3FA55555555502A1;
	fma.rn.f64 	%fd97, %fd96, %fd89, 0d3FC5555555555511;
	fma.rn.f64 	%fd98, %fd97, %fd89, 0d3FE000000000000B;
	fma.rn.f64 	%fd99, %fd98, %fd89, 0d3FF0000000000000;
	fma.rn.f64 	%fd100, %fd99, %fd89, 0d3FF0000000000000;
	{
	.reg .b32 %temp; 
	mov.b64 	{%r14, %temp}, %fd100;
	}
	{
	.reg .b32 %temp; 
	mov.b64 	{%temp, %r15}, %fd100;
	}
	shl.b32 	%r33, %r13, 20;
	add.s32 	%r34, %r33, %r15;
	mov.b64 	%fd108, {%r14, %r34};
	{
	.reg .b32 %temp; 
	mov.b64 	{%temp, %r35}, %fd4;
	}
	mov.b32 	%f2, %r35;
	abs.f32 	%f1, %f2;
	setp.lt.f32 	%p4, %f1, 0f4086232B;
	@%p4 bra 	$L__BB15_7;
	setp.lt.f64 	%p5, %fd4, 0d0000000000000000;
	add.f64 	%fd101, %fd4, 0d7FF0000000000000;
	selp.f64 	%fd108, 0d0000000000000000, %fd101, %p5;
	setp.geu.f32 	%p6, %f1, 0f40874800;
	@%p6 bra 	$L__BB15_7;
	shr.u32 	%r36, %r13, 31;
	add.s32 	%r37, %r13, %r36;
	shr.s32 	%r38, %r37, 1;
	shl.b32 	%r39, %r38, 20;
	add.s32 	%r40, %r15, %r39;
	mov.b64 	%fd102, {%r14, %r40};
	sub.s32 	%r41, %r13, %r38;
	shl.b32 	%r42, %r41, 20;
	add.s32 	%r43, %r42, 1072693248;
	mov.b32 	%r44, 0;
	mov.b64 	%fd103, {%r44, %r43};
	mul.f64 	%fd108, %fd103, %fd102;
$L__BB15_7:
	abs.f64 	%fd104, %fd108;
	setp.eq.f64 	%p7, %fd104, 0d7FF0000000000000;
	fma.rn.f64 	%fd105, %fd108, %fd5, %fd108;
	selp.f64 	%fd106, %fd108, %fd105, %p7;
	st.param.f64 	[func_retval0], %fd106;
	ret;

}


// ===== COMPILED SASS (sm_100) =====

	.target	sm_100

	.elftype	@"ET_EXEC"


//--------------------- .note.nv.tkinfo           --------------------------
	.section	.note.nv.tkinfo,"",@"SHT_NOTE"
	.sectionflags	@"SHF_NOTE_NV_TKINFO"
	.tkinfo
        /*0018*/ 	.word	0x00000002
        /*0030*/ 	.string	""
        /*0030*/ 	.string	"ptxas"
        /*0030*/ 	.string	"Cuda compilation tools, release 13.0, V13.0.88"
        /*0030*/ 	.string	"Build cuda_13.0.r13.0/compiler.36424714_0"
        /*0030*/ 	.string	"-arch sm_100 -m 64 "



//--------------------- .note.nv.cuinfo           --------------------------
	.section	.note.nv.cuinfo,"",@"SHT_NOTE"
	.sectionflags	@"SHF_NOTE_NV_CUINFO"
        /*0018*/ 	.short	0x0002
        /*001a*/ 	.short	0x0064
        /*001c*/ 	.short	0x0082
	.zero		2


//--------------------- .nv.info                  --------------------------
	.section	.nv.info,"",@"SHT_CUDA_INFO"
	.align	4


	//----- nvinfo : EIATTR_REGCOUNT
	.align		4
        /*0000*/ 	.byte	0x04, 0x2f
        /*0002*/ 	.short	(.L_55 - .L_54)
	.align		4
.L_54:
        /*0004*/ 	.word	index@(_Z13initialise_nnPfPj)
        /*0008*/ 	.word	0x0000000a


	//----- nvinfo : EIATTR_FRAME_SIZE
	.align		4
.L_55:
        /*000c*/ 	.byte	0x04, 0x11
        /*000e*/ 	.short	(.L_57 - .L_56)
	.align		4
.L_56:
        /*0010*/ 	.word	index@(_Z13initialise_nnPfPj)
        /*0014*/ 	.word	0x00000000


	//----- nvinfo : EIATTR_REGCOUNT
	.align		4
.L_57:
        /*0018*/ 	.byte	0x04, 0x2f
        /*001a*/ 	.short	(.L_59 - .L_58)
	.align		4
.L_58:
        /*001c*/ 	.word	index@(_Z9play_gamePfS_PjS0_i)
        /*0020*/ 	.word	0x00000022


	//----- nvinfo : EIATTR_FRAME_SIZE
	.align		4
.L_59:
        /*0024*/ 	.byte	0x04, 0x11
        /*0026*/ 	.short	(.L_61 - .L_60)
	.align		4
.L_60:
        /*0028*/ 	.word	index@($_Z9play_gamePfS_PjS0_i$__internal_accurate_pow)
        /*002c*/ 	.word	0x00000000


	//----- nvinfo : EIATTR_FRAME_SIZE
	.align		4
.L_61:
        /*0030*/ 	.byte	0x04, 0x11
        /*0032*/ 	.short	(.L_63 - .L_62)
	.align		4
.L_62:
        /*0034*/ 	.word	index@($__internal_3_$__cuda_sm20_rcp_rn_f32_slowpath)
        /*0038*/ 	.word	0x00000000


	//----- nvinfo : EIATTR_FRAME_SIZE
	.align		4
.L_63:
        /*003c*/ 	.byte	0x04, 0x11
        /*003e*/ 	.short	(.L_65 - .L_64)
	.align		4
.L_64:
        /*0040*/ 	.word	index@($__internal_2_$__cuda_sm20_dsqrt_rn_f64_mediumpath_v1)
        /*0044*/ 	.word	0x00000000


	//----- nvinfo : EIATTR_FRAME_SIZE
	.align		4
.L_65:
        /*0048*/ 	.byte	0x04, 0x11
        /*004a*/ 	.short	(.L_67 - .L_66)
	.align		4
.L_66:
        /*004c*/ 	.word	index@($__internal_1_$__cuda_sm20_dblrcp_rn_slowpath_v3)
        /*0050*/ 	.word	0x00000000


	//----- nvinfo : EIATTR_FRAME_SIZE
	.align		4
.L_67:
        /*0054*/ 	.byte	0x04, 0x11
        /*0056*/ 	.short	(.L_69 - .L_68)
	.align		4
.L_68:
        /*0058*/ 	.word	index@(_Z9play_gamePfS_PjS0_i)
        /*005c*/ 	.word	0x00000000


	//----- nvinfo : EIATTR_REGCOUNT
	.align		4
.L_69:
        /*0060*/ 	.byte	0x04, 0x2f
        /*0062*/ 	.short	(.L_71 - .L_70)
	.align		4
.L_70:
        /*0064*/ 	.word	index@(_Z10select_topPfS_Pi)
        /*0068*/ 	.word	0x0000000c


	//----- nvinfo : EIATTR_FRAME_SIZE
	.align		4
.L_71:
        /*006c*/ 	.byte	0x04, 0x11
        /*006e*/ 	.short	(.L_73 - .L_72)
	.align		4
.L_72:
        /*0070*/ 	.word	index@(_Z10select_topPfS_Pi)
        /*0074*/ 	.word	0x00000000


	//----- nvinfo : EIATTR_REGCOUNT
	.align		4
.L_73:
        /*0078*/ 	.byte	0x04, 0x2f
        /*007a*/ 	.short	(.L_75 - .L_74)
	.align		4
.L_74:
        /*007c*/ 	.word	index@(_Z17intialise_indicesPi)
        /*0080*/ 	.word	0x00000008


	//----- nvinfo : EIATTR_FRAME_SIZE
	.align		4
.L_75:
        /*0084*/ 	.byte	0x04, 0x11
        /*0086*/ 	.short	(.L_77 - .L_76)
	.align		4
.L_76:
        /*0088*/ 	.word	index@(_Z17intialise_indicesPi)
        /*008c*/ 	.word	0x00000000


	//----- nvinfo : EIATTR_REGCOUNT
	.align		4
.L_77:
        /*0090*/ 	.byte	0x04, 0x2f
        /*0092*/ 	.short	(.L_79 - .L_78)
	.align		4
.L_78:
        /*0094*/ 	.word	index@(_Z9crossoverPfS_PjS0_i)
        /*0098*/ 	.word	0x00000018


	//----- nvinfo : EIATTR_FRAME_SIZE
	.align		4
.L_79:
        /*009c*/ 	.byte	0x04, 0x11
        /*009e*/ 	.short	(.L_81 - .L_80)
	.align		4
.L_80:
        /*00a0*/ 	.word	index@(_Z9crossoverPfS_PjS0_i)
        /*00a4*/ 	.word	0x00000000


	//----- nvinfo : EIATTR_REGCOUNT
	.align		4
.L_81:
        /*00a8*/ 	.byte	0x04, 0x2f
        /*00aa*/ 	.short	(.L_83 - .L_82)
	.align		4
.L_82:
        /*00ac*/ 	.word	index@(_Z6mutatePfS_S_)
        /*00b0*/ 	.word	0x0000000d


	//----- nvinfo : EIATTR_FRAME_SIZE
	.align		4
.L_83:
        /*00b4*/ 	.byte	0x04, 0x11
        /*00b6*/ 	.short	(.L_85 - .L_84)
	.align		4
.L_84:
        /*00b8*/ 	.word	index@($__internal_0_$__cuda_sm3x_div_rn_noftz_f32_slowpath)
        /*00bc*/ 	.word	0x00000000


	//----- nvinfo : EIATTR_FRAME_SIZE
	.align		4
.L_85:
        /*00c0*/ 	.byte	0x04, 0x11
        /*00c2*/ 	.short	(.L_87 - .L_86)
	.align		4
.L_86:
        /*00c4*/ 	.word	index@(_Z6mutatePfS_S_)
        /*00c8*/ 	.word	0x00000000


	//----- nvinfo : EIATTR_REGCOUNT
	.align		4
.L_87:
        /*00cc*/ 	.byte	0x04, 0x2f
        /*00ce*/ 	.short	(.L_89 - .L_88)
	.align		4
.L_88:
        /*00d0*/ 	.word	index@(_ZN3cub18CUB_300001_SM_10006detail11EmptyKernelIvEEvv)
        /*00d4*/ 	.word	0x00000004


	//----- nvinfo : EIATTR_FRAME_SIZE
	.align		4
.L_89:
        /*00d8*/ 	.byte	0x04, 0x11
        /*00da*/ 	.short	(.L_91 - .L_90)
	.align		4
.L_90:
        /*00dc*/ 	.word	index@(_ZN3cub18CUB_300001_SM_10006detail11EmptyKernelIvEEvv)
        /*00e0*/ 	.word	0x00000000


	//----- nvinfo : EIATTR_REGCOUNT
	.align		4
.L_91:
        /*00e4*/ 	.byte	0x04, 0x2f
        /*00e6*/ 	.short	(.L_93 - .L_92)
	.align		4
.L_92:
        /*00e8*/ 	.word	index@(_ZN3cub18CUB_300001_SM_10006detail10radix_sort31DeviceRadixSortSingleTileKernelINS1_5radix10policy_hubIfiyE10Policy1000ELNS0_9SortOrderE1EfiyNS1_21identity_decomposer_tEEEvPKT1_PSA_PKT2_PSE_T3_iiT4_)
        /*00ec*/ 	.word	0x00000097


	//----- nvinfo : EIATTR_FRAME_SIZE
	.align		4
.L_93:
        /*00f0*/ 	.byte	0x04, 0x11
        /*00f2*/ 	.short	(.L_95 - .L_94)
	.align		4
.L_94:
        /*00f4*/ 	.word	index@(_ZN3cub18CUB_300001_SM_10006detail10radix_sort31DeviceRadixSortSingleTileKernelINS1_5radix10policy_hubIfiyE10Policy1000ELNS0_9SortOrderE1EfiyNS1_21identity_decomposer_tEEEvPKT1_PSA_PKT2_PSE_T3_iiT4_)
        /*00f8*/ 	.word	0x00000000


	//----- nvinfo : EIATTR_REGCOUNT
	.align		4
.L_95:
        /*00fc*/ 	.byte	0x04, 0x2f
        /*00fe*/ 	.short	(.L_97 - .L_96)
	.align		4
.L_96:
        /*0100*/ 	.word	index@(_ZN3cub18CUB_300001_SM_10006detail10radix_sort30DeviceRadixSortHistogramKernelINS1_5radix10policy_hubIfiyE10Policy1000ELNS0_9SortOrderE1EfyNS1_21identity_decomposer_tEEEvPT2_PKT1_SA_iiT3_)
        /*0104*/ 	.word	0x00000020


	//----- nvinfo : EIATTR_FRAME_SIZE
	.align		4
.L_97:
        /*0108*/ 	.byte	0x04, 0x11
        /*010a*/ 	.short	(.L_99 - .L_98)
	.align		4
.L_98:
        /*010c*/ 	.word	index@(_ZN3cub18CUB_300001_SM_10006detail10radix_sort30DeviceRadixSortHistogramKernelINS1_5radix10policy_hubIfiyE10Policy1000ELNS0_9SortOrderE1EfyNS1_21identity_decomposer_tEEEvPT2_PKT1_SA_iiT3_)
        /*0110*/ 	.word	0x00000000


	//----- nvinfo : EIATTR_REGCOUNT
	.align		4
.L_99:
        /*0114*/ 	.byte	0x04, 0x2f
        /*0116*/ 	.short	(.L_101 - .L_100)
	.align		4
.L_100:
        /*0118*/ 	.word	index@(_ZN3cub18CUB_300001_SM_10006detail10radix_sort33DeviceRadixSortExclusiveSumKernelINS1_5radix10policy_hubIfiyE10Policy1000EyEEvPT0_)
        /*011c*/ 	.word	0x00000020


	//----- nvinfo : EIATTR_FRAME_SIZE
	.align		4
.L_101:
        /*0120*/ 	.byte	0x04, 0x11
        /*0122*/ 	.short	(.L_103 - .L_102)
	.align		4
.L_102:
        /*0124*/ 	.word	index@(_ZN3cub18CUB_300001_SM_10006detail10radix_sort33DeviceRadixSortExclusiveSumKernelINS1_5radix10policy_hubIfiyE10Policy1000EyEEvPT0_)
        /*0128*/ 	.word	0x00000000


	//----- nvinfo : EIATTR_REGCOUNT
	.align		4
.L_103:
        /*012c*/ 	.byte	0x04, 0x2f
        /*012e*/ 	.short	(.L_105 - .L_104)
	.align		4
.L_104:
        /*0130*/ 	.word	index@(_ZN3cub18CUB_300001_SM_10006detail10radix_sort29DeviceRadixSortOnesweepKernelINS1_5radix10policy_hubIfiyE10Policy1000ELNS0_9SortOrderE1EfiyiiNS1_21identity_decomposer_tEEEvPT5_SB_PT3_PKSC_PT1_PKSG_PT2_PKSK_T4_iiT6_)
        /*0134*/ 	.word	0x00000048


	//----- nvinfo : EIATTR_FRAME_SIZE
	.align		4
.L_105:
        /*0138*/ 	.byte	0x04, 0x11
        /*013a*/ 	.short	(.L_107 - .L_106)
	.align		4
.L_106:
        /*013c*/ 	.word	index@(_ZN3cub18CUB_300001_SM_10006detail10radix_sort29DeviceRadixSortOnesweepKernelINS1_5radix10policy_hubIfiyE10Policy1000ELNS0_9SortOrderE1EfiyiiNS1_21identity_decomposer_tEEEvPT5_SB_PT3_PKSC_PT1_PKSG_PT2_PKSK_T4_iiT6_)
        /*0140*/ 	.word	0x00000000


	//----- nvinfo : EIATTR_REGCOUNT
	.align		4
.L_107:
        /*0144*/ 	.byte	0x04, 0x2f
        /*0146*/ 	.short	(.L_109 - .L_108)
	.align		4
.L_108:
        /*0148*/ 	.word	index@(_ZN3cub18CUB_300001_SM_10006detail10radix_sort31DeviceRadixSortSingleTileKernelINS1_5radix10policy_hubIffyE10Policy1000ELNS0_9SortOrderE1EffyNS1_21identity_decomposer_tEEEvPKT1_PSA_PKT2_PSE_T3_iiT4_)
        /*014c*/ 	.word	0x00000097


	//----- nvinfo : EIATTR_FRAME_SIZE
	.align		4
.L_109:
        /*0150*/ 	.byte	0x04, 0x11
        /*0152*/ 	.short	(.L_111 - .L_110)
	.align		4
.L_110:
        /*0154*/ 	.word	index@(_ZN3cub18CUB_300001_SM_10006detail10radix_sort31DeviceRadixSortSingleTileKernelINS1_5radix10policy_hubIffyE10Policy1000ELNS0_9SortOrderE1EffyNS1_21identity_decomposer_tEEEvPKT1_PSA_PKT2_PSE_T3_iiT4_)
        /*0158*/ 	.word	0x00000000


	//----- nvinfo : EIATTR_REGCOUNT
	.align		4
.L_111:
        /*015c*/ 	.byte	0x04, 0x2f
        /*015e*/ 	.short	(.L_113 - .L_112)
	.align		4
.L_112:
        /*0160*/ 	.word	index@(_ZN3cub18CUB_300001_SM_10006detail10radix_sort30DeviceRadixSortHistogramKernelINS1_5radix10policy_hubIffyE10Policy1000ELNS0_9SortOrderE1EfyNS1_21identity_decomposer_tEEEvPT2_PKT1_SA_iiT3_)
        /*0164*/ 	.word	0x00000020


	//----- nvinfo : EIATTR_FRAME_SIZE
	.align		4
.L_113:
        /*0168*/ 	.byte	0x04, 0x11
        /*016a*/ 	.short	(.L_115 - .L_114)
	.align		4
.L_114:
        /*016c*/ 	.word	index@(_ZN3cub18CUB_300001_SM_10006detail10radix_sort30DeviceRadixSortHistogramKernelINS1_5radix10policy_hubIffyE10Policy1000ELNS0_9SortOrderE1EfyNS1_21identity_decomposer_tEEEvPT2_PKT1_SA_iiT3_)
        /*0170*/ 	.word	0x00000000


	//----- nvinfo : EIATTR_REGCOUNT
	.align		4
.L_115:
        /*0174*/ 	.byte	0x04, 0x2f
        /*0176*/ 	.short	(.L_117 - .L_116)
	.align		4
.L_116:
        /*0178*/ 	.word	index@(_ZN3cub18CUB_300001_SM_10006detail10radix_sort33DeviceRadixSortExclusiveSumKernelINS1_5radix10policy_hubIffyE10Policy1000EyEEvPT0_)
        /*017c*/ 	.word	0x00000020


	//----- nvinfo : EIATTR_FRAME_SIZE
	.align		4
.L_117:
        /*0180*/ 	.byte	0x04, 0x11
        /*0182*/ 	.short	(.L_119 - .L_118)
	.align		4
.L_118:
        /*0184*/ 	.word	index@(_ZN3cub18CUB_300001_SM_10006detail10radix_sort33DeviceRadixSortExclusiveSumKernelINS1_5radix10policy_hubIffyE10Policy1000EyEEvPT0_)
        /*0188*/ 	.word	0x00000000


	//----- nvinfo : EIATTR_REGCOUNT
	.align		4
.L_119:
        /*018c*/ 	.byte	0x04, 0x2f
        /*018e*/ 	.short	(.L_121 - .L_120)
	.align		4
.L_120:
        /*0190*/ 	.word	index@(_ZN3cub18CUB_300001_SM_10006detail10radix_sort29DeviceRadixSortOnesweepKernelINS1_5radix10policy_hubIffyE10Policy1000ELNS0_9SortOrderE1EffyiiNS1_21identity_decomposer_tEEEvPT5_SB_PT3_PKSC_PT1_PKSG_PT2_PKSK_T4_iiT6_)
        /*0194*/ 	.word	0x00000048


	//----- nvinfo : EIATTR_FRAME_SIZE
	.align		4
.L_121:
        /*0198*/ 	.byte	0x04, 0x11
        /*019a*/ 	.short	(.L_123 - .L_122)
	.align		4
.L_122:
        /*019c*/ 	.word	index@(_ZN3cub18CUB_300001_SM_10006detail10radix_sort29DeviceRadixSortOnesweepKernelINS1_5radix10policy_hubIffyE10Policy1000ELNS0_9SortOrderE1EffyiiNS1_21identity_decomposer_tEEEvPT5_SB_PT3_PKSC_PT1_PKSG_PT2_PKSK_T4_iiT6_)
        /*01a0*/ 	.word	0x00000000


	//----- nvinfo : EIATTR_MIN_STACK_SIZE
	.align		4
.L_123:
        /*01a4*/ 	.byte	0x04, 0x12
        /*01a6*/ 	.short	(.L_125 - .L_124)
	.align		4
.L_124:
        /*01a8*/ 	.word	index@(_ZN3cub18CUB_300001_SM_10006detail10radix_sort29DeviceRadixSortOnesweepKernelINS1_5radix10policy_hubIffyE10Policy1000ELNS0_9SortOrderE1EffyiiNS1_21identity_decomposer_tEEEvPT5_SB_PT3_PKSC_PT1_PKSG_PT2_PKSK_T4_iiT6_)
        /*01ac*/ 	.word	0x00000000


	//----- nvinfo : EIATTR_MIN_STACK_SIZE
	.align		4
.L_125:
        /*01b0*/ 	.byte	0x04, 0x12
        /*01b2*/ 	.short	(.L_127 - .L_126)
	.align		4
.L_126:
        /*01b4*/ 	.word	index@(_ZN3cub18CUB_300001_SM_10006detail10radix_sort33DeviceRadixSortExclusiveSumKernelINS1_5radix10policy_hubIffyE10Policy1000EyEEvPT0_)
        /*01b8*/ 	.word	0x00000000


	//----- nvinfo : EIATTR_MIN_STACK_SIZE
	.align		4
.L_127:
        /*01bc*/ 	.byte	0x04, 0x12
        /*01be*/ 	.short	(.L_129 - .L_128)
	.align		4
.L_128:
        /*01c0*/ 	.word	index@(_ZN3cub18CUB_300001_SM_10006detail10radix_sort30DeviceRadixSortHistogramKernelINS1_5radix10policy_hubIffyE10Policy1000ELNS0_9SortOrderE1EfyNS1_21identity_decomposer_tEEEvPT2_PKT1_SA_iiT3_)
        /*01c4*/ 	.word	0x00000000


	//----- nvinfo : EIATTR_MIN_STACK_SIZE
	.align		4
.L_129:
        /*01c8*/ 	.byte	0x04, 0x12
        /*01ca*/ 	.short	(.L_131 - .L_130)
	.align		4
.L_130:
        /*01cc*/ 	.word	index@(_ZN3cub18CUB_300001_SM_10006detail10radix_sort31DeviceRadixSortSingleTileKernelINS1_5radix10policy_hubIffyE10Policy1000ELNS0_9SortOrderE1EffyNS1_21identity_decomposer_tEEEvPKT1_PSA_PKT2_PSE_T3_iiT4_)
        /*01d0*/ 	.word	0x00000000


	//----- nvinfo : EIATTR_MIN_STACK_SIZE
	.align		4
.L_131:
        /*01d4*/ 	.byte	0x04, 0x12
        /*01d6*/ 	.short	(.L_133 - .L_132)
	.align		4
.L_132:
        /*01d8*/ 	.word	index@(_ZN3cub18CUB_300001_SM_10006detail10radix_sort29DeviceRadixSortOnesweepKernelINS1_5radix10policy_hubIfiyE10Policy1000ELNS0_9SortOrderE1EfiyiiNS1_21identity_decomposer_tEEEvPT5_SB_PT3_PKSC_PT1_PKSG_PT2_PKSK_T4_iiT6_)
        /*01dc*/ 	.word	0x00000000


	//----- nvinfo : EIATTR_MIN_STACK_SIZE
	.align		4
.L_133:
        /*01e0*/ 	.byte	0x04, 0x12
        /*01e2*/ 	.short	(.L_135 - .L_134)
	.align		4
.L_134:
        /*01e4*/ 	.word	index@(_ZN3cub18CUB_300001_SM_10006detail10radix_sort33DeviceRadixSortExclusiveSumKernelINS1_5radix10policy_hubIfiyE10Policy1000EyEEvPT0_)
        /*01e8*/ 	.word	0x00000000


	//----- nvinfo : EIATTR_MIN_STACK_SIZE
	.align		4
.L_135:
        /*01ec*/ 	.byte	0x04, 0x12
        /*01ee*/ 	.short	(.L_137 - .L_136)
	.align		4
.L_136:
        /*01f0*/ 	.word	index@(_ZN3cub18CUB_300001_SM_10006detail10radix_sort30DeviceRadixSortHistogramKernelINS1_5radix10policy_hubIfiyE10Policy1000ELNS0_9SortOrderE1EfyNS1_21identity_decomposer_tEEEvPT2_PKT1_SA_iiT3_)
        /*01f4*/ 	.word	0x00000000


	//----- nvinfo : EIATTR_MIN_STACK_SIZE
	.align		4
.L_137:
        /*01f8*/ 	.byte	0x04, 0x12
        /*01fa*/ 	.short	(.L_139 - .L_138)
	.align		4
.L_138:
        /*01fc*/ 	.word	index@(_ZN3cub18CUB_300001_SM_10006detail10radix_sort31DeviceRadixSortSingleTileKernelINS1_5radix10policy_hubIfiyE10Policy1000ELNS0_9SortOrderE1EfiyNS1_21identity_decomposer_tEEEvPKT1_PSA_PKT2_PSE_T3_iiT4_)
        /*0200*/ 	.word	0x00000000


	//----- nvinfo : EIATTR_MIN_STACK_SIZE
	.align		4
.L_139:
        /*0204*/ 	.byte	0x04, 0x12
        /*0206*/ 	.short	(.L_141 - .L_140)
	.align		4
.L_140:
        /*0208*/ 	.word	index@(_ZN3cub18CUB_300001_SM_10006detail11EmptyKernelIvEEvv)
        /*020c*/ 	.word	0x00000000


	//----- nvinfo : EIATTR_MIN_STACK_SIZE
	.align		4
.L_141:
        /*0210*/ 	.byte	0x04, 0x12
        /*0212*/ 	.short	(.L_143 - .L_142)
	.align		4
.L_142:
        /*0214*/ 	.word	index@(_Z6mutatePfS_S_)
        /*0218*/ 	.word	0x00000000


	//----- nvinfo : EIATTR_MIN_STACK_SIZE
	.align		4
.L_143:
        /*021c*/ 	.byte	0x04, 0x12
        /*021e*/ 	.short	(.L_145 - .L_144)
	.align		4
.L_144:
        /*0220*/ 	.word	index@(_Z9crossoverPfS_PjS0_i)
        /*0224*/ 	.word	0x00000000


	//----- nvinfo : EIATTR_MIN_STACK_SIZE
	.align		4
.L_145:
        /*0228*/ 	.byte	0x04, 0x12
        /*022a*/ 	.short	(.L_147 - .L_146)
	.align		4
.L_146:
        /*022c*/ 	.word	index@(_Z17intialise_indicesPi)
        /*0230*/ 	.word	0x00000000


	//----- nvinfo : EIATTR_MIN_STACK_SIZE
	.align		4
.L_147:
        /*0234*/ 	.byte	0x04, 0x12
        /*0236*/ 	.short	(.L_149 - .L_148)
	.align		4
.L_148:
        /*0238*/ 	.word	index@(_Z10select_topPfS_Pi)
        /*023c*/ 	.word	0x00000000


	//----- nvinfo : EIATTR_MIN_STACK_SIZE
	.align		4
.L_149:
        /*0240*/ 	.byte	0x04, 0x12
        /*0242*/ 	.short	(.L_151 - .L_150)
	.align		4
.L_150:
        /*0244*/ 	.word	index@(_Z9play_gamePfS_PjS0_i)
        /*0248*/ 	.word	0x00000000


	//----- nvinfo : EIATTR_MIN_STACK_SIZE
	.align		4
.L_151:
        /*024c*/ 	.byte	0x04, 0x12
        /*024e*/ 	.short	(.L_153 - .L_152)
	.align		4
.L_152:
        /*0250*/ 	.word	index@(_Z13initialise_nnPfPj)
        /*0254*/ 	.word	0x00000000
.L_153:


//--------------------- .nv.compat                --------------------------
	.section	.nv.compat,"",@"SHT_CUDA_COMPAT_INFO"
	.align	4
        /*0000*/ 	.byte	0x02, 0x09, 0x00, 0x00, 0x02, 0x02, 0x01, 0x00, 0x02, 0x05, 0x05, 0x00, 0x03, 0x07, 0x01, 0x01
        /*0010*/ 	.byte	0x02, 0x03, 0x00, 0x00, 0x02, 0x06, 0x01, 0x00, 0x04, 0x0b, 0x08, 0x00, 0x01, 0x00, 0x00, 0x00
        /*0020*/ 	.byte	0x00, 0x00, 0x00, 0x00


//--------------------- .nv.info._ZN3cub18CUB_300001_SM_10006detail10radix_sort29DeviceRadixSortOnesweepKernelINS1_5radix10policy_hubIffyE10Policy1000ELNS0_9SortOrderE1EffyiiNS1_21identity_decomposer_tEEEvPT5_SB_PT3_PKSC_PT1_PKSG_PT2_PKSK_T4_iiT6_ --------------------------
	.section	.nv.info._ZN3cub18CUB_300001_SM_10006detail10radix_sort29DeviceRadixSortOnesweepKernelINS1_5radix10policy_hubIffyE10Policy1000ELNS0_9SortOrderE1EffyiiNS1_21identity_decomposer_tEEEvPT5_SB_PT3_PKSC_PT1_PKSG_PT2_PKSK_T4_iiT6_,"",@"SHT_CUDA_INFO"
	.sectionflags	@""
	.align	4


	//----- nvinfo : EIATTR_CUDA_API_VERSION
	.align		4
        /*0000*/ 	.byte	0x04, 0x37
        /*0002*/ 	.short	(.L_155 - .L_154)
.L_154:
        /*0004*/ 	.word	0x00000082


	//----- nvinfo : EIATTR_KPARAM_INFO
	.align		4
.L_155:
        /*0008*/ 	.byte	0x04, 0x17
        /*000a*/ 	.short	(.L_157 - .L_156)
.L_156:
        /*000c*/ 	.word	0x00000000
        /*0010*/ 	.short	0x000b
        /*0012*/ 	.short	0x004c
        /*0014*/ 	.byte	0x00, 0xf0, 0x05, 0x00


	//----- nvinfo : EIATTR_KPARAM_INFO
	.align		4
.L_157:
        /*0018*/ 	.byte	0x04, 0x17
        /*001a*/ 	.short	(.L_159 - .L_158)
.L_158:
        /*001c*/ 	.word	0x00000000
        /*0020*/ 	.short	0x000a
        /*0022*/ 	.short	0x0048
        /*0024*/ 	.byte	0x00, 0xf0, 0x11, 0x00


	//----- nvinfo : EIATTR_KPARAM_INFO
	.align		4
.L_159:
        /*0028*/ 	.byte	0x04, 0x17
        /*002a*/ 	.short	(.L_161 - .L_160)
.L_160:
        /*002c*/ 	.word	0x00000000
        /*0030*/ 	.short	0x0009
        /*0032*/ 	.short	0x0044
        /*0034*/ 	.byte	0x00, 0xf0, 0x11, 0x00


	//----- nvinfo : EIATTR_KPARAM_INFO
	.align		4
.L_161:
        /*0038*/ 	.byte	0x04, 0x17
        /*003a*/ 	.short	(.L_163 - .L_162)
.L_162:
        /*003c*/ 	.word	0x00000000
        /*0040*/ 	.short	0x0008
        /*0042*/ 	.short	0x0040
        /*0044*/ 	.byte	0x00, 0xf0, 0x11, 0x00


	//----- nvinfo : EIATTR_KPARAM_INFO
	.align		4
.L_163:
        /*0048*/ 	.byte	0x04, 0x17
        /*004a*/ 	.short	(.L_165 - .L_164)
.L_164:
        /*004c*/ 	.word	0x00000000
        /*0050*/ 	.short	0x0007
        /*0052*/ 	.short	0x0038
        /*0054*/ 	.byte	0x00, 0xf5, 0x21, 0x00


	//----- nvinfo : EIATTR_KPARAM_INFO
	.align		4
.L_165:
        /*0058*/ 	.byte	0x04, 0x17
        /*005a*/ 	.short	(.L_167 - .L_166)
.L_166:
        /*005c*/ 	.word	0x00000000
        /*0060*/ 	.short	0x0006
        /*0062*/ 	.short	0x0030
        /*0064*/ 	.byte	0x00, 0xf5, 0x21, 0x00


	//----- nvinfo : EIATTR_KPARAM_INFO
	.align		4
.L_167:
        /*0068*/ 	.byte	0x04, 0x17
        /*006a*/ 	.short	(.L_169 - .L_168)
.L_168:
        /*006c*/ 	.word	0x00000000
        /*0070*/ 	.short	0x0005
        /*0072*/ 	.short	0x0028
        /*0074*/ 	.byte	0x00, 0xf5, 0x21, 0x00


	//----- nvinfo : EIATTR_KPARAM_INFO
	.align		4
.L_169:
        /*0078*/ 	.byte	0x04, 0x17
        /*007a*/ 	.short	(.L_171 - .L_170)
.L_170:
        /*007c*/ 	.word	0x00000000
        /*0080*/ 	.short	0x0004
        /*0082*/ 	.short	0x0020
        /*0084*/ 	.byte	0x00, 0xf5, 0x21, 0x00


	//----- nvinfo : EIATTR_KPARAM_INFO
	.align		4
.L_171:
        /*0088*/ 	.byte	0x04, 0x17
        /*008a*/ 	.short	(.L_173 - .L_172)
.L_172:
        /*008c*/ 	.word	0x00000000
        /*0090*/ 	.short	0x0003
        /*0092*/ 	.short	0x0018
        /*0094*/ 	.byte	0x00, 0xf5, 0x21, 0x00


	//----- nvinfo : EIATTR_KPARAM_INFO
	.align		4
.L_173:
        /*0098*/ 	.byte	0x04, 0x17
        /*009a*/ 	.short	(.L_175 - .L_174)
.L_174:
        /*009c*/ 	.word	0x00000000
        /*00a0*/ 	.short	0x0002
        /*00a2*/ 	.short	0x0010
        /*00a4*/ 	.byte	0x00, 0xf5, 0x21, 0x00


	//----- nvinfo : EIATTR_KPARAM_INFO
	.align		4
.L_175:
        /*00a8*/ 	.byte	0x04, 0x17
        /*00aa*/ 	.short	(.L_177 - .L_176)
.L_176:
        /*00ac*/ 	.word	0x00000000
        /*00b0*/ 	.short	0x0001
        /*00b2*/ 	.short	0x0008
        /*00b4*/ 	.byte	0x00, 0xf5, 0x21, 0x00


	//----- nvinfo : EIATTR_KPARAM_INFO
	.align		4
.L_177:
        /*00b8*/ 	.byte	0x04, 0x17
        /*00ba*/ 	.short	(.L_179 - .L_178)
.L_178:
        /*00bc*/ 	.word	0x00000000
        /*00c0*/ 	.short	0x0000
        /*00c2*/ 	.short	0x0000
        /*00c4*/ 	.byte	0x00, 0xf5, 0x21, 0x00


	//----- nvinfo : EIATTR_SPARSE_MMA_MASK
	.align		4
.L_179:
        /*00c8*/ 	.byte	0x03, 0x50
        /*00ca*/ 	.short	0x0000


	//----- nvinfo : EIATTR_MAXREG_COUNT
	.align		4
        /*00cc*/ 	.byte	0x03, 0x1b
        /*00ce*/ 	.short	0x00a8


	//----- nvinfo : EIATTR_NUM_BARRIERS
	.align		4
        /*00d0*/ 	.byte	0x02, 0x4c
        /*00d2*/ 	.byte	0x01
	.zero		1


	//----- nvinfo : EIATTR_MERCURY_ISA_VERSION
	.align		4
        /*00d4*/ 	.byte	0x03, 0x5f
        /*00d6*/ 	.short	0x0101


	//----- nvinfo : EIATTR_COOP_GROUP_MASK_REGIDS
	.align		4
        /*00d8*/ 	.byte	0x04, 0x29
        /*00da*/ 	.short	(.L_181 - .L_180)


	//   ....[0]....
.L_180:
        /*00dc*/ 	.word	0xffffffff


	//   ....[1]....
        /*00e0*/ 	.word	0x05000004


	//   ....[2]....
        /*00e4*/ 	.word	0xffffffff


	//   ....[3]....
        /*00e8*/ 	.word	0xffffffff


	//   ....[4]....
        /*00ec*/ 	.word	0xffffffff


	//   ....[5]....
        /*00f0*/ 	.word	0xffffffff


	//   ....[6]....
        /*00f4*/ 	.word	0xffffffff


	//   ....[7]....
        /*00f8*/ 	.word	0xffffffff


	//   ....[8]....
        /*00fc*/ 	.word	0xffffffff


	//   ....[9]....
        /*0100*/ 	.word	0xffffffff


	//   ....[10]....
        /*0104*/ 	.word	0xffffffff


	//   ....[11]....
        /*0108*/ 	.word	0xffffffff


	//   ....[12]....
        /*010c*/ 	.word	0xffffffff


	//   ....[13]....
        /*0110*/ 	.word	0xffffffff


	//   ....[14]....
        /*0114*/ 	.word	0xffffffff


	//   ....[15]....
        /*0118*/ 	.word	0xffffffff


	//   ....[16]....
        /*011c*/ 	.word	0xffffffff


	//   ....[17]....
        /*0120*/ 	.word	0xffffffff


	//   ....[18]....
        /*0124*/ 	.word	0xffffffff


	//   ....[19]....
        /*0128*/ 	.word	0xffffffff


	//   ....[20]....
        /*012c*/ 	.word	0xffffffff


	//   ....[21]....
        /*0130*/ 	.word	0xffffffff


	//   ....[22]....
        /*0134*/ 	.word	0xffffffff


	//   ....[23]....
        /*0138*/ 	.word	0xffffffff


	//   ....[24]....
        /*013c*/ 	.word	0xffffffff


	//   ....[25]....
        /*0140*/ 	.word	0xffffffff


	//   ....[26]....
        /*0144*/ 	.word	0xffffffff


	//   ....[27]....
        /*0148*/ 	.word	0xffffffff


	//   ....[28]....
        /*014c*/ 	.word	0xffffffff


	//   ....[29]....
        /*0150*/ 	.word	0xffffffff


	//   ....[30]....
        /*0154*/ 	.word	0xffffffff


	//   ....[31]....
        /*0158*/ 	.word	0xffffffff


	//   ....[32]....
        /*015c*/ 	.word	0xffffffff


	//   ....[33]....
        /*0160*/ 	.word	0xffffffff


	//   ....[34]....
        /*0164*/ 	.word	0xffffffff


	//   ....[35]....
        /*0168*/ 	.word	0xffffffff


	//   ....[36]....
        /*016c*/ 	.word	0xffffffff


	//   ....[37]....
        /*0170*/ 	.word	0xffffffff


	//   ....[38]....
        /*0174*/ 	.word	0xffffffff


	//   ....[39]....
        /*0178*/ 	.word	0xffffffff


	//   ....[40]....
        /*017c*/ 	.word	0xffffffff


	//   ....[41]....
        /*0180*/ 	.word	0xffffffff


	//   ....[42]....
        /*0184*/ 	.word	0xffffffff


	//   ....[43]....
        /*0188*/ 	.word	0xffffffff


	//   ....[44]....
        /*018c*/ 	.word	0xffffffff


	//   ....[45]....
        /*0190*/ 	.word	0xffffffff


	//   ....[46]....
        /*0194*/ 	.word	0xffffffff


	//   ....[47]....
        /*0198*/ 	.word	0xffffffff


	//   ....[48]....
        /*019c*/ 	.word	0xffffffff


	//   ....[49]....
        /*01a0*/ 	.word	0xffffffff


	//   ....[50]....
        /*01a4*/ 	.word	0xffffffff


	//   ....[51]....
        /*01a8*/ 	.word	0xffffffff


	//   ....[52]....
        /*01ac*/ 	.word	0xffffffff


	//   ....[53]....
        /*01b0*/ 	.word	0xffffffff


	//   ....[54]....
        /*01b4*/ 	.word	0xffffffff


	//   ....[55]....
        /*01b8*/ 	.word	0xffffffff


	//   ....[56]....
        /*01bc*/ 	.word	0xffffffff


	//   ....[57]....
        /*01c0*/ 	.word	0xffffffff


	//   ....[58]....
        /*01c4*/ 	.word	0xffffffff


	//   ....[59]....
        /*01c8*/ 	.word	0xffffffff


	//   ....[60]....
        /*01cc*/ 	.word	0xffffffff


	//   ....[61]....
        /*01d0*/ 	.word	0xffffffff


	//   ....[62]....
        /*01d4*/ 	.word	0xffffffff


	//   ....[63]....
        /*01d8*/ 	.word	0xffffffff


	//   ....[64]....
        /*01dc*/ 	.word	0xffffffff


	//   ....[65]....
        /*01e0*/ 	.word	0xffffffff


	//   ....[66]....
        /*01e4*/ 	.word	0xffffffff


	//   ....[67]....
        /*01e8*/ 	.word	0xffffffff


	//   ....[68]....
        /*01ec*/ 	.word	0xffffffff


	//   ....[69]....
        /*01f0*/ 	.word	0xffffffff


	//   ....[70]....
        /*01f4*/ 	.word	0xffffffff


	//   ....[71]....
        /*01f8*/ 	.word	0xffffffff


	//   ....[72]....
        /*01fc*/ 	.word	0xffffffff


	//   ....[73]....
        /*0200*/ 	.word	0xffffffff


	//   ....[74]....
        /*0204*/ 	.word	0xffffffff


	//   ....[75]....
        /*0208*/ 	.word	0xffffffff


	//   ....[76]....
        /*020c*/ 	.word	0xffffffff


	//   ....[77]....
        /*0210*/ 	.word	0xffffffff


	//   ....[78]....
        /*0214*/ 	.word	0xffffffff


	//   ....[79]....
        /*0218*/ 	.word	0xffffffff


	//   ....[80]....
        /*021c*/ 	.word	0xffffffff


	//   ....[81]....
        /*0220*/ 	.word	0xffffffff


	//   ....[82]....
        /*0224*/ 	.word	0xffffffff


	//   ....[83]....
        /*0228*/ 	.word	0xffffffff


	//   ....[84]....
        /*022c*/ 	.word	0xffffffff


	//   ....[85]....
        /*0230*/ 	.word	0xffffffff


	//   ....[86]....
        /*0234*/ 	.word	0xffffffff


	//   ....[87]....
        /*0238*/ 	.word	0xffffffff


	//   ....[88]....
        /*023c*/ 	.word	0xffffffff


	//   ....[89]....
        /*0240*/ 	.word	0xffffffff


	//   ....[90]....
        /*0244*/ 	.word	0xffffffff


	//   ....[91]....
        /*0248*/ 	.word	0xffffffff


	//   ....[92]....
        /*024c*/ 	.word	0xffffffff


	//   ....[93]....
        /*0250*/ 	.word	0xffffffff


	//   ....[94]....
        /*0254*/ 	.word	0xffffffff


	//   ....[95]....
        /*0258*/ 	.word	0xffffffff


	//   ....[96]....
        /*025c*/ 	.word	0xffffffff


	//   ....[97]....
        /*0260*/ 	.word	0xffffffff


	//   ....[98]....
        /*0264*/ 	.word	0xffffffff


	//   ....[99]....
        /*0268*/ 	.word	0xffffffff


	//   ....[100]....
        /*026c*/ 	.word	0xffffffff


	//   ....[101]....
        /*0270*/ 	.word	0xffffffff


	//   ....[102]....
        /*0274*/ 	.word	0xffffffff


	//   ....[103]....
        /*0278*/ 	.word	0xffffffff


	//   ....[104]....
        /*027c*/ 	.word	0xffffffff


	//   ....[105]....
        /*0280*/ 	.word	0xffffffff


	//   ....[106]....
        /*0284*/ 	.word	0xffffffff


	//   ....[107]....
        /*0288*/ 	.word	0xffffffff


	//   ....[108]....
        /*028c*/ 	.word	0xffffffff


	//   ....[109]....
        /*0290*/ 	.word	0xffffffff


	//   ....[110]....
        /*0294*/ 	.word	0xffffffff


	//   ....[111]....
        /*0298*/ 	.word	0xffffffff


	//   ....[112]....
        /*029c*/ 	.word	0xffffffff


	//   ....[113]....
        /*02a0*/ 	.word	0xffffffff


	//   ....[114]....
        /*02a4*/ 	.word	0xffffffff


	//   ....[115]....
        /*02a8*/ 	.word	0xffffffff


	//   ....[116]....
        /*02ac*/ 	.word	0xffffffff


	//   ....[117]....
        /*02b0*/ 	.word	0xffffffff


	//   ....[118]....
        /*02b4*/ 	.word	0xffffffff


	//   ....[119]....
        /*02b8*/ 	.word	0xffffffff


	//   ....[120]....
        /*02bc*/ 	.word	0xffffffff


	//   ....[121]....
        /*02c0*/ 	.word	0xffffffff


	//   ....[122]....
        /*02c4*/ 	.word	0xffffffff


	//   ....[123]....
        /*02c8*/ 	.word	0xffffffff


	//   ....[124]....
        /*02cc*/ 	.word	0xffffffff


	//   ....[125]....
        /*02d0*/ 	.word	0xffffffff


	//   ....[126]....
        /*02d4*/ 	.word	0xffffffff


	//   ....[127]....
        /*02d8*/ 	.word	0xffffffff


	//   ....[128]....
        /*02dc*/ 	.word	0xffffffff


	//   ....[129]....
        /*02e0*/ 	.word	0xffffffff


	//   ....[130]....
        /*02e4*/ 	.word	0xffffffff


	//   ....[131]....
        /*02e8*/ 	.word	0xffffffff


	//   ....[132]....
        /*02ec*/ 	.word	0xffffffff


	//   ....[133]....
        /*02f0*/ 	.word	0xffffffff


	//   ....[134]....
        /*02f4*/ 	.word	0xffffffff


	//   ....[135]....
        /*02f8*/ 	.word	0xffffffff


	//   ....[136]....
        /*02fc*/ 	.word	0xffffffff


	//   ....[137]....
        /*0300*/ 	.word	0xffffffff


	//   ....[138]....
        /*0304*/ 	.word	0xffffffff


	//   ....[139]....
        /*0308*/ 	.word	0xffffffff


	//   ....[140]....
        /*030c*/ 	.word	0xffffffff


	//   ....[141]....
        /*0310*/ 	.word	0xffffffff


	//   ....[142]....
        /*0314*/ 	.word	0xffffffff


	//   ....[143]....
        /*0318*/ 	.word	0xffffffff


	//   ....[144]....
        /*031c*/ 	.word	0xffffffff


	//   ....[145]....
        /*0320*/ 	.word	0xffffffff


	//   ....[146]....
        /*0324*/ 	.word	0xffffffff


	//   ....[147]....
        /*0328*/ 	.word	0xffffffff


	//   ....[148]....
        /*032c*/ 	.word	0xffffffff


	//   ....[149]....
        /*0330*/ 	.word	0xffffffff


	//   ....[150]....
        /*0334*/ 	.word	0xffffffff


	//   ....[151]....
        /*0338*/ 	.word	0xffffffff


	//   ....[152]....
        /*033c*/ 	.word	0xffffffff


	//   ....[153]....
        /*0340*/ 	.word	0xffffffff


	//   ....[154]....
        /*0344*/ 	.word	0xffffffff


	//   ....[155]....
        /*0348*/ 	.word	0xffffffff


	//   ....[156]....
        /*034c*/ 	.word	0xffffffff


	//   ....[157]....
        /*0350*/ 	.word	0xffffffff


	//   ....[158]....
        /*0354*/ 	.word	0xffffffff


	//   ....[159]....
        /*0358*/ 	.word	0xffffffff


	//   ....[160]....
        /*035c*/ 	.word	0x05000004


	//   ....[161]....
        /*0360*/ 	.word	0xffffffff


	//   ....[162]....
        /*0364*/ 	.word	0xffffffff


	//   ....[163]....
        /*0368*/ 	.word	0xffffffff


	//   ....[164]....
        /*036c*/ 	.word	0xffffffff


	//   ....[165]....
        /*0370*/ 	.word	0xffffffff


	//   ....[166]....
        /*0374*/ 	.word	0xffffffff


	//   ....[167]....
        /*0378*/ 	.word	0xffffffff


	//   ....[168]....
        /*037c*/ 	.word	0xffffffff


	//   ....[169]....
        /*0380*/ 	.word	0xffffffff


	//   ....[170]....
        /*0384*/ 	.word	0xffffffff


	//   ....[171]....
        /*0388*/ 	.word	0xffffffff


	//   ....[172]....
        /*038c*/ 	.word	0xffffffff


	//   ....[173]....
        /*0390*/ 	.word	0xffffffff


	//   ....[174]....
        /*0394*/ 	.word	0xffffffff


	//   ....[175]....
        /*0398*/ 	.word	0xffffffff


	//   ....[176]....
        /*039c*/ 	.word	0xffffffff


	//   ....[177]....
        /*03a0*/ 	.word	0xffffffff


	//   ....[178]....
        /*03a4*/ 	.word	0xffffffff


	//   ....[179]....
        /*03a8*/ 	.word	0xffffffff


	//   ....[180]....
        /*03ac*/ 	.word	0xffffffff


	//   ....[181]....
        /*03b0*/ 	.word	0xffffffff


	//   ....[182]....
        /*03b4*/ 	.word	0xffffffff


	//   ....[183]....
        /*03b8*/ 	.word	0xffffffff


	//   ....[184]....
        /*03bc*/ 	.word	0xffffffff


	//   ....[185]....
        /*03c0*/ 	.word	0xffffffff


	//   ....[186]....
        /*03c4*/ 	.word	0xffffffff


	//   ....[187]....
        /*03c8*/ 	.word	0xffffffff


	//   ....[188]....
        /*03cc*/ 	.word	0xffffffff


	//   ....[189]....
        /*03d0*/ 	.word	0xffffffff


	//   ....[190]....
        /*03d4*/ 	.word	0xffffffff


	//   ....[191]....
        /*03d8*/ 	.word	0xffffffff


	//   ....[192]....
        /*03dc*/ 	.word	0xffffffff


	//   ....[193]....
        /*03e0*/ 	.word	0xffffffff


	//   ....[194]....
        /*03e4*/ 	.word	0xffffffff


	//   ....[195]....
        /*03e8*/ 	.word	0xffffffff


	//   ....[196]....
        /*03ec*/ 	.word	0xffffffff


	//   ....[197]....
        /*03f0*/ 	.word	0xffffffff


	//   ....[198]....
        /*03f4*/ 	.word	0xffffffff


	//   ....[199]....
        /*03f8*/ 	.word	0xffffffff


	//   ....[200]....
        /*03fc*/ 	.word	0xffffffff


	//   ....[201]....
        /*0400*/ 	.word	0xffffffff


	//   ....[202]....
        /*0404*/ 	.word	0xffffffff


	//   ....[203]....
        /*0408*/ 	.word	0xffffffff


	//   ....[204]....
        /*040c*/ 	.word	0xffffffff


	//   ....[205]....
        /*0410*/ 	.word	0xffffffff


	//   ....[206]....
        /*0414*/ 	.word	0xffffffff


	//   ....[207]....
        /*0418*/ 	.word	0xffffffff


	//   ....[208]....
        /*041c*/ 	.word	0xffffffff


	//   ....[209]....
        /*0420*/ 	.word	0xffffffff


	//   ....[210]....
        /*0424*/ 	.word	0xffffffff


	//   ....[211]....
        /*0428*/ 	.word	0xffffffff


	//   ....[212]....
        /*042c*/ 	.word	0xffffffff


	//   ....[213]....
        /*0430*/ 	.word	0xffffffff


	//   ....[214]....
        /*0434*/ 	.word	0xffffffff


	//   ....[215]....
        /*0438*/ 	.word	0xffffffff


	//   ....[216]....
        /*043c*/ 	.word	0xffffffff


	//   ....[217]....
        /*0440*/ 	.word	0xffffffff


	//   ....[218]....
        /*0444*/ 	.word	0xffffffff


	//   ....[219]....
        /*0448*/ 	.word	0xffffffff


	//   ....[220]....
        /*044c*/ 	.word	0xffffffff


	//   ....[221]....
        /*0450*/ 	.word	0xffffffff


	//   ....[222]....
        /*0454*/ 	.word	0xffffffff


	//   ....[223]....
        /*0458*/ 	.word	0xffffffff


	//   ....[224]....
        /*045c*/ 	.word	0xffffffff


	//   ....[225]....
        /*0460*/ 	.word	0xffffffff


	//   ....[226]....
        /*0464*/ 	.word	0xffffffff


	//   ....[227]....
        /*0468*/ 	.word	0xffffffff


	//   ....[228]....
        /*046c*/ 	.word	0xffffffff


	//   ....[229]....
        /*0470*/ 	.word	0x0500002e


	//   ....[230]....
        /*0474*/ 	.word	0x0500002e


	//   ....[231]....
        /*0478*/ 	.word	0x0500002e


	//   ....[232]....
        /*047c*/ 	.word	0x0500002e


	//   ....[233]....
        /*0480*/ 	.word	0x0500002e


	//----- nvinfo : EIATTR_COOP_GROUP_INSTR_OFFSETS
	.align		4
.L_181:
        /*0484*/ 	.byte	0x04, 0x28
        /*0486*/ 	.short	(.L_183 - .L_182)


	//   ....[0]....
.L_182:
        /*0488*/ 	.word	0x00000e70


	//   ....[1]....
        /*048c*/ 	.word	0x00001cd0


	//   ....[2]....
        /*0490*/ 	.word	0x00002f10


	//   ....[3]....
        /*0494*/ 	.word	0x00002f30


	//   ....[4]....
        /*0498*/ 	.word	0x00002f50


	//   ....[5]....
        /*049c*/ 	.word	0x00002f70


	//   ....[6]....
        /*04a0*/ 	.word	0x00002f90


	//   ....[7]....
        /*04a4*/ 	.word	0x00003470


	//   ....[8]....
        /*04a8*/ 	.word	0x00003480


	//   ....[9]....
        /*04ac*/ 	.word	0x000034a0


	//   ....[10]....
        /*04b0*/ 	.word	0x000034c0


	//   ....[11]....
        /*04b4*/ 	.word	0x00003510


	//   ....[12]....
        /*04b8*/ 	.word	0x00003540


	//   ....[13]....
        /*04bc*/ 	.word	0x00003580


	//   ....[14]....
        /*04c0*/ 	.word	0x000035a0


	//   ....[15]....
        /*04c4*/ 	.word	0x000036c0


	//   ....[16]....
        /*04c8*/ 	.word	0x000036f0


	//   ....[17]....
        /*04cc*/ 	.word	0x00003700


	//   ....[18]....
        /*04d0*/ 	.word	0x00003720


	//   ....[19]....
        /*04d4*/ 	.word	0x00003760


	//   ....[20]....
        /*04d8*/ 	.word	0x00003790


	//   ....[21]....
        /*04dc*/ 	.word	0x000037d0


	//   ....[22]....
        /*04e0*/ 	.word	0x000037f0


	//   ....[23]....
        /*04e4*/ 	.word	0x00003810


	//   ....[24]....
        /*04e8*/ 	.word	0x00003940


	//   ....[25]....
        /*04ec*/ 	.word	0x00003970


	//   ....[26]....
        /*04f0*/ 	.word	0x00003980


	//   ....[27]....
        /*04f4*/ 	.word	0x000039a0


	//   ....[28]....
        /*04f8*/ 	.word	0x000039e0


	//   ....[29]....
        /*04fc*/ 	.word	0x00003a10


	//   ....[30]....
        /*0500*/ 	.word	0x00003a50


	//   ....[31]....
        /*0504*/ 	.word	0x00003a70


	//   ....[32]....
        /*0508*/ 	.word	0x00003a90


	//   ....[33]....
        /*050c*/ 	.word	0x00003bc0


	//   ....[34]....
        /*0510*/ 	.word	0x00003bf0


	//   ....[35]....
        /*0514*/ 	.word	0x00003c00


	//   ....[36]....
        /*0518*/ 	.word	0x00003c20


	//   ....[37]....
        /*051c*/ 	.word	0x00003c60


	//   ....[38]....
        /*0520*/ 	.word	0x00003c90


	//   ....[39]....
        /*0524*/ 	.word	0x00003cd0


	//   ....[40]....
        /*0528*/ 	.word	0x00003cf0


	//   ....[41]....
        /*052c*/ 	.word	0x00003d10


	//   ....[42]....
        /*0530*/ 	.word	0x00003e40


	//   ....[43]....
        /*0534*/ 	.word	0x00003e70


	//   ....[44]....
        /*0538*/ 	.word	0x00003e80


	//   ....[45]....
        /*053c*/ 	.word	0x00003ea0


	//   ....[46]....
        /*0540*/ 	.word	0x00003ee0


	//   ....[47]....
        /*0544*/ 	.word	0x00003f10


	//   ....[48]....
        /*0548*/ 	.word	0x00003f50


	//   ....[49]....
        /*054c*/ 	.word	0x00003f70


	//   ....[50]....
        /*0550*/ 	.word	0x00003f90


	//   ....[51]....
        /*0554*/ 	.word	0x000040c0


	//   ....[52]....
        /*0558*/ 	.word	0x000040f0


	//   ....[53]....
        /*055c*/ 	.word	0x00004100


	//   ....[54]....
        /*0560*/ 	.word	0x00004120


	//   ....[55]....
        /*0564*/ 	.word	0x00004160


	//   ....[56]....
        /*0568*/ 	.word	0x00004190


	//   ....[57]....
        /*056c*/ 	.word	0x000041d0


	//   ....[58]....
        /*0570*/ 	.word	0x000041f0


	//   ....[59]....
        /*0574*/ 	.word	0x00004210


	//   ....[60]....
        /*0578*/ 	.word	0x00004340


	//   ....[61]....
        /*057c*/ 	.word	0x00004370


	//   ....[62]....
        /*0580*/ 	.word	0x00004380


	//   ....[63]....
        /*0584*/ 	.word	0x000043a0


	//   ....[64]....
        /*0588*/ 	.word	0x000043e0


	//   ....[65]....
        /*058c*/ 	.word	0x00004410


	//   ....[66]....
        /*0590*/ 	.word	0x00004450


	//   ....[67]....
        /*0594*/ 	.word	0x00004470


	//   ....[68]....
        /*0598*/ 	.word	0x00004490


	//   ....[69]....
        /*059c*/ 	.word	0x000045c0


	//   ....[70]....
        /*05a0*/ 	.word	0x000045f0


	//   ....[71]....
        /*05a4*/ 	.word	0x00004600


	//   ....[72]....
        /*05a8*/ 	.word	0x00004620


	//   ....[73]....
        /*05ac*/ 	.word	0x00004660


	//   ....[74]....
        /*05b0*/ 	.word	0x00004690


	//   ....[75]....
        /*05b4*/ 	.word	0x000046d0


	//   ....[76]....
        /*05b8*/ 	.word	0x000046f0


	//   ....[77]....
        /*05bc*/ 	.word	0x00004710


	//   ....[78]....
        /*05c0*/ 	.word	0x00004840


	//   ....[79]....
        /*05c4*/ 	.word	0x00004870


	//   ....[80]....
        /*05c8*/ 	.word	0x00004880


	//   ....[81]....
        /*05cc*/ 	.word	0x000048a0


	//   ....[82]....
        /*05d0*/ 	.word	0x000048e0


	//   ....[83]....
        /*05d4*/ 	.word	0x00004910


	//   ....[84]....
        /*05d8*/ 	.word	0x00004950


	//   ....[85]....
        /*05dc*/ 	.word	0x00004970


	//   ....[86]....
        /*05e0*/ 	.word	0x00004990


	//   ....[87]....
        /*05e4*/ 	.word	0x00004ac0


	//   ....[88]....
        /*05e8*/ 	.word	0x00004af0


	//   ....[89]....
        /*05ec*/ 	.word	0x00004b00


	//   ....[90]....
        /*05f0*/ 	.word	0x00004b20


	//   ....[91]....
        /*05f4*/ 	.word	0x00004b60


	//   ....[92]....
        /*05f8*/ 	.word	0x00004b90


	//   ....[93]....
        /*05fc*/ 	.word	0x00004bd0


	//   ....[94]....
        /*0600*/ 	.word	0x00004bf0


	//   ....[95]....
        /*0604*/ 	.word	0x00004c10


	//   ....[96]....
        /*0608*/ 	.word	0x00004d40


	//   ....[97]....
        /*060c*/ 	.word	0x00004d70


	//   ....[98]....
        /*0610*/ 	.word	0x00004d80


	//   ....[99]....
        /*0614*/ 	.word	0x00004da0


	//   ....[100]....
        /*0618*/ 	.word	0x00004de0


	//   ....[101]....
        /*061c*/ 	.word	0x00004e10


	//   ....[102]....
        /*0620*/ 	.word	0x00004e50


	//   ....[103]....
        /*0624*/ 	.word	0x00004e70


	//   ....[104]....
        /*0628*/ 	.word	0x00004e90


	//   ....[105]....
        /*062c*/ 	.word	0x00004fc0


	//   ....[106]....
        /*0630*/ 	.word	0x00004ff0


	//   ....[107]....
        /*0634*/ 	.word	0x00005000


	//   ....[108]....
        /*0638*/ 	.word	0x00005020


	//   ....[109]....
        /*063c*/ 	.word	0x00005060


	//   ....[110]....
        /*0640*/ 	.word	0x00005090


	//   ....[111]....
        /*0644*/ 	.word	0x000050d0


	//   ....[112]....
        /*0648*/ 	.word	0x000050f0


	//   ....[113]....
        /*064c*/ 	.word	0x00005110


	//   ....[114]....
        /*0650*/ 	.word	0x00005240


	//   ....[115]....
        /*0654*/ 	.word	0x00005270


	//   ....[116]....
        /*0658*/ 	.word	0x00005280


	//   ....[117]....
        /*065c*/ 	.word	0x000052a0


	//   ....[118]....
        /*0660*/ 	.word	0x000052e0


	//   ....[119]....
        /*0664*/ 	.word	0x00005310


	//   ....[120]....
        /*0668*/ 	.word	0x00005350


	//   ....[121]....
        /*066c*/ 	.word	0x00005370


	//   ....[122]....
        /*0670*/ 	.word	0x00005390


	//   ....[123]....
        /*0674*/ 	.word	0x000054c0


	//   ....[124]....
        /*0678*/ 	.word	0x000054f0


	//   ....[125]....
        /*067c*/ 	.word	0x00005500


	//   ....[126]....
        /*0680*/ 	.word	0x00005520


	//   ....[127]....
        /*0684*/ 	.word	0x00005560


	//   ....[128]....
        /*0688*/ 	.word	0x00005590


	//   ....[129]....
        /*068c*/ 	.word	0x000055d0


	//   ....[130]....
        /*0690*/ 	.word	0x000055f0


	//   ....[131]....
        /*0694*/ 	.word	0x00005610


	//   ....[132]....
        /*0698*/ 	.word	0x00005740


	//   ....[133]....
        /*069c*/ 	.word	0x00005770


	//   ....[134]....
        /*06a0*/ 	.word	0x00005780


	//   ....[135]....
        /*06a4*/ 	.word	0x000057b0


	//   ....[136]....
        /*06a8*/ 	.word	0x000057e0


	//   ....[137]....
        /*06ac*/ 	.word	0x00005830


	//   ....[138]....
        /*06b0*/ 	.word	0x00005840


	//   ....[139]....
        /*06b4*/ 	.word	0x00005880


	//   ....[140]....
        /*06b8*/ 	.word	0x000058b0


	//   ....[141]....
        /*06bc*/ 	.word	0x000059c0


	//   ....[142]....
        /*06c0*/ 	.word	0x000059f0


	//   ....[143]....
        /*06c4*/ 	.word	0x00005a00


	//   ....[144]....
        /*06c8*/ 	.word	0x00005a50


	//   ....[145]....
        /*06cc*/ 	.word	0x00005a80


	//   ....[146]....
        /*06d0*/ 	.word	0x00005ab0


	//   ....[147]....
        /*06d4*/ 	.word	0x00005ae0


	//   ....[148]....
        /*06d8*/ 	.word	0x00005b10


	//   ....[149]....
        /*06dc*/ 	.word	0x00005b40


	//   ....[150]....
        /*06e0*/ 	.word	0x00005c40


	//   ....[151]....
        /*06e4*/ 	.word	0x00005c60


	//   ....[152]....
        /*06e8*/ 	.word	0x00005c70


	//   ....[153]....
        /*06ec*/ 	.word	0x00005cc0


	//   ....[154]....
        /*06f0*/ 	.word	0x00005cf0


	//   ....[155]....
        /*06f4*/ 	.word	0x00005d20


	//   ....[156]....
        /*06f8*/ 	.word	0x00005d50


	//   ....[157]....
        /*06fc*/ 	.word	0x00005d80


	//   ....[158]....
        /*0700*/ 	.word	0x00005db0


	//   ....[159]....
        /*0704*/ 	.word	0x00005ee0


	//   ....[160]....
        /*0708*/ 	.word	0x000063f0


	//   ....[161]....
        /*070c*/ 	.word	0x00006760


	//   ....[162]....
        /*0710*/ 	.word	0x00006860


	//   ....[163]....
        /*0714*/ 	.word	0x00006960


	//   ....[164]....
        /*0718*/ 	.word	0x00006a60


	//   ....[165]....
        /*071c*/ 	.word	0x00006b60


	//   ....[166]....
        /*0720*/ 	.word	0x00006c60


	//   ....[167]....
        /*0724*/ 	.word	0x00006d60


	//   ....[168]....
        /*0728*/ 	.word	0x00006e60


	//   ....[169]....
        /*072c*/ 	.word	0x00006f60


	//   ....[170]....
        /*0730*/ 	.word	0x00007060


	//   ....[171]....
        /*0734*/ 	.word	0x00007160


	//   ....[172]....
        /*0738*/ 	.word	0x00007260


	//   ....[173]....
        /*073c*/ 	.word	0x00007360


	//   ....[174]....
        /*0740*/ 	.word	0x00007460


	//   ....[175]....
        /*0744*/ 	.word	0x00007560


	//   ....[176]....
        /*0748*/ 	.word	0x00007660


	//   ....[177]....
        /*074c*/ 	.word	0x00007760


	//   ....[178]....
        /*0750*/ 	.word	0x00007970


	//   ....[179]....
        /*0754*/ 	.word	0x00007ae0


	//   ....[180]....
        /*0758*/ 	.word	0x00007c50


	//   ....[181]....
        /*075c*/ 	.word	0x00007dc0


	//   ....[182]....
        /*0760*/ 	.word	0x00007f30


	//   ....[183]....
        /*0764*/ 	.word	0x000080a0


	//   ....[184]....
        /*0768*/ 	.word	0x00008210


	//   ....[185]....
        /*076c*/ 	.word	0x00008380


	//   ....[186]....
        /*0770*/ 	.word	0x000084f0


	//   ....[187]....
        /*0774*/ 	.word	0x00008660


	//   ....[188]....
        /*0778*/ 	.word	0x000087d0


	//   ....[189]....
        /*077c*/ 	.word	0x00008940


	//   ....[190]....
        /*0780*/ 	.word	0x00008aa0


	//   ....[191]....
        /*0784*/ 	.word	0x00008bf0


	//   ....[192]....
        /*0788*/ 	.word	0x00008d40


	//   ....[193]....
        /*078c*/ 	.word	0x00008e90


	//   ....[194]....
        /*0790*/ 	.word	0x00008fe0


	//   ....[195]....
        /*0794*/ 	.word	0x00009ec0


	//   ....[196]....
        /*0798*/ 	.word	0x00009f50


	//   ....[197]....
        /*079c*/ 	.word	0x00009fd0


	//   ....[198]....
        /*07a0*/ 	.word	0x0000a060


	//   ....[199]....
        /*07a4*/ 	.word	0x0000a0e0


	//   ....[200]....
        /*07a8*/ 	.word	0x0000a170


	//   ....[201]....
        /*07ac*/ 	.word	0x0000a1f0


	//   ....[202]....
        /*07b0*/ 	.word	0x0000a280


	//   ....[203]....
        /*07b4*/ 	.word	0x0000a300


	//   ....[204]....
        /*07b8*/ 	.word	0x0000a390


	//   ....[205]....
        /*07bc*/ 	.word	0x0000a410


	//   ....[206]....
        /*07c0*/ 	.word	0x0000a4a0


	//   ....[207]....
        /*07c4*/ 	.word	0x0000a520


	//   ....[208]....
        /*07c8*/ 	.word	0x0000a5a0


	//   ....[209]....
        /*07cc*/ 	.word	0x0000a620


	//   ....[210]....
        /*07d0*/ 	.word	0x0000a6b0


	//   ....[211]....
        /*07d4*/ 	.word	0x0000a730


	//   ....[212]....
        /*07d8*/ 	.word	0x0000a900


	//   ....[213]....
        /*07dc*/ 	.word	0x0000a9b0


	//   ....[214]....
        /*07e0*/ 	.word	0x0000aa60


	//   ....[215]....
        /*07e4*/ 	.word	0x0000ab10


	//   ....[216]....
        /*07e8*/ 	.word	0x0000abc0


	//   ....[217]....
        /*07ec*/ 	.word	0x0000ac70


	//   ....[218]....
        /*07f0*/ 	.word	0x0000ad20


	//   ....[219]....
        /*07f4*/ 	.word	0x0000add0


	//   ....[220]....
        /*07f8*/ 	.word	0x0000ae80


	//   ....[221]....
        /*07fc*/ 	.word	0x0000af30


	//   ....[222]....
        /*0800*/ 	.word	0x0000afe0


	//   ....[223]....
        /*0804*/ 	.word	0x0000b090


	//   ....[224]....
        /*0808*/ 	.word	0x0000b140


	//   ....[225]....
        /*080c*/ 	.word	0x0000b1f0


	//   ....[226]....
        /*0810*/ 	.word	0x0000b2a0


	//   ....[227]....
        /*0814*/ 	.word	0x0000b360


	//   ....[228]....
        /*0818*/ 	.word	0x0000b400


	//   ....[229]....
        /*081c*/ 	.word	0x0000b470


	//   ....[230]....
        /*0820*/ 	.word	0x0000b4e0


	//   ....[231]....
        /*0824*/ 	.word	0x0000b550


	//   ....[232]....
        /*0828*/ 	.word	0x0000b5c0


	//   ....[233]....
        /*082c*/ 	.word	0x0000b630


	//----- nvinfo : EIATTR_VRC_CTA_INIT_COUNT
	.align		4
.L_183:
        /*0830*/ 	.byte	0x02, 0x4a
	.zero		1
	.zero		1


	//----- nvinfo : EIATTR_EXIT_INSTR_OFFSETS
	.align		4
        /*0834*/ 	.byte	0x04, 0x1c
        /*0836*/ 	.short	(.L_185 - .L_184)


	//   ....[0]....
.L_184:
        /*0838*/ 	.word	0x000029b0


	//   ....[1]....
        /*083c*/ 	.word	0x00002d10


	//   ....[2]....
        /*0840*/ 	.word	0x00002d30


	//   ....[3]....
        /*0844*/ 	.word	0x0000a740


	//   ....[4]....
        /*0848*/ 	.word	0x0000b410


	//----- nvinfo : EIATTR_MAX_THREADS
	.align		4
.L_185:
        /*084c*/ 	.byte	0x04, 0x05
        /*084e*/ 	.short	(.L_187 - .L_186)
.L_186:
        /*0850*/ 	.word	0x00000180
        /*0854*/ 	.word	0x00000001
        /*0858*/ 	.word	0x00000001


	//----- nvinfo : EIATTR_CRS_STACK_SIZE
	.align		4
.L_187:
        /*085c*/ 	.byte	0x04, 0x1e
        /*085e*/ 	.short	(.L_189 - .L_188)
.L_188:
        /*0860*/ 	.word	0x00000000


	//----- nvinfo : EIATTR_CBANK_PARAM_SIZE
	.align		4
.L_189:
        /*0864*/ 	.byte	0x03, 0x19
        /*0866*/ 	.short	0x004d


	//----- nvinfo : EIATTR_PARAM_CBANK
	.align		4
        /*0868*/ 	.byte	0x04, 0x0a
        /*086a*/ 	.short	(.L_191 - .L_190)
	.align		4
.L_190:
        /*086c*/ 	.word	index@(.nv.constant0._ZN3cub18CUB_300001_SM_10006detail10radix_sort29DeviceRadixSortOnesweepKernelINS1_5radix10policy_hubIffyE10Policy1000ELNS0_9SortOrderE1EffyiiNS1_21identity_decomposer_tEEEvPT5_SB_PT3_PKSC_PT1_PKSG_PT2_PKSK_T4_iiT6_)
        /*0870*/ 	.short	0x0380
        /*0872*/ 	.short	0x004d


	//----- nvinfo : EIATTR_SW_WAR
	.align		4
.L_191:
        /*0874*/ 	.byte	0x04, 0x36
        /*0876*/ 	.short	(.L_193 - .L_192)
.L_192:
        /*0878*/ 	.word	0x00000008
.L_193:


//--------------------- .nv.info._ZN3cub18CUB_300001_SM_10006detail10radix_sort33DeviceRadixSortExclusiveSumKernelINS1_5radix10policy_hubIffyE10Policy1000EyEEvPT0_ --------------------------
	.section	.nv.info._ZN3cub18CUB_300001_SM_10006detail10radix_sort33DeviceRadixSortExclusiveSumKernelINS1_5radix10policy_hubIffyE10Policy1000EyEEvPT0_,"",@"SHT_CUDA_INFO"
	.sectionflags	@""
	.align	4


	//----- nvinfo : EIATTR_CUDA_API_VERSION
	.align		4
        /*0000*/ 	.byte	0x04, 0x37
        /*0002*/ 	.short	(.L_195 - .L_194)
.L_194:
        /*0004*/ 	.word	0x00000082


	//----- nvinfo : EIATTR_KPARAM_INFO
	.align		4
.L_195:
        /*0008*/ 	.byte	0x04, 0x17
        /*000a*/ 	.short	(.L_197 - .L_196)
.L_196:
        /*000c*/ 	.word	0x00000000
        /*0010*/ 	.short	0x0000
        /*0012*/ 	.short	0x0000
        /*0014*/ 	.byte	0x00, 0xf5, 0x21, 0x00


	//----- nvinfo : EIATTR_SPARSE_MMA_MASK
	.align		4
.L_197:
        /*0018*/ 	.byte	0x03, 0x50
        /*001a*/ 	.short	0x0000


	//----- nvinfo : EIATTR_MAXREG_COUNT
	.align		4
        /*001c*/ 	.byte	0x03, 0x1b
        /*001e*/ 	.short	0x00ff


	//----- nvinfo : EIATTR_NUM_BARRIERS
	.align		4
        /*0020*/ 	.byte	0x02, 0x4c
        /*0022*/ 	.byte	0x01
	.zero		1


	//----- nvinfo : EIATTR_MERCURY_ISA_VERSION
	.align		4
        /*0024*/ 	.byte	0x03, 0x5f
        /*0026*/ 	.short	0x0101


	//----- nvinfo : EIATTR_COOP_GROUP_MASK_REGIDS
	.align		4
        /*0028*/ 	.byte	0x04, 0x29
        /*002a*/ 	.short	(.L_199 - .L_198)


	//   ....[0]....
.L_198:
        /*002c*/ 	.word	0xffffffff


	//   ....[1]....
        /*0030*/ 	.word	0xffffffff


	//   ....[2]....
        /*0034*/ 	.word	0xffffffff


	//   ....[3]....
        /*0038*/ 	.word	0xffffffff


	//   ....[4]....
        /*003c*/ 	.word	0xffffffff


	//   ....[5]....
        /*0040*/ 	.word	0xffffffff


	//   ....[6]....
        /*0044*/ 	.word	0xffffffff


	//   ....[7]....
        /*0048*/ 	.word	0xffffffff


	//   ....[8]....
        /*004c*/ 	.word	0xffffffff


	//   ....[9]....
        /*0050*/ 	.word	0xffffffff


	//   ....[10]....
        /*0054*/ 	.word	0x05000015


	//   ....[11]....
        /*0058*/ 	.word	0x05000015


	//   ....[12]....
        /*005c*/ 	.word	0x05000015


	//   ....[13]....
        /*0060*/ 	.word	0x05000015


	//   ....[14]....
        /*0064*/ 	.word	0x05000015


	//   ....[15]....
        /*0068*/ 	.word	0x05000015


	//   ....[16]....
        /*006c*/ 	.word	0x05000015


	//   ....[17]....
        /*0070*/ 	.word	0x05000015


	//   ....[18]....
        /*0074*/ 	.word	0x05000015


	//   ....[19]....
        /*0078*/ 	.word	0x05000015


	//----- nvinfo : EIATTR_COOP_GROUP_INSTR_OFFSETS
	.align		4
.L_199:
        /*007c*/ 	.byte	0x04, 0x28
        /*007e*/ 	.short	(.L_201 - .L_200)


	//   ....[0]....
.L_200:
        /*0080*/ 	.word	0x00000250


	//   ....[1]....
        /*0084*/ 	.word	0x00000260


	//   ....[2]....
        /*0088*/ 	.word	0x000002a0


	//   ....[3]....
        /*008c*/ 	.word	0x000002c0


	//   ....[4]....
        /*0090*/ 	.word	0x00000310


	//   ....[5]....
        /*0094*/ 	.word	0x00000320


	//   ....[6]....
        /*0098*/ 	.word	0x00000360


	//   ....[7]....
        /*009c*/ 	.word	0x00000380


	//   ....[8]....
        /*00a0*/ 	.word	0x000003d0


	//   ....[9]....
        /*00a4*/ 	.word	0x000003e0


	//   ....[10]....
        /*00a8*/ 	.word	0x00000660


	//   ....[11]....
        /*00ac*/ 	.word	0x000006b0


	//   ....[12]....
        /*00b0*/ 	.word	0x00000740


	//   ....[13]....
        /*00b4*/ 	.word	0x00000790


	//   ....[14]....
        /*00b8*/ 	.word	0x00000820


	//   ....[15]....
        /*00bc*/ 	.word	0x00000870


	//   ....[16]....
        /*00c0*/ 	.word	0x00000900


	//   ....[17]....
        /*00c4*/ 	.word	0x00000950


	//   ....[18]....
        /*00c8*/ 	.word	0x000009e0


	//   ....[19]....
        /*00cc*/ 	.word	0x00000a30


	//----- nvinfo : EIATTR_VRC_CTA_INIT_COUNT
	.align		4
.L_201:
        /*00d0*/ 	.byte	0x02, 0x4a
	.zero		1
	.zero		1


	//----- nvinfo : EIATTR_EXIT_INSTR_OFFSETS
	.align		4
        /*00d4*/ 	.byte	0x04, 0x1c
        /*00d6*/ 	.short	(.L_203 - .L_202)


	//   ....[0]....
.L_202:
        /*00d8*/ 	.word	0x000005d0


	//   ....[1]....
        /*00dc*/ 	.word	0x00000600


	//----- nvinfo : EIATTR_CRS_STACK_SIZE
	.align		4
.L_203:
        /*00e0*/ 	.byte	0x04, 0x1e
        /*00e2*/ 	.short	(.L_205 - .L_204)
.L_204:
        /*00e4*/ 	.word	0x00000000


	//----- nvinfo : EIATTR_CBANK_PARAM_SIZE
	.align		4
.L_205:
        /*00e8*/ 	.byte	0x03, 0x19
        /*00ea*/ 	.short	0x0008


	//----- nvinfo : EIATTR_PARAM_CBANK
	.align		4
        /*00ec*/ 	.byte	0x04, 0x0a
        /*00ee*/ 	.short	(.L_207 - .L_206)
	.align		4
.L_206:
        /*00f0*/ 	.word	index@(.nv.constant0._ZN3cub18CUB_300001_SM_10006detail10radix_sort33DeviceRadixSortExclusiveSumKernelINS1_5radix10policy_hubIffyE10Policy1000EyEEvPT0_)
        /*00f4*/ 	.short	0x0380
        /*00f6*/ 	.short	0x0008


	//----- nvinfo : EIATTR_SW_WAR
	.align		4
.L_207:
        /*00f8*/ 	.byte	0x04, 0x36
        /*00fa*/ 	.short	(.L_209 - .L_208)
.L_208:
        /*00fc*/ 	.word	0x00000008
.L_209:


//--------------------- .nv.info._ZN3cub18CUB_300001_SM_10006detail10radix_sort30DeviceRadixSortHistogramKernelINS1_5radix10policy_hubIffyE10Policy1000ELNS0_9SortOrderE1EfyNS1_21identity_decomposer_tEEEvPT2_PKT1_SA_iiT3_ --------------------------
	.section	.nv.info._ZN3cub18CUB_300001_SM_10006detail10radix_sort30DeviceRadixSortHistogramKernelINS1_5radix10policy_hubIffyE10Policy1000ELNS0_9SortOrderE1EfyNS1_21identity_decomposer_tEEEvPT2_PKT1_SA_iiT3_,"",@"SHT_CUDA_INFO"
	.sectionflags	@""
	.align	4


	//----- nvinfo : EIATTR_CUDA_API_VERSION
	.align		4
        /*0000*/ 	.byte	0x04, 0x37
        /*0002*/ 	.short	(.L_211 - .L_210)
.L_210:
        /*0004*/ 	.word	0x00000082


	//----- nvinfo : EIATTR_KPARAM_INFO
	.align		4
.L_211:
        /*0008*/ 	.byte	0x04, 0x17
        /*000a*/ 	.short	(.L_213 - .L_212)
.L_212:
        /*000c*/ 	.word	0x00000000
        /*0010*/ 	.short	0x0005
        /*0012*/ 	.short	0x0020
        /*0014*/ 	.byte	0x00, 0xf0, 0x05, 0x00


	//----- nvinfo : EIATTR_KPARAM_INFO
	.align		4
.L_213:
        /*0018*/ 	.byte	0x04, 0x17
        /*001a*/ 	.short	(.L_215 - .L_214)
.L_214:
        /*001c*/ 	.word	0x00000000
        /*0020*/ 	.short	0x0004
        /*0022*/ 	.short	0x001c
        /*0024*/ 	.byte	0x00, 0xf0, 0x11, 0x00


	//----- nvinfo : EIATTR_KPARAM_INFO
	.align		4
.L_215:
        /*0028*/ 	.byte	0x04, 0x17
        /*002a*/ 	.short	(.L_217 - .L_216)
.L_216:
        /*002c*/ 	.word	0x00000000
        /*0030*/ 	.short	0x0003
        /*0032*/ 	.short	0x0018
        /*0034*/ 	.byte	0x00, 0xf0, 0x11, 0x00


	//----- nvinfo : EIATTR_KPARAM_INFO
	.align		4
.L_217:
        /*0038*/ 	.byte	0x04, 0x17
        /*003a*/ 	.short	(.L_219 - .L_218)
.L_218:
        /*003c*/ 	.word	0x00000000
        /*0040*/ 	.short	0x0002
        /*0042*/ 	.short	0x0010
        /*0044*/ 	.byte	0x00, 0xf0, 0x21, 0x00


	//----- nvinfo : EIATTR_KPARAM_INFO
	.align		4
.L_219:
        /*0048*/ 	.byte	0x04, 0x17
        /*004a*/ 	.short	(.L_221 - .L_220)
.L_220:
        /*004c*/ 	.word	0x00000000
        /*0050*/ 	.short	0x0001
        /*0052*/ 	.short	0x0008
        /*0054*/ 	.byte	0x00, 0xf5, 0x21, 0x00


	//----- nvinfo : EIATTR_KPARAM_INFO
	.align		4
.L_221:
        /*0058*/ 	.byte	0x04, 0x17
        /*005a*/ 	.short	(.L_223 - .L_222)
.L_222:
        /*005c*/ 	.word	0x00000000
        /*0060*/ 	.short	0x0000
        /*0062*/ 	.short	0x0000
        /*0064*/ 	.byte	0x00, 0xf5, 0x21, 0x00


	//----- nvinfo : EIATTR_SPARSE_MMA_MASK
	.align		4
.L_223:
        /*0068*/ 	.byte	0x03, 0x50
        /*006a*/ 	.short	0x0000


	//----- nvinfo : EIATTR_MAXREG_COUNT
	.align		4
        /*006c*/ 	.byte	0x03, 0x1b
        /*006e*/ 	.short	0x00ff


	//----- nvinfo : EIATTR_NUM_BARRIERS
	.align		4
        /*0070*/ 	.byte	0x02, 0x4c
        /*0072*/ 	.byte	0x01
	.zero		1


	//----- nvinfo : EIATTR_MERCURY_ISA_VERSION
	.align		4
        /*0074*/ 	.byte	0x03, 0x5f
        /*0076*/ 	.short	0x0101


	//----- nvinfo : EIATTR_VRC_CTA_INIT_COUNT
	.align		4
        /*0078*/ 	.byte	0x02, 0x4a
	.zero		1
	.zero		1


	//----- nvinfo : EIATTR_EXIT_INSTR_OFFSETS
	.align		4
        /*007c*/ 	.byte	0x04, 0x1c
        /*007e*/ 	.short	(.L_225 - .L_224)


	//   ....[0]....
.L_224:
        /*0080*/ 	.word	0x00000040


	//   ....[1]....
        /*0084*/ 	.word	0x000032e0


	//----- nvinfo : EIATTR_MAX_THREADS
	.align		4
.L_225:
        /*0088*/ 	.byte	0x04, 0x05
        /*008a*/ 	.short	(.L_227 - .L_226)
.L_226:
        /*008c*/ 	.word	0x00000080
        /*0090*/ 	.word	0x00000001
        /*0094*/ 	.word	0x00000001


	//----- nvinfo : EIATTR_CRS_STACK_SIZE
	.align		4
.L_227:
        /*0098*/ 	.byte	0x04, 0x1e
        /*009a*/ 	.short	(.L_229 - .L_228)
.L_228:
        /*009c*/ 	.word	0x00000000


	//----- nvinfo : EIATTR_CBANK_PARAM_SIZE
	.align		4
.L_229:
        /*00a0*/ 	.byte	0x03, 0x19
        /*00a2*/ 	.short	0x0021


	//----- nvinfo : EIATTR_PARAM_CBANK
	.align		4
        /*00a4*/ 	.byte	0x04, 0x0a
        /*00a6*/ 	.short	(.L_231 - .L_230)
	.align		4
.L_230:
        /*00a8*/ 	.word	index@(.nv.constant0._ZN3cub18CUB_300001_SM_10006detail10radix_sort30DeviceRadixSortHistogramKernelINS1_5radix10policy_hubIffyE10Policy1000ELNS0_9SortOrderE1EfyNS1_21identity_decomposer_tEEEvPT2_PKT1_SA_iiT3_)
        /*00ac*/ 	.short	0x0380
        /*00ae*/ 	.short	0x0021


	//----- nvinfo : EIATTR_SW_WAR
	.align		4
.L_231:
        /*00b0*/ 	.byte	0x04, 0x36
        /*00b2*/ 	.short	(.L_233 - .L_232)
.L_232:
        /*00b4*/ 	.word	0x00000008
.L_233:


//--------------------- .nv.info._ZN3cub18CUB_300001_SM_10006detail10radix_sort31DeviceRadixSortSingleTileKernelINS1_5radix10policy_hubIffyE10Policy1000ELNS0_9SortOrderE1EffyNS1_21identity_decomposer_tEEEvPKT1_PSA_PKT2_PSE_T3_iiT4_ --------------------------
	.section	.nv.info._ZN3cub18CUB_300001_SM_10006detail10radix_sort31DeviceRadixSortSingleTileKernelINS1_5radix10policy_hubIffyE10Policy1000ELNS0_9SortOrderE1EffyNS1_21identity_decomposer_tEEEvPKT1_PSA_PKT2_PSE_T3_iiT4_,"",@"SHT_CUDA_INFO"
	.sectionflags	@""
	.align	4


	//----- nvinfo : EIATTR_CUDA_API_VERSION
	.align		4
        /*0000*/ 	.byte	0x04, 0x37
        /*0002*/ 	.short	(.L_235 - .L_234)
.L_234:
        /*0004*/ 	.word	0x00000082


	//----- nvinfo : EIATTR_KPARAM_INFO
	.align		4
.L_235:
        /*0008*/ 	.byte	0x04, 0x17
        /*000a*/ 	.short	(.L_237 - .L_236)
.L_236:
        /*000c*/ 	.word	0x00000000
        /*0010*/ 	.short	0x0007
        /*0012*/ 	.short	0x0030
        /*0014*/ 	.byte	0x00, 0xf0, 0x05, 0x00


	//----- nvinfo : EIATTR_KPARAM_INFO
	.align		4
.L_237:
        /*0018*/ 	.byte	0x04, 0x17
        /*001a*/ 	.short	(.L_239 - .L_238)
.L_238:
        /*001c*/ 	.word	0x00000000
        /*0020*/ 	.short	0x0006
        /*0022*/ 	.short	0x002c
        /*0024*/ 	.byte	0x00, 0xf0, 0x11, 0x00


	//----- nvinfo : EIATTR_KPARAM_INFO
	.align		4
.L_239:
        /*0028*/ 	.byte	0x04, 0x17
        /*002a*/ 	.short	(.L_241 - .L_240)
.L_240:
        /*002c*/ 	.word	0x00000000
        /*0030*/ 	.short	0x0005
        /*0032*/ 	.short	0x0028
        /*0034*/ 	.byte	0x00, 0xf0, 0x11, 0x00


	//----- nvinfo : EIATTR_KPARAM_INFO
	.align		4
.L_241:
        /*0038*/ 	.byte	0x04, 0x17
        /*003a*/ 	.short	(.L_243 - .L_242)
.L_242:
        /*003c*/ 	.word	0x00000000
        /*0040*/ 	.short	0x0004
        /*0042*/ 	.short	0x0020
        /*0044*/ 	.byte	0x00, 0xf0, 0x21, 0x00


	//----- nvinfo : EIATTR_KPARAM_INFO
	.align		4
.L_243:
        /*0048*/ 	.byte	0x04, 0x17
        /*004a*/ 	.short	(.L_245 - .L_244)
.L_244:
        /*004c*/ 	.word	0x00000000
        /*0050*/ 	.short	0x0003
        /*0052*/ 	.short	0x0018
        /*0054*/ 	.byte	0x00, 0xf5, 0x21, 0x00


	//----- nvinfo : EIATTR_KPARAM_INFO
	.align		4
.L_245:
        /*0058*/ 	.byte	0x04, 0x17
        /*005a*/ 	.short	(.L_247 - .L_246)
.L_246:
        /*005c*/ 	.word	0x00000000
        /*0060*/ 	.short	0x0002
        /*0062*/ 	.short	0x0010
        /*0064*/ 	.byte	0x00, 0xf5, 0x21, 0x00


	//----- nvinfo : EIATTR_KPARAM_INFO
	.align		4
.L_247:
        /*0068*/ 	.byte	0x04, 0x17
        /*006a*/ 	.short	(.L_249 - .L_248)
.L_248:
        /*006c*/ 	.word	0x00000000
        /*0070*/ 	.short	0x0001
        /*0072*/ 	.short	0x0008
        /*0074*/ 	.byte	0x00, 0xf5, 0x21, 0x00


	//----- nvinfo : EIATTR_KPARAM_INFO
	.align		4
.L_249:
        /*0078*/ 	.byte	0x04, 0x17
        /*007a*/ 	.short	(.L_251 - .L_250)
.L_250:
        /*007c*/ 	.word	0x00000000
        /*0080*/ 	.short	0x0000
        /*0082*/ 	.short	0x0000
        /*0084*/ 	.byte	0x00, 0xf5, 0x21, 0x00


	//----- nvinfo : EIATTR_SPARSE_MMA_MASK
	.align		4
.L_251:
        /*0088*/ 	.byte	0x03, 0x50
        /*008a*/ 	.short	0x0000


	//----- nvinfo : EIATTR_MAXREG_COUNT
	.align		4
        /*008c*/ 	.byte	0x03, 0x1b
        /*008e*/ 	.short	0x00ff


	//----- nvinfo : EIATTR_NUM_BARRIERS
	.align		4
        /*0090*/ 	.byte	0x02, 0x4c
        /*0092*/ 	.byte	0x01
	.zero		1


	//----- nvinfo : EIATTR_MERCURY_ISA_VERSION
	.align		4
        /*0094*/ 	.byte	0x03, 0x5f
        /*0096*/ 	.short	0x0101


	//----- nvinfo : EIATTR_COOP_GROUP_MASK_REGIDS
	.align		4
        /*0098*/ 	.byte	0x04, 0x29
        /*009a*/ 	.short	(.L_253 - .L_252)


	//   ....[0]....
.L_252:
        /*009c*/ 	.word	0xffffffff


	//   ....[1]....
        /*00a0*/ 	.word	0xffffffff


	//   ....[2]....
        /*00a4*/ 	.word	0xffffffff


	//   ....[3]....
        /*00a8*/ 	.word	0xffffffff


	//   ....[4]....
        /*00ac*/ 	.word	0xffffffff


	//----- nvinfo : EIATTR_COOP_GROUP_INSTR_OFFSETS
	.align		4
.L_253:
        /*00b0*/ 	.byte	0x04, 0x28
        /*00b2*/ 	.short	(.L_255 - .L_254)


	//   ....[0]....
.L_254:
        /*00b4*/ 	.word	0x00002310


	//   ....[1]....
        /*00b8*/ 	.word	0x00002330


	//   ....[2]....
        /*00bc*/ 	.word	0x00002350


	//   ....[3]....
        /*00c0*/ 	.word	0x00002370


	//   ....[4]....
        /*00c4*/ 	.word	0x00002390


	//----- nvinfo : EIATTR_VRC_CTA_INIT_COUNT
	.align		4
.L_255:
        /*00c8*/ 	.byte	0x02, 0x4a
	.zero		1
	.zero		1


	//----- nvinfo : EIATTR_EXIT_INSTR_OFFSETS
	.align		4
        /*00cc*/ 	.byte	0x04, 0x1c
        /*00ce*/ 	.short	(.L_257 - .L_256)


	//   ....[0]....
.L_256:
        /*00d0*/ 	.word	0x00004460


	//   ....[1]....
        /*00d4*/ 	.word	0x000044e0


	//----- nvinfo : EIATTR_MAX_THREADS
	.align		4
.L_257:
        /*00d8*/ 	.byte	0x04, 0x05
        /*00da*/ 	.short	(.L_259 - .L_258)
.L_258:
        /*00dc*/ 	.word	0x00000100
        /*00e0*/ 	.word	0x00000001
        /*00e4*/ 	.word	0x00000001


	//----- nvinfo : EIATTR_CBANK_PARAM_SIZE
	.align		4
.L_259:
        /*00e8*/ 	.byte	0x03, 0x19
        /*00ea*/ 	.short	0x0031


	//----- nvinfo : EIATTR_PARAM_CBANK
	.align		4
        /*00ec*/ 	.byte	0x04, 0x0a
        /*00ee*/ 	.short	(.L_261 - .L_260)
	.align		4
.L_260:
        /*00f0*/ 	.word	index@(.nv.constant0._ZN3cub18CUB_300001_SM_10006detail10radix_sort31DeviceRadixSortSingleTileKernelINS1_5radix10policy_hubIffyE10Policy1000ELNS0_9SortOrderE1EffyNS1_21identity_decomposer_tEEEvPKT1_PSA_PKT2_PSE_T3_iiT4_)
        /*00f4*/ 	.short	0x0380
        /*00f6*/ 	.short	0x0031


	//----- nvinfo : EIATTR_SW_WAR
	.align		4
.L_261:
        /*00f8*/ 	.byte	0x04, 0x36
        /*00fa*/ 	.short	(.L_263 - .L_262)
.L_262:
        /*00fc*/ 	.word	0x00000008
.L_263:


//--------------------- .nv.info._ZN3cub18CUB_300001_SM_10006detail10radix_sort29DeviceRadixSortOnesweepKernelINS1_5radix10policy_hubIfiyE10Policy1000ELNS0_9SortOrderE1EfiyiiNS1_21identity_decomposer_tEEEvPT5_SB_PT3_PKSC_PT1_PKSG_PT2_PKSK_T4_iiT6_ --------------------------
	.section	.nv.info._ZN3cub18CUB_300001_SM_10006detail10radix_sort29DeviceRadixSortOnesweepKernelINS1_5radix10policy_hubIfiyE10Policy1000ELNS0_9SortOrderE1EfiyiiNS1_21identity_decomposer_tEEEvPT5_SB_PT3_PKSC_PT1_PKSG_PT2_PKSK_T4_iiT6_,"",@"SHT_CUDA_INFO"
	.sectionflags	@""
	.align	4


	//----- nvinfo : EIATTR_CUDA_API_VERSION
	.align		4
        /*0000*/ 	.byte	0x04, 0x37
        /*0002*/ 	.short	(.L_265 - .L_264)
.L_264:
        /*0004*/ 	.word	0x00000082


	//----- nvinfo : EIATTR_KPARAM_INFO
	.align		4
.L_265:
        /*0008*/ 	.byte	0x04, 0x17
        /*000a*/ 	.short	(.L_267 - .L_266)
.L_266:
        /*000c*/ 	.word	0x00000000
        /*0010*/ 	.short	0x000b
        /*0012*/ 	.short	0x004c
        /*0014*/ 	.byte	0x00, 0xf0, 0x05, 0x00


	//----- nvinfo : EIATTR_KPARAM_INFO
	.align		4
.L_267:
        /*0018*/ 	.byte	0x04, 0x17
        /*001a*/ 	.short	(.L_269 - .L_268)
.L_268:
        /*001c*/ 	.word	0x00000000
        /*0020*/ 	.short	0x000a
        /*0022*/ 	.short	0x0048
        /*0024*/ 	.byte	0x00, 0xf0, 0x11, 0x00


	//----- nvinfo : EIATTR_KPARAM_INFO
	.align		4
.L_269:
        /*0028*/ 	.byte	0x04, 0x17
        /*002a*/ 	.short	(.L_271 - .L_270)
.L_270:
        /*002c*/ 	.word	0x00000000
        /*0030*/ 	.short	0x0009
        /*0032*/ 	.short	0x0044
        /*0034*/ 	.byte	0x00, 0xf0, 0x11, 0x00


	//----- nvinfo : EIATTR_KPARAM_INFO
	.align		4
.L_271:
        /*0038*/ 	.byte	0x04, 0x17
        /*003a*/ 	.short	(.L_273 - .L_272)
.L_272:
        /*003c*/ 	.word	0x00000000
        /*0040*/ 	.short	0x0008
        /*0042*/ 	.short	0x0040
        /*0044*/ 	.byte	0x00, 0xf0, 0x11, 0x00


	//----- nvinfo : EIATTR_KPARAM_INFO
	.align		4
.L_273:
        /*0048*/ 	.byte	0x04, 0x17
        /*004a*/ 	.short	(.L_275 - .L_274)
.L_274:
        /*004c*/ 	.word	0x00000000
        /*0050*/ 	.short	0x0007
        /*0052*/ 	.short	0x0038
        /*0054*/ 	.byte	0x00, 0xf5, 0x21, 0x00


	//----- nvinfo : EIATTR_KPARAM_INFO
	.align		4
.L_275:
        /*0058*/ 	.byte	0x04, 0x17
        /*005a*/ 	.short	(.L_277 - .L_276)
.L_276:
        /*005c*/ 	.word	0x00000000
        /*0060*/ 	.short	0x0006
        /*0062*/ 	.short	0x0030
        /*0064*/ 	.byte	0x00, 0xf5, 0x21, 0x00


	//----- nvinfo : EIATTR_KPARAM_INFO
	.align		4
.L_277:
        /*0068*/ 	.byte	0x04, 0x17
        /*006a*/ 	.short	(.L_279 - .L_278)
.L_278:
        /*006c*/ 	.word	0x00000000
        /*0070*/ 	.short	0x0005
        /*0072*/ 	.short	0x0028
        /*0074*/ 	.byte	0x00, 0xf5, 0x21, 0x00


	//----- nvinfo : EIATTR_KPARAM_INFO
	.align		4
.L_279:
        /*0078*/ 	.byte	0x04, 0x17
        /*007a*/ 	.short	(.L_281 - .L_280)
.L_280:
        /*007c*/ 	.word	0x00000000
        /*0080*/ 	.short	0x0004
        /*0082*/ 	.short	0x0020
        /*0084*/ 	.byte	0x00, 0xf5, 0x21, 0x00


	//----- nvinfo : EIATTR_KPARAM_INFO
	.align		4
.L_281:
        /*0088*/ 	.byte	0x04, 0x17
        /*008a*/ 	.short	(.L_283 - .L_282)
.L_282:
        /*008c*/ 	.word	0x00000000
        /*0090*/ 	.short	0x0003
        /*0092*/ 	.short	0x0018
        /*0094*/ 	.byte	0x00, 0xf5, 0x21, 0x00


	//----- nvinfo : EIATTR_KPARAM_INFO
	.align		4
.L_283:
        /*0098*/ 	.byte	0x04, 0x17
        /*009a*/ 	.short	(.L_285 - .L_284)
.L_284:
        /*009c*/ 	.word	0x00000000
        /*00a0*/ 	.short	0x0002
        /*00a2*/ 	.short	0x0010
        /*00a4*/ 	.byte	0x00, 0xf5, 0x21, 0x00


	//----- nvinfo : EIATTR_KPARAM_INFO
	.align		4
.L_285:
        /*00a8*/ 	.byte	0x04, 0x17
        /*00aa*/ 	.short	(.L_287 - .L_286)
.L_286:
        /*00ac*/ 	.word	0x00000000
        /*00b0*/ 	.short	0x0001
        /*00b2*/ 	.short	0x0008
        /*00b4*/ 	.byte	0x00, 0xf5, 0x21, 0x00


	//----- nvinfo : EIATTR_KPARAM_INFO
	.align		4
.L_287:
        /*00b8*/ 	.byte	0x04, 0x17
        /*00ba*/ 	.short	(.L_289 - .L_288)
.L_288:
        /*00bc*/ 	.word	0x00000000
        /*00c0*/ 	.short	0x0000
        /*00c2*/ 	.short	0x0000
        /*00c4*/ 	.byte	0x00, 0xf5, 0x21, 0x00


	//----- nvinfo : EIATTR_SPARSE_MMA_MASK
	.align		4
.L_289:
        /*00c8*/ 	.byte	0x03, 0x50
        /*00ca*/ 	.short	0x0000


	//----- nvinfo : EIATTR_MAXREG_COUNT
	.align		4
        /*00cc*/ 	.byte	0x03, 0x1b
        /*00ce*/ 	.short	0x00a8


	//----- nvinfo : EIATTR_NUM_BARRIERS
	.align		4
        /*00d0*/ 	.byte	0x02, 0x4c
        /*00d2*/ 	.byte	0x01
	.zero		1


	//----- nvinfo : EIATTR_MERCURY_ISA_VERSION
	.align		4
        /*00d4*/ 	.byte	0x03, 0x5f
        /*00d6*/ 	.short	0x0101


	//----- nvinfo : EIATTR_COOP_GROUP_MASK_REGIDS
	.align		4
        /*00d8*/ 	.byte	0x04, 0x29
        /*00da*/ 	.short	(.L_291 - .L_290)


	//   ....[0]....
.L_290:
        /*00dc*/ 	.word	0xffffffff


	//   ....[1]....
        /*00e0*/ 	.word	0x05000004


	//   ....[2]....
        /*00e4*/ 	.word	0xffffffff


	//   ....[3]....
        /*00e8*/ 	.word	0xffffffff


	//   ....[4]....
        /*00ec*/ 	.word	0xffffffff


	//   ....[5]....
        /*00f0*/ 	.word	0xffffffff


	//   ....[6]....
        /*00f4*/ 	.word	0xffffffff


	//   ....[7]....
        /*00f8*/ 	.word	0xffffffff


	//   ....[8]....
        /*00fc*/ 	.word	0xffffffff


	//   ....[9]....
        /*0100*/ 	.word	0xffffffff


	//   ....[10]....
        /*0104*/ 	.word	0xffffffff


	//   ....[11]....
        /*0108*/ 	.word	0xffffffff


	//   ....[12]....
        /*010c*/ 	.word	0xffffffff


	//   ....[13]....
        /*0110*/ 	.word	0xffffffff


	//   ....[14]....
        /*0114*/ 	.word	0xffffffff


	//   ....[15]....
        /*0118*/ 	.word	0xffffffff


	//   ....[16]....
        /*011c*/ 	.word	0xffffffff


	//   ....[17]....
        /*0120*/ 	.word	0xffffffff


	//   ....[18]....
        /*0124*/ 	.word	0xffffffff


	//   ....[19]....
        /*0128*/ 	.word	0xffffffff


	//   ....[20]....
        /*012c*/ 	.word	0xffffffff


	//   ....[21]....
        /*0130*/ 	.word	0xffffffff


	//   ....[22]....
        /*0134*/ 	.word	0xffffffff


	//   ....[23]....
        /*0138*/ 	.word	0xffffffff


	//   ....[24]....
        /*013c*/ 	.word	0xffffffff


	//   ....[25]....
        /*0140*/ 	.word	0xffffffff


	//   ....[26]....
        /*0144*/ 	.word	0xffffffff


	//   ....[27]....
        /*0148*/ 	.word	0xffffffff


	//   ....[28]....
        /*014c*/ 	.word	0xffffffff


	//   ....[29]....
        /*0150*/ 	.word	0xffffffff


	//   ....[30]....
        /*0154*/ 	.word	0xffffffff


	//   ....[31]....
        /*0158*/ 	.word	0xffffffff


	//   ....[32]....
        /*015c*/ 	.word	0xffffffff


	//   ....[33]....
        /*0160*/ 	.word	0xffffffff


	//   ....[34]....
        /*0164*/ 	.word	0xffffffff


	//   ....[35]....
        /*0168*/ 	.word	0xffffffff


	//   ....[36]....
        /*016c*/ 	.word	0xffffffff


	//   ....[37]....
        /*0170*/ 	.word	0xffffffff


	//   ....[38]....
        /*0174*/ 	.word	0xffffffff


	//   ....[39]....
        /*0178*/ 	.word	0xffffffff


	//   ....[40]....
        /*017c*/ 	.word	0xffffffff


	//   ....[41]....
        /*0180*/ 	.word	0xffffffff


	//   ....[42]....
        /*0184*/ 	.word	0xffffffff


	//   ....[43]....
        /*0188*/ 	.word	0xffffffff


	//   ....[44]....
        /*018c*/ 	.word	0xffffffff


	//   ....[45]....
        /*0190*/ 	.word	0xffffffff


	//   ....[46]....
        /*0194*/ 	.word	0xffffffff


	//   ....[47]....
        /*0198*/ 	.word	0xffffffff


	//   ....[48]....
        /*019c*/ 	.word	0xffffffff


	//   ....[49]....
        /*01a0*/ 	.word	0xffffffff


	//   ....[50]....
        /*01a4*/ 	.word	0xffffffff


	//   ....[51]....
        /*01a8*/ 	.word	0xffffffff


	//   ....[52]....
        /*01ac*/ 	.word	0xffffffff


	//   ....[53]....
        /*01b0*/ 	.word	0xffffffff


	//   ....[54]....
        /*01b4*/ 	.word	0xffffffff


	//   ....[55]....
        /*01b8*/ 	.word	0xffffffff


	//   ....[56]....
        /*01bc*/ 	.word	0xffffffff


	//   ....[57]....
        /*01c0*/ 	.word	0xffffffff


	//   ....[58]....
        /*01c4*/ 	.word	0xffffffff


	//   ....[59]....
        /*01c8*/ 	.word	0xffffffff


	//   ....[60]....
        /*01cc*/ 	.word	0xffffffff


	//   ....[61]....
        /*01d0*/ 	.word	0xffffffff


	//   ....[62]....
        /*01d4*/ 	.word	0xffffffff


	//   ....[63]....
        /*01d8*/ 	.word	0xffffffff


	//   ....[64]....
        /*01dc*/ 	.word	0xffffffff


	//   ....[65]....
        /*01e0*/ 	.word	0xffffffff


	//   ....[66]....
        /*01e4*/ 	.word	0xffffffff


	//   ....[67]....
        /*01e8*/ 	.word	0xffffffff


	//   ....[68]....
        /*01ec*/ 	.word	0xffffffff


	//   ....[69]....
        /*01f0*/ 	.word	0xffffffff


	//   ....[70]....
        /*01f4*/ 	.word	0xffffffff


	//   ....[71]....
        /*01f8*/ 	.word	0xffffffff


	//   ....[72]....
        /*01fc*/ 	.word	0xffffffff


	//   ....[73]....
        /*0200*/ 	.word	0xffffffff


	//   ....[74]....
        /*0204*/ 	.word	0xffffffff


	//   ....[75]....
        /*0208*/ 	.word	0xffffffff


	//   ....[76]....
        /*020c*/ 	.word	0xffffffff


	//   ....[77]....
        /*0210*/ 	.word	0xffffffff


	//   ....[78]....
        /*0214*/ 	.word	0xffffffff


	//   ....[79]....
        /*0218*/ 	.word	0xffffffff


	//   ....[80]....
        /*021c*/ 	.word	0xffffffff


	//   ....[81]....
        /*0220*/ 	.word	0xffffffff


	//   ....[82]....
        /*0224*/ 	.word	0xffffffff


	//   ....[83]....
        /*0228*/ 	.word	0xffffffff


	//   ....[84]....
        /*022c*/ 	.word	0xffffffff


	//   ....[85]....
        /*0230*/ 	.word	0xffffffff


	//   ....[86]....
        /*0234*/ 	.word	0xffffffff


	//   ....[87]....
        /*0238*/ 	.word	0xffffffff


	//   ....[88]....
        /*023c*/ 	.word	0xffffffff


	//   ....[89]....
        /*0240*/ 	.word	0xffffffff


	//   ....[90]....
        /*0244*/ 	.word	0xffffffff


	//   ....[91]....
        /*0248*/ 	.word	0xffffffff


	//   ....[92]....
        /*024c*/ 	.word	0xffffffff


	//   ....[93]....
        /*0250*/ 	.word	0xffffffff


	//   ....[94]....
        /*0254*/ 	.word	0xffffffff


	//   ....[95]....
        /*0258*/ 	.word	0xffffffff


	//   ....[96]....
        /*025c*/ 	.word	0xffffffff


	//   ....[97]....
        /*0260*/ 	.word	0xffffffff


	//   ....[98]....
        /*0264*/ 	.word	0xffffffff


	//   ....[99]....
        /*0268*/ 	.word	0xffffffff


	//   ....[100]....
        /*026c*/ 	.word	0xffffffff


	//   ....[101]....
        /*0270*/ 	.word	0xffffffff


	//   ....[102]....
        /*0274*/ 	.word	0xffffffff


	//   ....[103]....
        /*0278*/ 	.word	0xffffffff


	//   ....[104]....
        /*027c*/ 	.word	0xffffffff


	//   ....[105]....
        /*0280*/ 	.word	0xffffffff


	//   ....[106]....
        /*0284*/ 	.word	0xffffffff


	//   ....[107]....
        /*0288*/ 	.word	0xffffffff


	//   ....[108]....
        /*028c*/ 	.word	0xffffffff


	//   ....[109]....
        /*0290*/ 	.word	0xffffffff


	//   ....[110]....
        /*0294*/ 	.word	0xffffffff


	//   ....[111]....
        /*0298*/ 	.word	0xffffffff


	//   ....[112]....
        /*029c*/ 	.word	0xffffffff


	//   ....[113]....
        /*02a0*/ 	.word	0xffffffff


	//   ....[114]....
        /*02a4*/ 	.word	0xffffffff


	//   ....[115]....
        /*02a8*/ 	.word	0xffffffff


	//   ....[116]....
        /*02ac*/ 	.word	0xffffffff


	//   ....[117]....
        /*02b0*/ 	.word	0xffffffff


	//   ....[118]....
        /*02b4*/ 	.word	0xffffffff


	//   ....[119]....
        /*02b8*/ 	.word	0xffffffff


	//   ....[120]....
        /*02bc*/ 	.word	0xffffffff


	//   ....[121]....
        /*02c0*/ 	.word	0xffffffff


	//   ....[122]....
        /*02c4*/ 	.word	0xffffffff


	//   ....[123]....
        /*02c8*/ 	.word	0xffffffff


	//   ....[124]....
        /*02cc*/ 	.word	0xffffffff


	//   ....[125]....
        /*02d0*/ 	.word	0xffffffff


	//   ....[126]....
        /*02d4*/ 	.word	0xffffffff


	//   ....[127]....
        /*02d8*/ 	.word	0xffffffff


	//   ....[128]....
        /*02dc*/ 	.word	0xffffffff


	//   ....[129]....
        /*02e0*/ 	.word	0xffffffff


	//   ....[130]....
        /*02e4*/ 	.word	0xffffffff


	//   ....[131]....
        /*02e8*/ 	.word	0xffffffff


	//   ....[132]....
        /*02ec*/ 	.word	0xffffffff


	//   ....[133]....
        /*02f0*/ 	.word	0xffffffff


	//   ....[134]....
        /*02f4*/ 	.word	0xffffffff


	//   ....[135]....
        /*02f8*/ 	.word	0xffffffff


	//   ....[136]....
        /*02fc*/ 	.word	0xffffffff


	//   ....[137]....
        /*0300*/ 	.word	0xffffffff


	//   ....[138]....
        /*0304*/ 	.word	0xffffffff


	//   ....[139]....
        /*0308*/ 	.word	0xffffffff


	//   ....[140]....
        /*030c*/ 	.word	0xffffffff


	//   ....[141]....
        /*0310*/ 	.word	0xffffffff


	//   ....[142]....
        /*0314*/ 	.word	0xffffffff


	//   ....[143]....
        /*0318*/ 	.word	0xffffffff


	//   ....[144]....
        /*031c*/ 	.word	0xffffffff


	//   ....[145]....
        /*0320*/ 	.word	0xffffffff


	//   ....[146]....
        /*0324*/ 	.word	0xffffffff


	//   ....[147]....
        /*0328*/ 	.word	0xffffffff


	//   ....[148]....
        /*032c*/ 	.word	0xffffffff


	//   ....[149]....
        /*0330*/ 	.word	0xffffffff


	//   ....[150]....
        /*0334*/ 	.word	0xffffffff


	//   ....[151]....
        /*0338*/ 	.word	0xffffffff


	//   ....[152]....
        /*033c*/ 	.word	0xffffffff


	//   ....[153]....
        /*0340*/ 	.word	0xffffffff


	//   ....[154]....
        /*0344*/ 	.word	0xffffffff


	//   ....[155]....
        /*0348*/ 	.word	0xffffffff


	//   ....[156]....
        /*034c*/ 	.word	0xffffffff


	//   ....[157]....
        /*0350*/ 	.word	0xffffffff


	//   ....[158]....
        /*0354*/ 	.word	0xffffffff


	//   ....[159]....
        /*0358*/ 	.word	0xffffffff


	//   ....[160]....
        /*035c*/ 	.word	0x05000004


	//   ....[161]....
        /*0360*/ 	.word	0xffffffff


	//   ....[162]....
        /*0364*/ 	.word	0xffffffff


	//   ....[163]....
        /*0368*/ 	.word	0xffffffff


	//   ....[164]....
        /*036c*/ 	.word	0xffffffff


	//   ....[165]....
        /*0370*/ 	.word	0xffffffff


	//   ....[166]....
        /*0374*/ 	.word	0xffffffff


	//   ....[167]....
        /*0378*/ 	.word	0xffffffff


	//   ....[168]....
        /*037c*/ 	.word	0xffffffff


	//   ....[169]....
        /*0380*/ 	.word	0xffffffff


	//   ....[170]....
        /*0384*/ 	.word	0xffffffff


	//   ....[171]....
        /*0388*/ 	.word	0xffffffff


	//   ....[172]....
        /*038c*/ 	.word	0xffffffff


	//   ....[173]....
        /*0390*/ 	.word	0xffffffff


	//   ....[174]....
        /*0394*/ 	.word	0xffffffff


	//   ....[175]....
        /*0398*/ 	.word	0xffffffff


	//   ....[176]....
        /*039c*/ 	.word	0xffffffff


	//   ....[177]....
        /*03a0*/ 	.word	0xffffffff


	//   ....[178]....
        /*03a4*/ 	.word	0xffffffff


	//   ....[179]....
        /*03a8*/ 	.word	0xffffffff


	//   ....[180]....
        /*03ac*/ 	.word	0xffffffff


	//   ....[181]....
        /*03b0*/ 	.word	0xffffffff


	//   ....[182]....
        /*03b4*/ 	.word	0xffffffff


	//   ....[183]....
        /*03b8*/ 	.word	0xffffffff


	//   ....[184]....
        /*03bc*/ 	.word	0xffffffff


	//   ....[185]....
        /*03c0*/ 	.word	0xffffffff


	//   ....[186]....
        /*03c4*/ 	.word	0xffffffff


	//   ....[187]....
        /*03c8*/ 	.word	0xffffffff


	//   ....[188]....
        /*03cc*/ 	.word	0xffffffff


	//   ....[189]....
        /*03d0*/ 	.word	0xffffffff


	//   ....[190]....
        /*03d4*/ 	.word	0xffffffff


	//   ....[191]....
        /*03d8*/ 	.word	0xffffffff


	//   ....[192]....
        /*03dc*/ 	.word	0xffffffff


	//   ....[193]....
        /*03e0*/ 	.word	0xffffffff


	//   ....[194]....
        /*03e4*/ 	.word	0xffffffff


	//   ....[195]....
        /*03e8*/ 	.word	0xffffffff


	//   ....[196]....
        /*03ec*/ 	.word	0xffffffff


	//   ....[197]....
        /*03f0*/ 	.word	0xffffffff


	//   ....[198]....
        /*03f4*/ 	.word	0xffffffff


	//   ....[199]....
        /*03f8*/ 	.word	0xffffffff


	//   ....[200]....
        /*03fc*/ 	.word	0xffffffff


	//   ....[201]....
        /*0400*/ 	.word	0xffffffff


	//   ....[202]....
        /*0404*/ 	.word	0xffffffff


	//   ....[203]....
        /*0408*/ 	.word	0xffffffff


	//   ....[204]....
        /*040c*/ 	.word	0xffffffff


	//   ....[205]....
        /*0410*/ 	.word	0xffffffff


	//   ....[206]....
        /*0414*/ 	.word	0xffffffff


	//   ....[207]....
        /*0418*/ 	.word	0xffffffff


	//   ....[208]....
        /*041c*/ 	.word	0xffffffff


	//   ....[209]....
        /*0420*/ 	.word	0xffffffff


	//   ....[210]....
        /*0424*/ 	.word	0xffffffff


	//   ....[211]....
        /*0428*/ 	.word	0xffffffff


	//   ....[212]....
        /*042c*/ 	.word	0xffffffff


	//   ....[213]....
        /*0430*/ 	.word	0xffffffff


	//   ....[214]....
        /*0434*/ 	.word	0xffffffff


	//   ....[215]....
        /*0438*/ 	.word	0xffffffff


	//   ....[216]....
        /*043c*/ 	.word	0xffffffff


	//   ....[217]....
        /*0440*/ 	.word	0xffffffff


	//   ....[218]....
        /*0444*/ 	.word	0xffffffff


	//   ....[219]....
        /*0448*/ 	.word	0xffffffff


	//   ....[220]....
        /*044c*/ 	.word	0xffffffff


	//   ....[221]....
        /*0450*/ 	.word	0xffffffff


	//   ....[222]....
        /*0454*/ 	.word	0xffffffff


	//   ....[223]....
        /*0458*/ 	.word	0xffffffff


	//   ....[224]....
        /*045c*/ 	.word	0xffffffff


	//   ....[225]....
        /*0460*/ 	.word	0xffffffff


	//   ....[226]....
        /*0464*/ 	.word	0xffffffff


	//   ....[227]....
        /*0468*/ 	.word	0xffffffff


	//   ....[228]....
        /*046c*/ 	.word	0xffffffff


	//   ....[229]....
        /*0470*/ 	.word	0x0500002e


	//   ....[230]....
        /*0474*/ 	.word	0x0500002e


	//   ....[231]....
        /*0478*/ 	.word	0x0500002e


	//   ....[232]....
        /*047c*/ 	.word	0x0500002e


	//   ....[233]....
        /*0480*/ 	.word	0x0500002e


	//----- nvinfo : EIATTR_COOP_GROUP_INSTR_OFFSETS
	.align		4
.L_291:
        /*0484*/ 	.byte	0x04, 0x28
        /*0486*/ 	.short	(.L_293 - .L_292)


	//   ....[0]....
.L_292:
        /*0488*/ 	.word	0x00000e70


	//   ....[1]....
        /*048c*/ 	.word	0x00001cd0


	//   ....[2]....
        /*0490*/ 	.word	0x00002f10


	//   ....[3]....
        /*0494*/ 	.word	0x00002f30


	//   ....[4]....
        /*0498*/ 	.word	0x00002f50


	//   ....[5]....
        /*049c*/ 	.word	0x00002f70


	//   ....[6]....
        /*04a0*/ 	.word	0x00002f90


	//   ....[7]....
        /*04a4*/ 	.word	0x00003470


	//   ....[8]....
        /*04a8*/ 	.word	0x00003480


	//   ....[9]....
        /*04ac*/ 	.word	0x000034a0


	//   ....[10]....
        /*04b0*/ 	.word	0x000034c0


	//   ....[11]....
        /*04b4*/ 	.word	0x00003510


	//   ....[12]....
        /*04b8*/ 	.word	0x00003540


	//   ....[13]....
        /*04bc*/ 	.word	0x00003580


	//   ....[14]....
        /*04c0*/ 	.word	0x000035a0


	//   ....[15]....
        /*04c4*/ 	.word	0x000036c0


	//   ....[16]....
        /*04c8*/ 	.word	0x000036f0


	//   ....[17]....
        /*04cc*/ 	.word	0x00003700


	//   ....[18]....
        /*04d0*/ 	.word	0x00003720


	//   ....[19]....
        /*04d4*/ 	.word	0x00003760


	//   ....[20]....
        /*04d8*/ 	.word	0x00003790


	//   ....[21]....
        /*04dc*/ 	.word	0x000037d0


	//   ....[22]....
        /*04e0*/ 	.word	0x000037f0


	//   ....[23]....
        /*04e4*/ 	.word	0x00003810


	//   ....[24]....
        /*04e8*/ 	.word	0x00003940


	//   ....[25]....
        /*04ec*/ 	.word	0x00003970


	//   ....[26]....
        /*04f0*/ 	.word	0x00003980


	//   ....[27]....
        /*04f4*/ 	.word	0x000039a0


	//   ....[28]....
        /*04f8*/ 	.word	0x000039e0


	//   ....[29]....
        /*04fc*/ 	.word	0x00003a10


	//   ....[30]....
        /*0500*/ 	.word	0x00003a50


	//   ....[31]....
        /*0504*/ 	.word	0x00003a70


	//   ....[32]....
        /*0508*/ 	.word	0x00003a90


	//   ....[33]....
        /*050c*/ 	.word	0x00003bc0


	//   ....[34]....
        /*0510*/ 	.word	0x00003bf0


	//   ....[35]....
        /*0514*/ 	.word	0x00003c00


	//   ....[36]....
        /*0518*/ 	.word	0x00003c20


	//   ....[37]....
        /*051c*/ 	.word	0x00003c60


	//   ....[38]....
        /*0520*/ 	.word	0x00003c90


	//   ....[39]....
        /*0524*/ 	.word	0x00003cd0


	//   ....[40]....
        /*0528*/ 	.word	0x00003cf0


	//   ....[41]....
        /*052c*/ 	.word	0x00003d10


	//   ....[42]....
        /*0530*/ 	.word	0x00003e40


	//   ....[43]....
        /*0534*/ 	.word	0x00003e70


	//   ....[44]....
        /*0538*/ 	.word	0x00003e80


	//   ....[45]....
        /*053c*/ 	.word	0x00003ea0


	//   ....[46]....
        /*0540*/ 	.word	0x00003ee0


	//   ....[47]....
        /*0544*/ 	.word	0x00003f10


	//   ....[48]....
        /*0548*/ 	.word	0x00003f50


	//   ....[49]....
        /*054c*/ 	.word	0x00003f70


	//   ....[50]....
        /*0550*/ 	.word	0x00003f90


	//   ....[51]....
        /*0554*/ 	.word	0x000040c0


	//   ....[52]....
        /*0558*/ 	.word	0x000040f0


	//   ....[53]....
        /*055c*/ 	.word	0x00004100


	//   ....[54]....
        /*0560*/ 	.word	0x00004120


	//   ....[55]....
        /*0564*/ 	.word	0x00004160


	//   ....[56]....
        /*0568*/ 	.word	0x00004190


	//   ....[57]....
        /*056c*/ 	.word	0x000041d0


	//   ....[58]....
        /*0570*/ 	.word	0x000041f0


	//   ....[59]....
        /*0574*/ 	.word	0x00004210


	//   ....[60]....
        /*0578*/ 	.word	0x00004340


	//   ....[61]....
        /*057c*/ 	.word	0x00004370


	//   ....[62]....
        /*0580*/ 	.word	0x00004380


	//   ....[63]....
        /*0584*/ 	.word	0x000043a0


	//   ....[64]....
        /*0588*/ 	.word	0x000043e0


	//   ....[65]....
        /*058c*/ 	.word	0x00004410


	//   ....[66]....
        /*0590*/ 	.word	0x00004450


	//   ....[67]....
        /*0594*/ 	.word	0x00004470


	//   ....[68]....
        /*0598*/ 	.word	0x00004490


	//   ....[69]....
        /*059c*/ 	.word	0x000045c0


	//   ....[70]....
        /*05a0*/ 	.word	0x000045f0


	//   ....[71]....
        /*05a4*/ 	.word	0x00004600


	//   ....[72]....
        /*05a8*/ 	.word	0x00004620


	//   ....[73]....
        /*05ac*/ 	.word	0x00004660


	//   ....[74]....
        /*05b0*/ 	.word	0x00004690


	//   ....[75]....
        /*05b4*/ 	.word	0x000046d0


	//   ....[76]....
        /*05b8*/ 	.word	0x000046f0


	//   ....[77]....
        /*05bc*/ 	.word	0x00004710


	//   ....[78]....
        /*05c0*/ 	.word	0x00004840


	//   ....[79]....
        /*05c4*/ 	.word	0x00004870


	//   ....[80]....
        /*05c8*/ 	.word	0x00004880


	//   ....[81]....
        /*05cc*/ 	.word	0x000048a0


	//   ....[82]....
        /*05d0*/ 	.word	0x000048e0


	//   ....[83]....
        /*05d4*/ 	.word	0x00004910


	//   ....[84]....
        /*05d8*/ 	.word	0x00004950


	//   ....[85]....
        /*05dc*/ 	.word	0x00004970


	//   ....[86]....
        /*05e0*/ 	.word	0x00004990


	//   ....[87]....
        /*05e4*/ 	.word	0x00004ac0


	//   ....[88]....
        /*05e8*/ 	.word	0x00004af0


	//   ....[89]....
        /*05ec*/ 	.word	0x00004b00


	//   ....[90]....
        /*05f0*/ 	.word	0x00004b20


	//   ....[91]....
        /*05f4*/ 	.word	0x00004b60


	//   ....[92]....
        /*05f8*/ 	.word	0x00004b90


	//   ....[93]....
        /*05fc*/ 	.word	0x00004bd0


	//   ....[94]....
        /*0600*/ 	.word	0x00004bf0


	//   ....[95]....
        /*0604*/ 	.word	0x00004c10


	//   ....[96]....
        /*0608*/ 	.word	0x00004d40


	//   ....[97]....
        /*060c*/ 	.word	0x00004d70


	//   ....[98]....
        /*0610*/ 	.word	0x00004d80


	//   ....[99]....
        /*0614*/ 	.word	0x00004da0


	//   ....[100]....
        /*0618*/ 	.word	0x00004de0


	//   ....[101]....
        /*061c*/ 	.word	0x00004e10


	//   ....[102]....
        /*0620*/ 	.word	0x00004e50


	//   ....[103]....
        /*0624*/ 	.word	0x00004e70


	//   ....[104]....
        /*0628*/ 	.word	0x00004e90


	//   ....[105]....
        /*062c*/ 	.word	0x00004fc0


	//   ....[106]....
        /*0630*/ 	.word	0x00004ff0


	//   ....[107]....
        /*0634*/ 	.word	0x00005000


	//   ....[108]....
        /*0638*/ 	.word	0x00005020


	//   ....[109]....
        /*063c*/ 	.word	0x00005060


	//   ....[110]....
        /*0640*/ 	.word	0x00005090


	//   ....[111]....
        /*0644*/ 	.word	0x000050d0


	//   ....[112]....
        /*0648*/ 	.word	0x000050f0


	//   ....[113]....
        /*064c*/ 	.word	0x00005110


	//   ....[114]....
        /*0650*/ 	.word	0x00005240


	//   ....[115]....
        /*0654*/ 	.word	0x00005270


	//   ....[116]....
        /*0658*/ 	.word	0x00005280


	//   ....[117]....
        /*065c*/ 	.word	0x000052a0


	//   ....[118]....
        /*0660*/ 	.word	0x000052e0


	//   ....[119]....
        /*0664*/ 	.word	0x00005310


	//   ....[120]....
        /*0668*/ 	.word	0x00005350


	//   ....[121]....
        /*066c*/ 	.word	0x00005370


	//   ....[122]....
        /*0670*/ 	.word	0x00005390


	//   ....[123]....
        /*0674*/ 	.word	0x000054c0


	//   ....[124]....
        /*0678*/ 	.word	0x000054f0


	//   ....[125]....
        /*067c*/ 	.word	0x00005500


	//   ....[126]....
        /*0680*/ 	.word	0x00005520


	//   ....[127]....
        /*0684*/ 	.word	0x00005560


	//   ....[128]....
        /*0688*/ 	.word	0x00005590


	//   ....[129]....
        /*068c*/ 	.word	0x000055d0


	//   ....[130]....
        /*0690*/ 	.word	0x000055f0


	//   ....[131]....
        /*0694*/ 	.word	0x00005610


	//   ....[132]....
        /*0698*/ 	.word	0x00005740


	//   ....[133]....
        /*069c*/ 	.word	0x00005770


	//   ....[134]....
        /*06a0*/ 	.word	0x00005780


	//   ....[135]....
        /*06a4*/ 	.word	0x000057b0


	//   ....[136]....
        /*06a8*/ 	.word	0x000057e0


	//   ....[137]....
        /*06ac*/ 	.word	0x00005830


	//   ....[138]....
        /*06b0*/ 	.word	0x00005840


	//   ....[139]....
        /*06b4*/ 	.word	0x00005880


	//   ....[140]....
        /*06b8*/ 	.word	0x000058b0


	//   ....[141]....
        /*06bc*/ 	.word	0x000059c0


	//   ....[142]....
        /*06c0*/ 	.word	0x000059f0


	//   ....[143]....
        /*06c4*/ 	.word	0x00005a00


	//   ....[144]....
        /*06c8*/ 	.word	0x00005a50


	//   ....[145]....
        /*06cc*/ 	.word	0x00005a80


	//   ....[146]....
        /*06d0*/ 	.word	0x00005ab0


	//   ....[147]....
        /*06d4*/ 	.word	0x00005ae0


	//   ....[148]....
        /*06d8*/ 	.word	0x00005b10


	//   ....[149]....
        /*06dc*/ 	.word	0x00005b40


	//   ....[150]....
        /*06e0*/ 	.word	0x00005c40


	//   ....[151]....
        /*06e4*/ 	.word	0x00005c60


	//   ....[152]....
        /*06e8*/ 	.word	0x00005c70


	//   ....[153]....
        /*06ec*/ 	.word	0x00005cc0


	//   ....[154]....
        /*06f0*/ 	.word	0x00005cf0


	//   ....[155]....
        /*06f4*/ 	.word	0x00005d20


	//   ....[156]....
        /*06f8*/ 	.word	0x00005d50


	//   ....[157]....
        /*06fc*/ 	.word	0x00005d80


	//   ....[158]....
        /*0700*/ 	.word	0x00005db0


	//   ....[159]....
        /*0704*/ 	.word	0x00005ee0


	//   ....[160]....
        /*0708*/ 	.word	0x000063f0


	//   ....[161]....
        /*070c*/ 	.word	0x00006760


	//   ....[162]....
        /*0710*/ 	.word	0x00006860


	//   ....[163]....
        /*0714*/ 	.word	0x00006960


	//   ....[164]....
        /*0718*/ 	.word	0x00006a60


	//   ....[165]....
        /*071c*/ 	.word	0x00006b60


	//   ....[166]....
        /*0720*/ 	.word	0x00006c60


	//   ....[167]....
        /*0724*/ 	.word	0x00006d60


	//   ....[168]....
        /*0728*/ 	.word	0x00006e60


	//   ....[169]....
        /*072c*/ 	.word	0x00006f60


	//   ....[170]....
        /*0730*/ 	.word	0x00007060


	//   ....[171]....
        /*0734*/ 	.word	0x00007160


	//   ....[172]....
        /*0738*/ 	.word	0x00007260


	//   ....[173]....
        /*073c*/ 	.word	0x00007360


	//   ....[174]....
        /*0740*/ 	.word	0x00007460


	//   ....[175]....
        /*0744*/ 	.word	0x00007560


	//   ....[176]....
        /*0748*/ 	.word	0x00007660


	//   ....[177]....
        /*074c*/ 	.word	0x00007760


	//   ....[178]....
        /*0750*/ 	.word	0x00007970


	//   ....[179]....
        /*0754*/ 	.word	0x00007ae0


	//   ....[180]....
        /*0758*/ 	.word	0x00007c50


	//   ....[181]....
        /*075c*/ 	.word	0x00007dc0


	//   ....[182]....
        /*0760*/ 	.word	0x00007f30


	//   ....[183]....
        /*0764*/ 	.word	0x000080a0


	//   ....[184]....
        /*0768*/ 	.word	0x00008210


	//   ....[185]....
        /*076c*/ 	.word	0x00008380


	//   ....[186]....
        /*0770*/ 	.word	0x000084f0


	//   ....[187]....
        /*0774*/ 	.word	0x00008660


	//   ....[188]....
        /*0778*/ 	.word	0x000087d0


	//   ....[189]....
        /*077c*/ 	.word	0x00008940


	//   ....[190]....
        /*0780*/ 	.word	0x00008aa0


	//   ....[191]....
        /*0784*/ 	.word	0x00008bf0


	//   ....[192]....
        /*0788*/ 	.word	0x00008d40


	//   ....[193]....
        /*078c*/ 	.word	0x00008e90


	//   ....[194]....
        /*0790*/ 	.word	0x00008fe0


	//   ....[195]....
        /*0794*/ 	.word	0x00009ec0


	//   ....[196]....
        /*0798*/ 	.word	0x00009f50


	//   ....[197]....
        /*079c*/ 	.word	0x00009fd0


	//   ....[198]....
        /*07a0*/ 	.word	0x0000a060


	//   ....[199]....
        /*07a4*/ 	.word	0x0000a0e0


	//   ....[200]....
        /*07a8*/ 	.word	0x0000a170


	//   ....[201]....
        /*07ac*/ 	.word	0x0000a1f0


	//   ....[202]....
        /*07b0*/ 	.word	0x0000a280


	//   ....[203]....
        /*07b4*/ 	.word	0x0000a300


	//   ....[204]....
        /*07b8*/ 	.word	0x0000a390


	//   ....[205]....
        /*07bc*/ 	.word	0x0000a410


	//   ....[206]....
        /*07c0*/ 	.word	0x0000a4a0


	//   ....[207]....
        /*07c4*/ 	.word	0x0000a520


	//   ....[208]....
        /*07c8*/ 	.word	0x0000a5a0


	//   ....[209]....
        /*07cc*/ 	.word	0x0000a620


	//   ....[210]....
        /*07d0*/ 	.word	0x0000a6b0


	//   ....[211]....
        /*07d4*/ 	.word	0x0000a730


	//   ....[212]....
        /*07d8*/ 	.word	0x0000a900


	//   ....[213]....
        /*07dc*/ 	.word	0x0000a9b0


	//   ....[214]....
        /*07e0*/ 	.word	0x0000aa60


	//   ....[215]....
        /*07e4*/ 	.word	0x0000ab10


	//   ....[216]....
        /*07e8*/ 	.word	0x0000abc0


	//   ....[217]....
        /*07ec*/ 	.word	0x0000ac70


	//   ....[218]....
        /*07f0*/ 	.word	0x0000ad20


	//   ....[219]....
        /*07f4*/ 	.word	0x0000add0


	//   ....[220]....
        /*07f8*/ 	.word	0x0000ae80


	//   ....[221]....
        /*07fc*/ 	.word	0x0000af30


	//   ....[222]....
        /*0800*/ 	.word	0x0000afe0


	//   ....[223]....
        /*0804*/ 	.word	0x0000b090


	//   ....[224]....
        /*0808*/ 	.word	0x0000b140


	//   ....[225]....
        /*080c*/ 	.word	0x0000b1f0


	//   ....[226]....
        /*0810*/ 	.word	0x0000b2a0


	//   ....[227]....
        /*0814*/ 	.word	0x0000b360


	//   ....[228]....
        /*0818*/ 	.word	0x0000b400


	//   ....[229]....
        /*081c*/ 	.word	0x0000b470


	//   ....[230]....
        /*0820*/ 	.word	0x0000b4e0


	//   ....[231]....
        /*0824*/ 	.word	0x0000b550


	//   ....[232]....
        /*0828*/ 	.word	0x0000b5c0


	//   ....[233]....
        /*082c*/ 	.word	0x0000b630


	//----- nvinfo : EIATTR_VRC_CTA_INIT_COUNT
	.align		4
.L_293:
        /*0830*/ 	.byte	0x02, 0x4a
	.zero		1
	.zero		1


	//----- nvinfo : EIATTR_EXIT_INSTR_OFFSETS
	.align		4
        /*0834*/ 	.byte	0x04, 0x1c
        /*0836*/ 	.short	(.L_295 - .L_294)


	//   ....[0]....
.L_294:
        /*0838*/ 	.word	0x000029b0


	//   ....[1]....
        /*083c*/ 	.word	0x00002d10


	//   ....[2]....
        /*0840*/ 	.word	0x00002d30


	//   ....[3]....
        /*0844*/ 	.word	0x0000a740


	//   ....[4]....
        /*0848*/ 	.word	0x0000b410


	//----- nvinfo : EIATTR_MAX_THREADS
	.align		4
.L_295:
        /*084c*/ 	.byte	0x04, 0x05
        /*084e*/ 	.short	(.L_297 - .L_296)
.L_296:
        /*0850*/ 	.word	0x00000180
        /*0854*/ 	.word	0x00000001
        /*0858*/ 	.word	0x00000001


	//----- nvinfo : EIATTR_CRS_STACK_SIZE
	.align		4
.L_297:
        /*085c*/ 	.byte	0x04, 0x1e
        /*085e*/ 	.short	(.L_299 - .L_298)
.L_298:
        /*0860*/ 	.word	0x00000000


	//----- nvinfo : EIATTR_CBANK_PARAM_SIZE
	.align		4
.L_299:
        /*0864*/ 	.byte	0x03, 0x19
        /*0866*/ 	.short	0x004d


	//----- nvinfo : EIATTR_PARAM_CBANK
	.align		4
        /*0868*/ 	.byte	0x04, 0x0a
        /*086a*/ 	.short	(.L_301 - .L_300)
	.align		4
.L_300:
        /*086c*/ 	.word	index@(.nv.constant0._ZN3cub18CUB_300001_SM_10006detail10radix_sort29DeviceRadixSortOnesweepKernelINS1_5radix10policy_hubIfiyE10Policy1000ELNS0_9SortOrderE1EfiyiiNS1_21identity_decomposer_tEEEvPT5_SB_PT3_PKSC_PT1_PKSG_PT2_PKSK_T4_iiT6_)
        /*0870*/ 	.short	0x0380
        /*0872*/ 	.short	0x004d


	//----- nvinfo : EIATTR_SW_WAR
	.align		4
.L_301:
        /*0874*/ 	.byte	0x04, 0x36
        /*0876*/ 	.short	(.L_303 - .L_302)
.L_302:
        /*0878*/ 	.word	0x00000008
.L_303:


//--------------------- .nv.info._ZN3cub18CUB_300001_SM_10006detail10radix_sort33DeviceRadixSortExclusiveSumKernelINS1_5radix10policy_hubIfiyE10Policy1000EyEEvPT0_ --------------------------
	.section	.nv.info._ZN3cub18CUB_300001_SM_10006detail10radix_sort33DeviceRadixSortExclusiveSumKernelINS1_5radix10policy_hubIfiyE10Policy1000EyEEvPT0_,"",@"SHT_CUDA_INFO"
	.sectionflags	@""
	.align	4


	//----- nvinfo : EIATTR_CUDA_API_VERSION
	.align		4
        /*0000*/ 	.byte	0x04, 0x37
        /*0002*/ 	.short	(.L_305 - .L_304)
.L_304:
        /*0004*/ 	.word	0x00000082


	//----- nvinfo : EIATTR_KPARAM_INFO
	.align		4
.L_305:
        /*0008*/ 	.byte	0x04, 0x17
        /*000a*/ 	.short	(.L_307 - .L_306)
.L_306:
        /*000c*/ 	.word	0x00000000
        /*0010*/ 	.short	0x0000
        /*0012*/ 	.short	0x0000
        /*0014*/ 	.byte	0x00, 0xf5, 0x21, 0x00


	//----- nvinfo : EIATTR_SPARSE_MMA_MASK
	.align		4
.L_307:
        /*0018*/ 	.byte	0x03, 0x50
        /*001a*/ 	.short	0x0000


	//----- nvinfo : EIATTR_MAXREG_COUNT
	.align		4
        /*001c*/ 	.byte	0x03, 0x1b
        /*001e*/ 	.short	0x00ff


	//----- nvinfo : EIATTR_NUM_BARRIERS
	.align		4
        /*0020*/ 	.byte	0x02, 0x4c
        /*0022*/ 	.byte	0x01
	.zero		1


	//----- nvinfo : EIATTR_MERCURY_ISA_VERSION
	.align		4
        /*0024*/ 	.byte	0x03, 0x5f
        /*0026*/ 	.short	0x0101


	//----- nvinfo : EIATTR_COOP_GROUP_MASK_REGIDS
	.align		4
        /*0028*/ 	.byte	0x04, 0x29
        /*002a*/ 	.short	(.L_309 - .L_308)


	//   ....[0]....
.L_308:
        /*002c*/ 	.word	0xffffffff


	//   ....[1]....
        /*0030*/ 	.word	0xffffffff


	//   ....[2]....
        /*0034*/ 	.word	0xffffffff


	//   ....[3]....
        /*0038*/ 	.word	0xffffffff


	//   ....[4]....
        /*003c*/ 	.word	0xffffffff


	//   ....[5]....
        /*0040*/ 	.word	0xffffffff


	//   ....[6]....
        /*0044*/ 	.word	0xffffffff


	//   ....[7]....
        /*0048*/ 	.word	0xffffffff


	//   ....[8]....
        /*004c*/ 	.word	0xffffffff


	//   ....[9]....
        /*0050*/ 	.word	0xffffffff


	//   ....[10]....
        /*0054*/ 	.word	0x05000015


	//   ....[11]....
        /*0058*/ 	.word	0x05000015


	//   ....[12]....
        /*005c*/ 	.word	0x05000015


	//   ....[13]....
        /*0060*/ 	.word	0x05000015


	//   ....[14]....
        /*0064*/ 	.word	0x05000015


	//   ....[15]....
        /*0068*/ 	.word	0x05000015


	//   ....[16]....
        /*006c*/ 	.word	0x05000015


	//   ....[17]....
        /*0070*/ 	.word	0x05000015


	//   ....[18]....
        /*0074*/ 	.word	0x05000015


	//   ....[19]....
        /*0078*/ 	.word	0x05000015


	//----- nvinfo : EIATTR_COOP_GROUP_INSTR_OFFSETS
	.align		4
.L_309:
        /*007c*/ 	.byte	0x04, 0x28
        /*007e*/ 	.short	(.L_311 - .L_310)


	//   ....[0]....
.L_310:
        /*0080*/ 	.word	0x00000250


	//   ....[1]....
        /*0084*/ 	.word	0x00000260


	//   ....[2]....
        /*0088*/ 	.word	0x000002a0


	//   ....[3]....
        /*008c*/ 	.word	0x000002c0


	//   ....[4]....
        /*0090*/ 	.word	0x00000310


	//   ....[5]....
        /*0094*/ 	.word	0x00000320


	//   ....[6]....
        /*0098*/ 	.word	0x00000360


	//   ....[7]....
        /*009c*/ 	.word	0x00000380


	//   ....[8]....
        /*00a0*/ 	.word	0x000003d0


	//   ....[9]....
        /*00a4*/ 	.word	0x000003e0


	//   ....[10]....
        /*00a8*/ 	.word	0x00000660


	//   ....[11]....
        /*00ac*/ 	.word	0x000006b0


	//   ....[12]....
        /*00b0*/ 	.word	0x00000740


	//   ....[13]....
        /*00b4*/ 	.word	0x00000790


	//   ....[14]....
        /*00b8*/ 	.word	0x00000820


	//   ....[15]....
        /*00bc*/ 	.word	0x00000870


	//   ....[16]....
        /*00c0*/ 	.word	0x00000900


	//   ....[17]....
        /*00c4*/ 	.word	0x00000950


	//   ....[18]....
        /*00c8*/ 	.word	0x000009e0


	//   ....[19]....
        /*00cc*/ 	.word	0x00000a30


	//----- nvinfo : EIATTR_VRC_CTA_INIT_COUNT
	.align		4
.L_311:
        /*00d0*/ 	.byte	0x02, 0x4a
	.zero		1
	.zero		1


	//----- nvinfo : EIATTR_EXIT_INSTR_OFFSETS
	.align		4
        /*00d4*/ 	.byte	0x04, 0x1c
        /*00d6*/ 	.short	(.L_313 - .L_312)


	//   ....[0]....
.L_312:
        /*00d8*/ 	.word	0x000005d0


	//   ....[1]....
        /*00dc*/ 	.word	0x00000600


	//----- nvinfo : EIATTR_CRS_STACK_SIZE
	.align		4
.L_313:
        /*00e0*/ 	.byte	0x04, 0x1e
        /*00e2*/ 	.short	(.L_315 - .L_314)
.L_314:
        /*00e4*/ 	.word	0x00000000


	//----- nvinfo : EIATTR_CBANK_PARAM_SIZE
	.align		4
.L_315:
        /*00e8*/ 	.byte	0x03, 0x19
        /*00ea*/ 	.short	0x0008


	//----- nvinfo : EIATTR_PARAM_CBANK
	.align		4
        /*00ec*/ 	.byte	0x04, 0x0a
        /*00ee*/ 	.short	(.L_317 - .L_316)
	.align		4
.L_316:
        /*00f0*/ 	.word	index@(.nv.constant0._ZN3cub18CUB_300001_SM_10006detail10radix_sort33DeviceRadixSortExclusiveSumKernelINS1_5radix10policy_hubIfiyE10Policy1000EyEEvPT0_)
        /*00f4*/ 	.short	0x0380
        /*00f6*/ 	.short	0x0008


	//----- nvinfo : EIATTR_SW_WAR
	.align		4
.L_317:
        /*00f8*/ 	.byte	0x04, 0x36
        /*00fa*/ 	.short	(.L_319 - .L_318)
.L_318:
        /*00fc*/ 	.word	0x00000008
.L_319:


//--------------------- .nv.info._ZN3cub18CUB_300001_SM_10006detail10radix_sort30DeviceRadixSortHistogramKernelINS1_5radix10policy_hubIfiyE10Policy1000ELNS0_9SortOrderE1EfyNS1_21identity_decomposer_tEEEvPT2_PKT1_SA_iiT3_ --------------------------
	.section	.nv.info._ZN3cub18CUB_300001_SM_10006detail10radix_sort30DeviceRadixSortHistogramKernelINS1_5radix10policy_hubIfiyE10Policy1000ELNS0_9SortOrderE1EfyNS1_21identity_decomposer_tEEEvPT2_PKT1_SA_iiT3_,"",@"SHT_CUDA_INFO"
	.sectionflags	@""
	.align	4


	//----- nvinfo : EIATTR_CUDA_API_VERSION
	.align		4
        /*0000*/ 	.byte	0x04, 0x37
        /*0002*/ 	.short	(.L_321 - .L_320)
.L_320:
        /*0004*/ 	.word	0x00000082


	//----- nvinfo : EIATTR_KPARAM_INFO
	.align		4
.L_321:
        /*0008*/ 	.byte	0x04, 0x17
        /*000a*/ 	.short	(.L_323 - .L_322)
.L_322:
        /*000c*/ 	.word	0x00000000
        /*0010*/ 	.short	0x0005
        /*0012*/ 	.short	0x0020
        /*0014*/ 	.byte	0x00, 0xf0, 0x05, 0x00


	//----- nvinfo : EIATTR_KPARAM_INFO
	.align		4
.L_323:
        /*0018*/ 	.byte	0x04, 0x17
        /*001a*/ 	.short	(.L_325 - .L_324)
.L_324:
        /*001c*/ 	.word	0x00000000
        /*0020*/ 	.short	0x0004
        /*0022*/ 	.short	0x001c
        /*0024*/ 	.byte	0x00, 0xf0, 0x11, 0x00


	//----- nvinfo : EIATTR_KPARAM_INFO
	.align		4
.L_325:
        /*0028*/ 	.byte	0x04, 0x17
        /*002a*/ 	.short	(.L_327 - .L_326)
.L_326:
        /*002c*/ 	.word	0x00000000
        /*0030*/ 	.short	0x0003
        /*0032*/ 	.short	0x0018
        /*0034*/ 	.byte	0x00, 0xf0, 0x11, 0x00


	//----- nvinfo : EIATTR_KPARAM_INFO
	.align		4
.L_327:
        /*0038*/ 	.byte	0x04, 0x17
        /*003a*/ 	.short	(.L_329 - .L_328)
.L_328:
        /*003c*/ 	.word	0x00000000
        /*0040*/ 	.short	0x0002
        /*0042*/ 	.short	0x0010
        /*0044*/ 	.byte	0x00, 0xf0, 0x21, 0x00


	//----- nvinfo : EIATTR_KPARAM_INFO
	.align		4
.L_329:
        /*0048*/ 	.byte	0x04, 0x17
        /*004a*/ 	.short	(.L_331 - .L_330)
.L_330:
        /*004c*/ 	.word	0x00000000
        /*0050*/ 	.short	0x0001
        /*0052*/ 	.short	0x0008
        /*0054*/ 	.byte	0x00, 0xf5, 0x21, 0x00


	//----- nvinfo : EIATTR_KPARAM_INFO
	.align		4
.L_331:
        /*0058*/ 	.byte	0x04, 0x17
        /*005a*/ 	.short	(.L_333 - .L_332)
.L_332:
        /*005c*/ 	.word	0x00000000
        /*0060*/ 	.short	0x0000
        /*0062*/ 	.short	0x0000
        /*0064*/ 	.byte	0x00, 0xf5, 0x21, 0x00


	//----- nvinfo : EIATTR_SPARSE_MMA_MASK
	.align		4
.L_333:
        /*0068*/ 	.byte	0x03, 0x50
        /*006a*/ 	.short	0x0000


	//----- nvinfo : EIATTR_MAXREG_COUNT
	.align		4
        /*006c*/ 	.byte	0x03, 0x1b
        /*006e*/ 	.short	0x00ff


	//----- nvinfo : EIATTR_NUM_BARRIERS
	.align		4
        /*0070*/ 	.byte	0x02, 0x4c
        /*0072*/ 	.byte	0x01
	.zero		1


	//----- nvinfo : EIATTR_MERCURY_ISA_VERSION
	.align		4
        /*0074*/ 	.byte	0x03, 0x5f
        /*0076*/ 	.short	0x0101


	//----- nvinfo : EIATTR_VRC_CTA_INIT_COUNT
	.align		4
        /*0078*/ 	.byte	0x02, 0x4a
	.zero		1
	.zero		1


	//----- nvinfo : EIATTR_EXIT_INSTR_OFFSETS
	.align		4
        /*007c*/ 	.byte	0x04, 0x1c
        /*007e*/ 	.short	(.L_335 - .L_334)


	//   ....[0]....
.L_334:
        /*0080*/ 	.word	0x00000040


	//   ....[1]....
        /*0084*/ 	.word	0x000032e0


	//----- nvinfo : EIATTR_MAX_THREADS
	.align		4
.L_335:
        /*0088*/ 	.byte	0x04, 0x05
        /*008a*/ 	.short	(.L_337 - .L_336)
.L_336:
        /*008c*/ 	.word	0x00000080
        /*0090*/ 	.word	0x00000001
        /*0094*/ 	.word	0x00000001


	//----- nvinfo : EIATTR_CRS_STACK_SIZE
	.align		4
.L_337:
        /*0098*/ 	.byte	0x04, 0x1e
        /*009a*/ 	.short	(.L_339 - .L_338)
.L_338:
        /*009c*/ 	.word	0x00000000


	//----- nvinfo : EIATTR_CBANK_PARAM_SIZE
	.align		4
.L_339:
        /*00a0*/ 	.byte	0x03, 0x19
        /*00a2*/ 	.short	0x0021


	//----- nvinfo : EIATTR_PARAM_CBANK
	.align		4
        /*00a4*/ 	.byte	0x04, 0x0a
        /*00a6*/ 	.short	(.L_341 - .L_340)
	.align		4
.L_340:
        /*00a8*/ 	.word	index@(.nv.constant0._ZN3cub18CUB_300001_SM_10006detail10radix_sort30DeviceRadixSortHistogramKernelINS1_5radix10policy_hubIfiyE10Policy1000ELNS0_9SortOrderE1EfyNS1_21identity_decomposer_tEEEvPT2_PKT1_SA_iiT3_)
        /*00ac*/ 	.short	0x0380
        /*00ae*/ 	.short	0x0021


	//----- nvinfo : EIATTR_SW_WAR
	.align		4
.L_341:
        /*00b0*/ 	.byte	0x04, 0x36
        /*00b2*/ 	.short	(.L_343 - .L_342)
.L_342:
        /*00b4*/ 	.word	0x00000008
.L_343:


//--------------------- .nv.info._ZN3cub18CUB_300001_SM_10006detail10radix_sort31DeviceRadixSortSingleTileKernelINS1_5radix10policy_hubIfiyE10Policy1000ELNS0_9SortOrderE1EfiyNS1_21identity_decomposer_tEEEvPKT1_PSA_PKT2_PSE_T3_iiT4_ --------------------------
	.section	.nv.info._ZN3cub18CUB_300001_SM_10006detail10radix_sort31DeviceRadixSortSingleTileKernelINS1_5radix10policy_hubIfiyE10Policy1000ELNS0_9SortOrderE1EfiyNS1_21identity_decomposer_tEEEvPKT1_PSA_PKT2_PSE_T3_iiT4_,"",@"SHT_CUDA_INFO"
	.sectionflags	@""
	.align	4


	//----- nvinfo : EIATTR_CUDA_API_VERSION
	.align		4
        /*0000*/ 	.byte	0x04, 0x37
        /*0002*/ 	.short	(.L_345 - .L_344)
.L_344:
        /*0004*/ 	.word	0x00000082


	//----- nvinfo : EIATTR_KPARAM_INFO
	.align		4
.L_345:
        /*0008*/ 	.byte	0x04, 0x17
        /*000a*/ 	.short	(.L_347 - .L_346)
.L_346:
        /*000c*/ 	.word	0x00000000
        /*0010*/ 	.short	0x0007
        /*0012*/ 	.short	0x0030
        /*0014*/ 	.byte	0x00, 0xf0, 0x05, 0x00


	//----- nvinfo : EIATTR_KPARAM_INFO
	.align		4
.L_347:
        /*0018*/ 	.byte	0x04, 0x17
        /*001a*/ 	.short	(.L_349 - .L_348)
.L_348:
        /*001c*/ 	.word	0x00000000
        /*0020*/ 	.short	0x0006
        /*0022*/ 	.short	0x002c
        /*0024*/ 	.byte	0x00, 0xf0, 0x11, 0x00


	//----- nvinfo : EIATTR_KPARAM_INFO
	.align		4
.L_349:
        /*0028*/ 	.byte	0x04, 0x17
        /*002a*/ 	.short	(.L_351 - .L_350)
.L_350:
        /*002c*/ 	.word	0x00000000
        /*0030*/ 	.short	0x0005
        /*0032*/ 	.short	0x0028
        /*0034*/ 	.byte	0x00, 0xf0, 0x11, 0x00


	//----- nvinfo : EIATTR_KPARAM_INFO
	.align		4
.L_351:
        /*0038*/ 	.byte	0x04, 0x17
        /*003a*/ 	.short	(.L_353 - .L_352)
.L_352:
        /*003c*/ 	.word	0x00000000
        /*0040*/ 	.short	0x0004
        /*0042*/ 	.short	0x0020
        /*0044*/ 	.byte	0x00, 0xf0, 0x21, 0x00


	//----- nvinfo : EIATTR_KPARAM_INFO
	.align		4
.L_353:
        /*0048*/ 	.byte	0x04, 0x17
        /*004a*/ 	.short	(.L_355 - .L_354)
.L_354:
        /*004c*/ 	.word	0x00000000
        /*0050*/ 	.short	0x0003
        /*0052*/ 	.short	0x0018
        /*0054*/ 	.byte	0x00, 0xf5, 0x21, 0x00


	//----- nvinfo : EIATTR_KPARAM_INFO
	.align		4
.L_355:
        /*0058*/ 	.byte	0x04, 0x17
        /*005a*/ 	.short	(.L_357 - .L_356)
.L_356:
        /*005c*/ 	.word	0x00000000
        /*0060*/ 	.short	0x0002
        /*0062*/ 	.short	0x0010
        /*0064*/ 	.byte	0x00, 0xf5, 0x21, 0x00


	//----- nvinfo : EIATTR_KPARAM_INFO
	.align		4
.L_357:
        /*0068*/ 	.byte	0x04, 0x17
        /*006a*/ 	.short	(.L_359 - .L_358)
.L_358:
        /*006c*/ 	.word	0x00000000
        /*0070*/ 	.short	0x0001
        /*0072*/ 	.short	0x0008
        /*0074*/ 	.byte	0x00, 0xf5, 0x21, 0x00


	//----- nvinfo : EIATTR_KPARAM_INFO
	.align		4
.L_359:
        /*0078*/ 	.byte	0x04, 0x17
        /*007a*/ 	.short	(.L_361 - .L_360)
.L_360:
        /*007c*/ 	.word	0x00000000
        /*0080*/ 	.short	0x0000
        /*0082*/ 	.short	0x0000
        /*0084*/ 	.byte	0x00, 0xf5, 0x21, 0x00


	//----- nvinfo : EIATTR_SPARSE_MMA_MASK
	.align		4
.L_361:
        /*0088*/ 	.byte	0x03, 0x50
        /*008a*/ 	.short	0x0000


	//----- nvinfo : EIATTR_MAXREG_COUNT
	.align		4
        /*008c*/ 	.byte	0x03, 0x1b
        /*008e*/ 	.short	0x00ff


	//----- nvinfo : EIATTR_NUM_BARRIERS
	.align		4
        /*0090*/ 	.byte	0x02, 0x4c
        /*0092*/ 	.byte	0x01
	.zero		1


	//----- nvinfo : EIATTR_MERCURY_ISA_VERSION
	.align		4
        /*0094*/ 	.byte	0x03, 0x5f
        /*0096*/ 	.short	0x0101


	//----- nvinfo : EIATTR_COOP_GROUP_MASK_REGIDS
	.align		4
        /*0098*/ 	.byte	0x04, 0x29
        /*009a*/ 	.short	(.L_363 - .L_362)


	//   ....[0]....
.L_362:
        /*009c*/ 	.word	0xffffffff


	//   ....[1]....
        /*00a0*/ 	.word	0xffffffff


	//   ....[2]....
        /*00a4*/ 	.word	0xffffffff


	//   ....[3]....
        /*00a8*/ 	.word	0xffffffff


	//   ....[4]....
        /*00ac*/ 	.word	0xffffffff


	//----- nvinfo : EIATTR_COOP_GROUP_INSTR_OFFSETS
	.align		4
.L_363:
        /*00b0*/ 	.byte	0x04, 0x28
        /*00b2*/ 	.short	(.L_365 - .L_364)


	//   ....[0]....
.L_364:
        /*00b4*/ 	.word	0x00002310


	//   ....[1]....
        /*00b8*/ 	.word	0x00002330


	//   ....[2]....
        /*00bc*/ 	.word	0x00002350


	//   ....[3]....
        /*00c0*/ 	.word	0x00002370


	//   ....[4]....
        /*00c4*/ 	.word	0x00002390


	//----- nvinfo : EIATTR_VRC_CTA_INIT_COUNT
	.align		4
.L_365:
        /*00c8*/ 	.byte	0x02, 0x4a
	.zero		1
	.zero		1


	//----- nvinfo : EIATTR_EXIT_INSTR_OFFSETS
	.align		4
        /*00cc*/ 	.byte	0x04, 0x1c
        /*00ce*/ 	.short	(.L_367 - .L_366)


	//   ....[0]....
.L_366:
        /*00d0*/ 	.word	0x00004460


	//   ....[1]....
        /*00d4*/ 	.word	0x000044e0


	//----- nvinfo : EIATTR_MAX_THREADS
	.align		4
.L_367:
        /*00d8*/ 	.byte	0x04, 0x05
        /*00da*/ 	.short	(.L_369 - .L_368)
.L_368:
        /*00dc*/ 	.word	0x00000100
        /*00e0*/ 	.word	0x00000001
        /*00e4*/ 	.word	0x00000001


	//----- nvinfo : EIATTR_CBANK_PARAM_SIZE
	.align		4
.L_369:
        /*00e8*/ 	.byte	0x03, 0x19
        /*00ea*/ 	.short	0x0031


	//----- nvinfo : EIATTR_PARAM_CBANK
	.align		4
        /*00ec*/ 	.byte	0x04, 0x0a
        /*00ee*/ 	.short	(.L_371 - .L_370)
	.align		4
.L_370:
        /*00f0*/ 	.word	index@(.nv.constant0._ZN3cub18CUB_300001_SM_10006detail10radix_sort31DeviceRadixSortSingleTileKernelINS1_5radix10policy_hubIfiyE10Policy1000ELNS0_9SortOrderE1EfiyNS1_21identity_decomposer_tEEEvPKT1_PSA_PKT2_PSE_T3_iiT4_)
        /*00f4*/ 	.short	0x0380
        /*00f6*/ 	.short	0x0031


	//----- nvinfo : EIATTR_SW_WAR
	.align		4
.L_371:
        /*00f8*/ 	.byte	0x04, 0x36
        /*00fa*/ 	.short	(.L_373 - .L_372)
.L_372:
        /*00fc*/ 	.word	0x00000008
.L_373:


//--------------------- .nv.info._ZN3cub18CUB_300001_SM_10006detail11EmptyKernelIvEEvv --------------------------
	.section	.nv.info._ZN3cub18CUB_300001_SM_10006detail11EmptyKernelIvEEvv,"",@"SHT_CUDA_INFO"
	.sectionflags	@""
	.align	4


	//----- nvinfo : EIATTR_CUDA_API_VERSION
	.align		4
        /*0000*/ 	.byte	0x04, 0x37
        /*0002*/ 	.short	(.L_375 - .L_374)
.L_374:
        /*0004*/ 	.word	0x00000082


	//----- nvinfo : EIATTR_SPARSE_MMA_MASK
	.align		4
.L_375:
        /*0008*/ 	.byte	0x03, 0x50
        /*000a*/ 	.short	0x0000


	//----- nvinfo : EIATTR_MAXREG_COUNT
	.align		4
        /*000c*/ 	.byte	0x03, 0x1b
        /*000e*/ 	.short	0x00ff


	//----- nvinfo : EIATTR_MERCURY_ISA_VERSION
	.align		4
        /*0010*/ 	.byte	0x03, 0x5f
        /*0012*/ 	.short	0x0101


	//----- nvinfo : EIATTR_VRC_CTA_INIT_COUNT
	.align		4
        /*0014*/ 	.byte	0x02, 0x4a
	.zero		1
	.zero		1


	//----- nvinfo : EIATTR_EXIT_INSTR_OFFSETS
	.align		4
        /*0018*/ 	.byte	0x04, 0x1c
        /*001a*/ 	.short	(.L_377 - .L_376)


	//   ....[0]....
.L_376:
        /*001c*/ 	.word	0x00000010


	//----- nvinfo : EIATTR_SW_WAR
	.align		4
.L_377:
        /*0020*/ 	.byte	0x04, 0x36
        /*0022*/ 	.short	(.L_379 - .L_378)
.L_378:
        /*0024*/ 	.word	0x00000008
.L_379:


//--------------------- .nv.info._Z6mutatePfS_S_  --------------------------
	.section	.nv.info._Z6mutatePfS_S_,"",@"SHT_CUDA_INFO"
	.sectionflags	@""
	.align	4


	//----- nvinfo : EIATTR_CUDA_API_VERSION
	.align		4
        /*0000*/ 	.byte	0x04, 0x37
        /*0002*/ 	.short	(.L_381 - .L_380)
.L_380:
        /*0004*/ 	.word	0x00000082


	//----- nvinfo : EIATTR_KPARAM_INFO
	.align		4
.L_381:
        /*0008*/ 	.byte	0x04, 0x17
        /*000a*/ 	.short	(.L_383 - .L_382)
.L_382:
        /*000c*/ 	.word	0x00000000
        /*0010*/ 	.short	0x0002
        /*0012*/ 	.short	0x0010
        /*0014*/ 	.byte	0x00, 0xf5, 0x21, 0x00


	//----- nvinfo : EIATTR_KPARAM_INFO
	.align		4
.L_383:
        /*0018*/ 	.byte	0x04, 0x17
        /*001a*/ 	.short	(.L_385 - .L_384)
.L_384:
        /*001c*/ 	.word	0x00000000
        /*0020*/ 	.short	0x0001
        /*0022*/ 	.short	0x0008
        /*0024*/ 	.byte	0x00, 0xf5, 0x21, 0x00


	//----- nvinfo : EIATTR_KPARAM_INFO
	.align		4
.L_385:
        /*0028*/ 	.byte	0x04, 0x17
        /*002a*/ 	.short	(.L_387 - .L_386)
.L_386:
        /*002c*/ 	.word	0x00000000
        /*0030*/ 	.short	0x0000
        /*0032*/ 	.short	0x0000
        /*0034*/ 	.byte	0x00, 0xf5, 0x21, 0x00


	//----- nvinfo : EIATTR_SPARSE_MMA_MASK
	.align		4
.L_387:
        /*0038*/ 	.byte	0x03, 0x50
        /*003a*/ 	.short	0x0000


	//----- nvinfo : EIATTR_MAXREG_COUNT
	.align		4
        /*003c*/ 	.byte	0x03, 0x1b
        /*003e*/ 	.short	0x00ff


	//----- nvinfo : EIATTR_MERCURY_ISA_VERSION
	.align		4
        /*0040*/ 	.byte	0x03, 0x5f
        /*0042*/ 	.short	0x0101


	//----- nvinfo : EIATTR_VRC_CTA_INIT_COUNT
	.align		4
        /*0044*/ 	.byte	0x02, 0x4a
	.zero		1
	.zero		1


	//----- nvinfo : EIATTR_EXIT_INSTR_OFFSETS
	.align		4
        /*0048*/ 	.byte	0x04, 0x1c
        /*004a*/ 	.short	(.L_389 - .L_388)


	//   ....[0]....
.L_388:
        /*004c*/ 	.word	0x000000d0


	//   ....[1]....
        /*0050*/ 	.word	0x00000250


	//   ....[2]....
        /*0054*/ 	.word	0x00000280


	//----- nvinfo : EIATTR_CRS_STACK_SIZE
	.align		4
.L_389:
        /*0058*/ 	.byte	0x04, 0x1e
        /*005a*/ 	.short	(.L_391 - .L_390)
.L_390:
        /*005c*/ 	.word	0x00000000


	//----- nvinfo : EIATTR_CBANK_PARAM_SIZE
	.align		4
.L_391:
        /*0060*/ 	.byte	0x03, 0x19
        /*0062*/ 	.short	0x0018


	//----- nvinfo : EIATTR_PARAM_CBANK
	.align		4
        /*0064*/ 	.byte	0x04, 0x0a
        /*0066*/ 	.short	(.L_393 - .L_392)
	.align		4
.L_392:
        /*0068*/ 	.word	index@(.nv.constant0._Z6mutatePfS_S_)
        /*006c*/ 	.short	0x0380
        /*006e*/ 	.short	0x0018


	//----- nvinfo : EIATTR_SW_WAR
	.align		4
.L_393:
        /*0070*/ 	.byte	0x04, 0x36
        /*0072*/ 	.short	(.L_395 - .L_394)
.L_394:
        /*0074*/ 	.word	0x00000008
.L_395:


//--------------------- .nv.info._Z9crossoverPfS_PjS0_i --------------------------
	.section	.nv.info._Z9crossoverPfS_PjS0_i,"",@"SHT_CUDA_INFO"
	.sectionflags	@""
	.align	4


	//----- nvinfo : EIATTR_CUDA_API_VERSION
	.align		4
        /*0000*/ 	.byte	0x04, 0x37
        /*0002*/ 	.short	(.L_397 - .L_396)
.L_396:
        /*0004*/ 	.word	0x00000082


	//----- nvinfo : EIATTR_KPARAM_INFO
	.align		4
.L_397:
        /*0008*/ 	.byte	0x04, 0x17
        /*000a*/ 	.short	(.L_399 - .L_398)
.L_398:
        /*000c*/ 	.word	0x00000000
        /*0010*/ 	.short	0x0004
        /*0012*/ 	.short	0x0020
        /*0014*/ 	.byte	0x00, 0xf0, 0x11, 0x00


	//----- nvinfo : EIATTR_KPARAM_INFO
	.align		4
.L_399:
        /*0018*/ 	.byte	0x04, 0x17
        /*001a*/ 	.short	(.L_401 - .L_400)
.L_400:
        /*001c*/ 	.word	0x00000000
        /*0020*/ 	.short	0x0003
        /*0022*/ 	.short	0x0018
        /*0024*/ 	.byte	0x00, 0xf5, 0x21, 0x00


	//----- nvinfo : EIATTR_KPARAM_INFO
	.align		4
.L_401:
        /*0028*/ 	.byte	0x04, 0x17
        /*002a*/ 	.short	(.L_403 - .L_402)
.L_402:
        /*002c*/ 	.word	0x00000000
        /*0030*/ 	.short	0x0002
        /*0032*/ 	.short	0x0010
        /*0034*/ 	.byte	0x00, 0xf5, 0x21, 0x00


	//----- nvinfo : EIATTR_KPARAM_INFO
	.align		4
.L_403:
        /*0038*/ 	.byte	0x04, 0x17
        /*003a*/ 	.short	(.L_405 - .L_404)
.L_404:
        /*003c*/ 	.word	0x00000000
        /*0040*/ 	.short	0x0001
        /*0042*/ 	.short	0x0008
        /*0044*/ 	.byte	0x00, 0xf5, 0x21, 0x00


	//----- nvinfo : EIATTR_KPARAM_INFO
	.align		4
.L_405:
        /*0048*/ 	.byte	0x04, 0x17
        /*004a*/ 	.short	(.L_407 - .L_406)
.L_406:
        /*004c*/ 	.word	0x00000000
        /*0050*/ 	.short	0x0000
        /*0052*/ 	.short	0x0000
        /*0054*/ 	.byte	0x00, 0xf5, 0x21, 0x00


	//----- nvinfo : EIATTR_SPARSE_MMA_MASK
	.align		4
.L_407:
        /*0058*/ 	.byte	0x03, 0x50
        /*005a*/ 	.short	0x0000


	//----- nvinfo : EIATTR_MAXREG_COUNT
	.align		4
        /*005c*/ 	.byte	0x03, 0x1b
        /*005e*/ 	.short	0x00ff


	//----- nvinfo : EIATTR_MERCURY_ISA_VERSION
	.align		4
        /*0060*/ 	.byte	0x03, 0x5f
        /*0062*/ 	.short	0x0101


	//----- nvinfo : EIATTR_VRC_CTA_INIT_COUNT
	.align		4
        /*0064*/ 	.byte	0x02, 0x4a
	.zero		1
	.zero		1


	//----- nvinfo : EIATTR_EXIT_INSTR_OFFSETS
	.align		4
        /*0068*/ 	.byte	0x04, 0x1c
        /*006a*/ 	.short	(.L_409 - .L_408)


	//   ....[0]....
.L_408:
        /*006c*/ 	.word	0x000017e0


	//----- nvinfo : EIATTR_CBANK_PARAM_SIZE
	.align		4
.L_409:
        /*0070*/ 	.byte	0x03, 0x19
        /*0072*/ 	.short	0x0024


	//----- nvinfo : EIATTR_PARAM_CBANK
	.align		4
        /*0074*/ 	.byte	0x04, 0x0a
        /*0076*/ 	.short	(.L_411 - .L_410)
	.align		4
.L_410:
        /*0078*/ 	.word	index@(.nv.constant0._Z9crossoverPfS_PjS0_i)
        /*007c*/ 	.short	0x0380
        /*007e*/ 	.short	0x0024


	//----- nvinfo : EIATTR_SW_WAR
	.align		4
.L_411:
        /*0080*/ 	.byte	0x04, 0x36
        /*0082*/ 	.short	(.L_413 - .L_412)
.L_412:
        /*0084*/ 	.word	0x00000008
.L_413:


//--------------------- .nv.info._Z17intialise_indicesPi --------------------------
	.section	.nv.info._Z17intialise_indicesPi,"",@"SHT_CUDA_INFO"
	.sectionflags	@""
	.align	4


	//----- nvinfo : EIATTR_CUDA_API_VERSION
	.align		4
        /*0000*/ 	.byte	0x04, 0x37
        /*0002*/ 	.short	(.L_415 - .L_414)
.L_414:
        /*0004*/ 	.word	0x00000082


	//----- nvinfo : EIATTR_KPARAM_INFO
	.align		4
.L_415:
        /*0008*/ 	.byte	0x04, 0x17
        /*000a*/ 	.short	(.L_417 - .L_416)
.L_416:
        /*000c*/ 	.word	0x00000000
        /*0010*/ 	.short	0x0000
        /*0012*/ 	.short	0x0000
        /*0014*/ 	.byte	0x00, 0xf5, 0x21, 0x00


	//----- nvinfo : EIATTR_SPARSE_MMA_MASK
	.align		4
.L_417:
        /*0018*/ 	.byte	0x03, 0x50
        /*001a*/ 	.short	0x0000


	//----- nvinfo : EIATTR_MAXREG_COUNT
	.align		4
        /*001c*/ 	.byte	0x03, 0x1b
        /*001e*/ 	.short	0x00ff


	//----- nvinfo : EIATTR_MERCURY_ISA_VERSION
	.align		4
        /*0020*/ 	.byte	0x03, 0x5f
        /*0022*/ 	.short	0x0101


	//----- nvinfo : EIATTR_VRC_CTA_INIT_COUNT
	.align		4
        /*0024*/ 	.byte	0x02, 0x4a
	.zero		1
	.zero		1


	//----- nvinfo : EIATTR_EXIT_INSTR_OFFSETS
	.align		4
        /*0028*/ 	.byte	0x04, 0x1c
        /*002a*/ 	.short	(.L_419 - .L_418)


	//   ....[0]....
.L_418:
        /*002c*/ 	.word	0x00000090


	//----- nvinfo : EIATTR_CBANK_PARAM_SIZE
	.align		4
.L_419:
        /*0030*/ 	.byte	0x03, 0x19
        /*0032*/ 	.short	0x0008


	//----- nvinfo : EIATTR_PARAM_CBANK
	.align		4
        /*0034*/ 	.byte	0x04, 0x0a
        /*0036*/ 	.short	(.L_421 - .L_420)
	.align		4
.L_420:
        /*0038*/ 	.word	index@(.nv.constant0._Z17intialise_indicesPi)
        /*003c*/ 	.short	0x0380
        /*003e*/ 	.short	0x0008


	//----- nvinfo : EIATTR_SW_WAR
	.align		4
.L_421:
        /*0040*/ 	.byte	0x04, 0x36
        /*0042*/ 	.short	(.L_423 - .L_422)
.L_422:
        /*0044*/ 	.word	0x00000008
.L_423:


//--------------------- .nv.info._Z10select_topPfS_Pi --------------------------
	.section	.nv.info._Z10select_topPfS_Pi,"",@"SHT_CUDA_INFO"
	.sectionflags	@""
	.align	4


	//----- nvinfo : EIATTR_CUDA_API_VERSION
	.align		4
        /*0000*/ 	.byte	0x04, 0x37
        /*0002*/ 	.short	(.L_425 - .L_424)
.L_424:
        /*0004*/ 	.word	0x00000082


	//----- nvinfo : EIATTR_KPARAM_INFO
	.align		4
.L_425:
        /*0008*/ 	.byte	0x04, 0x17
        /*000a*/ 	.short	(.L_427 - .L_426)
.L_426:
        /*000c*/ 	.word	0x00000000
        /*0010*/ 	.short	0x0002
        /*0012*/ 	.short	0x0010
        /*0014*/ 	.byte	0x00, 0xf5, 0x21, 0x00


	//----- nvinfo : EIATTR_KPARAM_INFO
	.align		4
.L_427:
        /*0018*/ 	.byte	0x04, 0x17
        /*001a*/ 	.short	(.L_429 - .L_428)
.L_428:
        /*001c*/ 	.word	0x00000000
        /*0020*/ 	.short	0x0001
        /*0022*/ 	.short	0x0008
        /*0024*/ 	.byte	0x00, 0xf5, 0x21, 0x00


	//----- nvinfo : EIATTR_KPARAM_INFO
	.align		4
.L_429:
        /*0028*/ 	.byte	0x04, 0x17
        /*002a*/ 	.short	(.L_431 - .L_430)
.L_430:
        /*002c*/ 	.word	0x00000000
        /*0030*/ 	.short	0x0000
        /*0032*/ 	.short	0x0000
        /*0034*/ 	.byte	0x00, 0xf5, 0x21, 0x00


	//----- nvinfo : EIATTR_SPARSE_MMA_MASK
	.align		4
.L_431:
        /*0038*/ 	.byte	0x03, 0x50
        /*003a*/ 	.short	0x0000


	//----- nvinfo : EIATTR_MAXREG_COUNT
	.align		4
        /*003c*/ 	.byte	0x03, 0x1b
        /*003e*/ 	.short	0x00ff


	//----- nvinfo : EIATTR_MERCURY_ISA_VERSION
	.align		4
        /*0040*/ 	.byte	0x03, 0x5f
        /*0042*/ 	.short	0x0101


	//----- nvinfo : EIATTR_VRC_CTA_INIT_COUNT
	.align		4
        /*0044*/ 	.byte	0x02, 0x4a
	.zero		1
	.zero		1


	//----- nvinfo : EIATTR_EXIT_INSTR_OFFSETS
	.align		4
        /*0048*/ 	.byte	0x04, 0x1c
        /*004a*/ 	.short	(.L_433 - .L_432)


	//   ....[0]....
.L_432:
        /*004c*/ 	.word	0x00000100


	//----- nvinfo : EIATTR_CBANK_PARAM_SIZE
	.align		4
.L_433:
        /*0050*/ 	.byte	0x03, 0x19
        /*0052*/ 	.short	0x0018


	//----- nvinfo : EIATTR_PARAM_CBANK
	.align		4
        /*0054*/ 	.byte	0x04, 0x0a
        /*0056*/ 	.short	(.L_435 - .L_434)
	.align		4
.L_434:
        /*0058*/ 	.word	index@(.nv.constant0._Z10select_topPfS_Pi)
        /*005c*/ 	.short	0x0380
        /*005e*/ 	.short	0x0018


	//----- nvinfo : EIATTR_SW_WAR
	.align		4
.L_435:
        /*0060*/ 	.byte	0x04, 0x36
        /*0062*/ 	.short	(.L_437 - .L_436)
.L_436:
        /*0064*/ 	.word	0x00000008
.L_437:


//--------------------- .nv.info._Z9play_gamePfS_PjS0_i --------------------------
	.section	.nv.info._Z9play_gamePfS_PjS0_i,"",@"SHT_CUDA_INFO"
	.sectionflags	@""
	.align	4


	//----- nvinfo : EIATTR_CUDA_API_VERSION
	.align		4
        /*0000*/ 	.byte	0x04, 0x37
        /*0002*/ 	.short	(.L_439 - .L_438)
.L_438:
        /*0004*/ 	.word	0x00000082


	//----- nvinfo : EIATTR_KPARAM_INFO
	.align		4
.L_439:
        /*0008*/ 	.byte	0x04, 0x17
        /*000a*/ 	.short	(.L_441 - .L_440)
.L_440:
        /*000c*/ 	.word	0x00000000
        /*0010*/ 	.short	0x0004
        /*0012*/ 	.short	0x0020
        /*0014*/ 	.byte	0x00, 0xf0, 0x11, 0x00


	//----- nvinfo : EIATTR_KPARAM_INFO
	.align		4
.L_441:
        /*0018*/ 	.byte	0x04, 0x17
        /*001a*/ 	.short	(.L_443 - .L_442)
.L_442:
        /*001c*/ 	.word	0x00000000
        /*0020*/ 	.short	0x0003
        /*0022*/ 	.short	0x0018
        /*0024*/ 	.byte	0x00, 0xf5, 0x21, 0x00


	//----- nvinfo : EIATTR_KPARAM_INFO
	.align		4
.L_443:
        /*0028*/ 	.byte	0x04, 0x17
        /*002a*/ 	.short	(.L_445 - .L_444)
.L_444:
        /*002c*/ 	.word	0x00000000
        /*0030*/ 	.short	0x0002
        /*0032*/ 	.short	0x0010
        /*0034*/ 	.byte	0x00, 0xf5, 0x21, 0x00


	//----- nvinfo : EIATTR_KPARAM_INFO
	.align		4
.L_445:
        /*0038*/ 	.byte	0x04, 0x17
        /*003a*/ 	.short	(.L_447 - .L_446)
.L_446:
        /*003c*/ 	.word	0x00000000
        /*0040*/ 	.short	0x0001
        /*0042*/ 	.short	0x0008
        /*0044*/ 	.byte	0x00, 0xf5, 0x21, 0x00


	//----- nvinfo : EIATTR_KPARAM_INFO
	.align		4
.L_447:
        /*0048*/ 	.byte	0x04, 0x17
        /*004a*/ 	.short	(.L_449 - .L_448)
.L_448:
        /*004c*/ 	.word	0x00000000
        /*0050*/ 	.short	0x0000
        /*0052*/ 	.short	0x0000
        /*0054*/ 	.byte	0x00, 0xf5, 0x21, 0x00


	//----- nvinfo : EIATTR_SPARSE_MMA_MASK
	.align		4
.L_449:
        /*0058*/ 	.byte	0x03, 0x50
        /*005a*/ 	.short	0x0000


	//----- nvinfo : EIATTR_MAXREG_COUNT
	.align		4
        /*005c*/ 	.byte	0x03, 0x1b
        /*005e*/ 	.short	0x00ff


	//----- nvinfo : EIATTR_NUM_BARRIERS
	.align		4
        /*0060*/ 	.byte	0x02, 0x4c
        /*0062*/ 	.byte	0x01
	.zero		1


	//----- nvinfo : EIATTR_MERCURY_ISA_VERSION
	.align		4
        /*0064*/ 	.byte	0x03, 0x5f
        /*0066*/ 	.short	0x0101


	//----- nvinfo : EIATTR_UNUSED_LOAD_BYTE_OFFSET
	.align		4
        /*0068*/ 	.byte	0x04, 0x44
        /*006a*/ 	.short	(.L_451 - .L_450)


	//   ....[0]....
.L_450:
        /*006c*/ 	.word	0x000002e0
        /*0070*/ 	.word	0x00000fff


	//   ....[1]....
        /*0074*/ 	.word	0x000035b0
        /*0078*/ 	.word	0x0000fff0


	//   ....[2]....
        /*007c*/ 	.word	0x00003ae0
        /*0080*/ 	.word	0x0000fff0


	//   ....[3]....
        /*0084*/ 	.word	0x00004e10
        /*0088*/ 	.word	0x0000fff0


	//----- nvinfo : EIATTR_VRC_CTA_INIT_COUNT
	.align		4
.L_451:
        /*008c*/ 	.byte	0x02, 0x4a
	.zero		1
	.zero		1


	//----- nvinfo : EIATTR_EXIT_INSTR_OFFSETS
	.align		4
        /*0090*/ 	.byte	0x04, 0x1c
        /*0092*/ 	.short	(.L_453 - .L_452)


	//   ....[0]....
.L_452:
        /*0094*/ 	.word	0x00005040


	//   ....[1]....
        /*0098*/ 	.word	0x000050a0


	//----- nvinfo : EIATTR_INDIRECT_BRANCH_TARGETS
	.align		4
.L_453:
        /*009c*/ 	.byte	0x04, 0x34
        /*009e*/ 	.short	(.L_455 - .L_454)


	//   ....[0]....
.L_454:
        /*00a0*/ 	.word	.L_x_580@srel
        /*00a4*/ 	.short	0x0
        /*00a6*/ 	.short	0x0
        /*00a8*/ 	.word	0x3
        /*00ac*/ 	.word	.L_x_581@srel
        /*00b0*/ 	.word	.L_x_582@srel
        /*00b4*/ 	.word	.L_x_556@srel


	//   ....[1]....
        /*00b8*/ 	.word	.L_x_584@srel
        /*00bc*/ 	.short	0x0
        /*00be*/ 	.short	0x0
        /*00c0*/ 	.word	0x3
        /*00c4*/ 	.word	.L_x_585@srel
        /*00c8*/ 	.word	.L_x_586@srel
        /*00cc*/ 	.word	.L_x_587@srel


	//   ....[2]....
        /*00d0*/ 	.word	.L_x_588@srel
        /*00d4*/ 	.short	0x0
        /*00d6*/ 	.short	0x0
        /*00d8*/ 	.word	0x3
        /*00dc*/ 	.word	.L_x_589@srel
        /*00e0*/ 	.word	.L_x_590@srel
        /*00e4*/ 	.word	.L_x_591@srel


	//   ....[3]....
        /*00e8*/ 	.word	.L_x_592@srel
        /*00ec*/ 	.short	0x0
        /*00ee*/ 	.short	0x0
        /*00f0*/ 	.word	0x3
        /*00f4*/ 	.word	.L_x_593@srel
        /*00f8*/ 	.word	.L_x_594@srel
        /*00fc*/ 	.word	.L_x_556@srel


	//   ....[4]....
        /*0100*/ 	.word	.L_x_596@srel
        /*0104*/ 	.short	0x0
        /*0106*/ 	.short	0x0
        /*0108*/ 	.word	0x3
        /*010c*/ 	.word	.L_x_597@srel
        /*0110*/ 	.word	.L_x_598@srel
        /*0114*/ 	.word	.L_x_599@srel


	//   ....[5]....
        /*0118*/ 	.word	.L_x_600@srel
        /*011c*/ 	.short	0x0
        /*011e*/ 	.short	0x0
        /*0120*/ 	.word	0x4
        /*0124*/ 	.word	.L_x_601@srel
        /*0128*/ 	.word	.L_x_602@srel
        /*012c*/ 	.word	.L_x_603@srel
        /*0130*/ 	.word	.L_x_602@srel


	//----- nvinfo : EIATTR_CRS_STACK_SIZE
	.align		4
.L_455:
        /*0134*/ 	.byte	0x04, 0x1e
        /*0136*/ 	.short	(.L_457 - .L_456)
.L_456:
        /*0138*/ 	.word	0x00000000


	//----- nvinfo : EIATTR_CBANK_PARAM_SIZE
	.align		4
.L_457:
        /*013c*/ 	.byte	0x03, 0x19
        /*013e*/ 	.short	0x0024


	//----- nvinfo : EIATTR_PARAM_CBANK
	.align		4
        /*0140*/ 	.byte	0x04, 0x0a
        /*0142*/ 	.short	(.L_459 - .L_458)
	.align		4
.L_458:
        /*0144*/ 	.word	index@(.nv.constant0._Z9play_gamePfS_PjS0_i)
        /*0148*/ 	.short	0x0380
        /*014a*/ 	.short	0x0024


	//----- nvinfo : EIATTR_SW_WAR
	.align		4
.L_459:
        /*014c*/ 	.byte	0x04, 0x36
        /*014e*/ 	.short	(.L_461 - .L_460)
.L_460:
        /*0150*/ 	.word	0x00000008
.L_461:


//--------------------- .nv.info._Z13initialise_nnPfPj --------------------------
	.section	.nv.info._Z13initialise_nnPfPj,"",@"SHT_CUDA_INFO"
	.sectionflags	@""
	.align	4


	//----- nvinfo : EIATTR_CUDA_API_VERSION
	.align		4
        /*0000*/ 	.byte	0x04, 0x37
        /*0002*/ 	.short	(.L_463 - .L_462)
.L_462:
        /*0004*/ 	.word	0x00000082


	//----- nvinfo : EIATTR_KPARAM_INFO
	.align		4
.L_463:
        /*0008*/ 	.byte	0x04, 0x17
        /*000a*/ 	.short	(.L_465 - .L_464)
.L_464:
        /*000c*/ 	.word	0x00000000
        /*0010*/ 	.short	0x0001
        /*0012*/ 	.short	0x0008
        /*0014*/ 	.byte	0x00, 0xf5, 0x21, 0x00


	//----- nvinfo : EIATTR_KPARAM_INFO
	.align		4
.L_465:
        /*0018*/ 	.byte	0x04, 0x17
        /*001a*/ 	.short	(.L_467 - .L_466)
.L_466:
        /*001c*/ 	.word	0x00000000
        /*0020*/ 	.short	0x0000
        /*0022*/ 	.short	0x0000
        /*0024*/ 	.byte	0x00, 0xf5, 0x21, 0x00


	//----- nvinfo : EIATTR_SPARSE_MMA_MASK
	.align		4
.L_467:
        /*0028*/ 	.byte	0x03, 0x50
        /*002a*/ 	.short	0x0000


	//----- nvinfo : EIATTR_MAXREG_COUNT
	.align		4
        /*002c*/ 	.byte	0x03, 0x1b
        /*002e*/ 	.short	0x00ff


	//----- nvinfo : EIATTR_MERCURY_ISA_VERSION
	.align		4
        /*0030*/ 	.byte	0x03, 0x5f
        /*0032*/ 	.short	0x0101


	//----- nvinfo : EIATTR_VRC_CTA_INIT_COUNT
	.align		4
        /*0034*/ 	.byte	0x02, 0x4a
	.zero		1
	.zero		1


	//----- nvinfo : EIATTR_EXIT_INSTR_OFFSETS
	.align		4
        /*0038*/ 	.byte	0x04, 0x1c
        /*003a*/ 	.short	(.L_469 - .L_468)


	//   ....[0]....
.L_468:
        /*003c*/ 	.word	0x00000100


	//----- nvinfo : EIATTR_CBANK_PARAM_SIZE
	.align		4
.L_469:
        /*0040*/ 	.byte	0x03, 0x19
        /*0042*/ 	.short	0x0010


	//----- nvinfo : EIATTR_PARAM_CBANK
	.align		4
        /*0044*/ 	.byte	0x04, 0x0a
        /*0046*/ 	.short	(.L_471 - .L_470)
	.align		4
.L_470:
        /*0048*/ 	.word	index@(.nv.constant0._Z13initialise_nnPfPj)
        /*004c*/ 	.short	0x0380
        /*004e*/ 	.short	0x0010


	//----- nvinfo : EIATTR_SW_WAR
	.align		4
.L_471:
        /*0050*/ 	.byte	0x04, 0x36
        /*0052*/ 	.short	(.L_473 - .L_472)
.L_472:
        /*0054*/ 	.word	0x00000008
.L_473:


//--------------------- .nv.callgraph             --------------------------
	.section	.nv.callgraph,"",@"SHT_CUDA_CALLGRAPH"
	.align	4
	.sectionentsize	8
	.align		4
        /*0000*/ 	.word	0x00000000
	.align		4
        /*0004*/ 	.word	0xffffffff
	.align		4
        /*0008*/ 	.word	0x00000000
	.align		4
        /*000c*/ 	.word	0xfffffffe
	.align		4
        /*0010*/ 	.word	0x00000000
	.align		4
        /*0014*/ 	.word	0xfffffffd
	.align		4
        /*0018*/ 	.word	0x00000000
	.align		4
        /*001c*/ 	.word	0xfffffffc


//--------------------- .nv.constant4             --------------------------
	.section	.nv.constant4,"a",@progbits
	.align	8
	.align		8
.nv.constant4:
        /*0000*/ 	.dword	precalc_xorwow_matrix
	.align		8
        /*0008*/ 	.dword	precalc_xorwow_offset_matrix
	.align		8
        /*0010*/ 	.dword	mrg32k3aM1
	.align		8
        /*0018*/ 	.dword	mrg32k3aM2
	.align		8
        /*0020*/ 	.dword	mrg32k3aM1SubSeq
	.align		8
        /*0028*/ 	.dword	mrg32k3aM2SubSeq
	.align		8
        /*0030*/ 	.dword	mrg32k3aM1Seq
	.align		8
        /*0038*/ 	.dword	mrg32k3aM2Seq
	.align		8
        /*0040*/ 	.dword	_ZN34_INTERNAL_baba4e09_4_k_cu_ca0555b54cuda3std3__45__cpo5beginE
	.align		8
        /*0048*/ 	.dword	_ZN34_INTERNAL_baba4e09_4_k_cu_ca0555b54cuda3std3__45__cpo3endE
	.align		8
        /*0050*/ 	.dword	_ZN34_INTERNAL_baba4e09_4_k_cu_ca0555b54cuda3std3__45__cpo6cbeginE
	.align		8
        /*0058*/ 	.dword	_ZN34_INTERNAL_baba4e09_4_k_cu_ca0555b54cuda3std3__45__cpo4cendE
	.align		8
        /*0060*/ 	.dword	_ZN34_INTERNAL_baba4e09_4_k_cu_ca0555b54cuda3std3__45__cpo6rbeginE
	.align		8
        /*0068*/ 	.dword	_ZN34_INTERNAL_baba4e09_4_k_cu_ca0555b54cuda3std3__45__cpo4rendE
	.align		8
        /*0070*/ 	.dword	_ZN34_INTERNAL_baba4e09_4_k_cu_ca0555b54cuda3std3__45__cpo7crbeginE
	.align		8
        /*0078*/ 	.dword	_ZN34_INTERNAL_baba4e09_4_k_cu_ca0555b54cuda3std3__45__cpo5crendE
	.align		8
        /*0080*/ 	.dword	_ZN34_INTERNAL_baba4e09_4_k_cu_ca0555b54cuda3std3__436_GLOBAL__N__baba4e09_4_k_cu_ca0555b56ignoreE
	.align		8
        /*0088*/ 	.dword	_ZN34_INTERNAL_baba4e09_4_k_cu_ca0555b54cuda3std3__419piecewise_constructE
	.align		8
        /*0090*/ 	.dword	_ZN34_INTERNAL_baba4e09_4_k_cu_ca0555b54cuda3std3__48in_placeE
	.align		8
        /*0098*/ 	.dword	_ZN34_INTERNAL_baba4e09_4_k_cu_ca0555b54cuda3std3__420unreachable_sentinelE
	.align		8
        /*00a0*/ 	.dword	_ZN34_INTERNAL_baba4e09_4_k_cu_ca0555b54cuda3std3__47nulloptE
	.align		8
        /*00a8*/ 	.dword	_ZN34_INTERNAL_baba4e09_4_k_cu_ca0555b54cuda3std3__48unexpectE
	.align		8
        /*00b0*/ 	.dword	_ZN34_INTERNAL_baba4e09_4_k_cu_ca0555b54cuda3std6ranges3__45__cpo4swapE
	.align		8
        /*00b8*/ 	.dword	_ZN34_INTERNAL_baba4e09_4_k_cu_ca0555b54cuda3std6ranges3__45__cpo9iter_moveE
	.align		8
        /*00c0*/ 	.dword	_ZN34_INTERNAL_baba4e09_4_k_cu_ca0555b54cuda3std6ranges3__45__cpo5beginE
	.align		8
        /*00c8*/ 	.dword	_ZN34_INTERNAL_baba4e09_4_k_cu_ca0555b54cuda3std6ranges3__45__cpo3endE
	.align		8
        /*00d0*/ 	.dword	_ZN34_INTERNAL_baba4e09_4_k_cu_ca0555b54cuda3std6ranges3__45__cpo6cbeginE
	.align		8
        /*00d8*/ 	.dword	_ZN34_INTERNAL_baba4e09_4_k_cu_ca0555b54cuda3std6ranges3__45__cpo4cendE
	.align		8
        /*00e0*/ 	.dword	_ZN34_INTERNAL_baba4e09_4_k_cu_ca0555b54cuda3std6ranges3__45__cpo7advanceE
	.align		8
        /*00e8*/ 	.dword	_ZN34_INTERNAL_baba4e09_4_k_cu_ca0555b54cuda3std6ranges3__45__cpo9iter_swapE
	.align		8
        /*00f0*/ 	.dword	_ZN34_INTERNAL_baba4e09_4_k_cu_ca0555b54cuda3std6ranges3__45__cpo4nextE
	.align		8
        /*00f8*/ 	.dword	_ZN34_INTERNAL_baba4e09_4_k_cu_ca0555b54cuda3std6ranges3__45__cpo4prevE
	.align		8
        /*0100*/ 	.dword	_ZN34_INTERNAL_baba4e09_4_k_cu_ca0555b54cuda3std6ranges3__45__cpo4dataE
	.align		8
        /*0108*/ 	.dword	_ZN34_INTERNAL_baba4e09_4_k_cu_ca0555b54cuda3std6ranges3__45__cpo5cdataE
	.align		8
        /*0110*/ 	.dword	_ZN34_INTERNAL_baba4e09_4_k_cu_ca0555b54cuda3std6ranges3__45__cpo4sizeE
	.align		8
        /*0118*/ 	.dword	_ZN34_INTERNAL_baba4e09_4_k_cu_ca0555b54cuda3std6ranges3__45__cpo5ssizeE
	.align		8
        /*0120*/ 	.dword	_ZN34_INTERNAL_baba4e09_4_k_cu_ca0555b54cuda3std6ranges3__45__cpo8distanceE
	.align		8
        /*0128*/ 	.dword	_ZN34_INTERNAL_baba4e09_4_k_cu_ca0555b56thrust24THRUST_300001_SM_1000_NS8cuda_cub3parE
	.align		8
        /*0130*/ 	.dword	_ZN34_INTERNAL_baba4e09_4_k_cu_ca0555b56thrust24THRUST_300001_SM_1000_NS8cuda_cub10par_nosyncE
	.align		8
        /*0138*/ 	.dword	_ZN34_INTERNAL_baba4e09_4_k_cu_ca0555b56thrust24THRUST_300001_SM_1000_NS6system6detail10sequential3seqE
	.align		8
        /*0140*/ 	.dword	_ZN34_INTERNAL_baba4e09_4_k_cu_ca0555b56thrust24THRUST_300001_SM_1000_NS6system3cpp3parE
	.align		8
        /*0148*/ 	.dword	_ZN34_INTERNAL_baba4e09_4_k_cu_ca0555b56thrust24THRUST_300001_SM_1000_NS12placeholders2_1E
	.align		8
        /*0150*/ 	.dword	_ZN34_INTERNAL_baba4e09_4_k_cu_ca0555b56thrust24THRUST_300001_SM_1000_NS12placeholders2_2E
	.align		8
        /*0158*/ 	.dword	_ZN34_INTERNAL_baba4e09_4_k_cu_ca0555b56thrust24THRUST_300001_SM_1000_NS12placeholders2_3E
	.align		8
        /*0160*/ 	.dword	_ZN34_INTERNAL_baba4e09_4_k_cu_ca0555b56thrust24THRUST_300001_SM_1000_NS12placeholders2_4E
	.align		8
        /*0168*/ 	.dword	_ZN34_INTERNAL_baba4e09_4_k_cu_ca0555b56thrust24THRUST_300001_SM_1000_NS12placeholders2_5E
	.align		8
        /*0170*/ 	.dword	_ZN34_INTERNAL_baba4e09_4_k_cu_ca0555b56thrust24THRUST_300001_SM_1000_NS12placeholders2_6E
	.align		8
        /*0178*/ 	.dword	_ZN34_INTERNAL_baba4e09_4_k_cu_ca0555b56thrust24THRUST_300001_SM_1000_NS12placeholders2_7E
	.align		8
        /*0180*/ 	.dword	_ZN34_INTERNAL_baba4e09_4_k_cu_ca0555b56thrust24THRUST_300001_SM_1000_NS12placeholders2_8E
	.align		8
        /*0188*/ 	.dword	_ZN34_INTERNAL_baba4e09_4_k_cu_ca0555b56thrust24THRUST_300001_SM_1000_NS12placeholders2_9E
	.align		8
        /*0190*/ 	.dword	_ZN34_INTERNAL_baba4e09_4_k_cu_ca0555b56thrust24THRUST_300001_SM_1000_NS12placeholders3_10E
	.align		8
        /*0198*/ 	.dword	_ZN34_INTERNAL_baba4e09_4_k_cu_ca0555b56thrust24THRUST_300001_SM_1000_NS3seqE
	.align		8
        /*01a0*/ 	.dword	_ZN34_INTERNAL_baba4e09_4_k_cu_ca0555b56thrust24THRUST_300001_SM_1000_NS6deviceE


//--------------------- .nv.constant3             --------------------------
	.section	.nv.constant3,"a",@progbits
	.align	8
.nv.constant3:
	.type		__cr_lgamma_table,@object
	.size		__cr_lgamma_table,(.L_8 - __cr_lgamma_table)
__cr_lgamma_table:
        /*0000*/ 	.byte	0x00, 0x00, 0x00, 0x00, 0x00, 0x00, 0x00, 0x00, 0x00, 0x00, 0x00, 0x00, 0x00, 0x00, 0x00, 0x00
        /*0010*/ 	.byte	0xef, 0x39, 0xfa, 0xfe, 0x42, 0x2e, 0xe6, 0x3f, 0x02, 0x20, 0x2a, 0xfa, 0x0b, 0xab, 0xfc, 0x3f
        /*0020*/ 	.byte	0xf9, 0x2c, 0x92, 0x7c, 0xa7, 0x6c, 0x09, 0x40, 0xc9, 0x79, 0x44, 0x3c, 0x64, 0x26, 0x13, 0x40
        /*0030*/ 	.byte	0xca, 0x01, 0xcf, 0x3a, 0x27, 0x51, 0x1a, 0x40, 0x30, 0xcc, 0x2d, 0xf3, 0xe1, 0x0c, 0x21, 0x40
        /*0040*/ 	.byte	0x0d, 0xb7, 0xfc, 0x82, 0x8e, 0x35, 0x25, 0x40
.L_8:


//--------------------- .nv.constant2._Z9play_gamePfS_PjS0_i --------------------------
	.section	.nv.constant2._Z9play_gamePfS_PjS0_i,"a",@progbits
	.sectionflags	@""
	.align	4
.nv.constant2._Z9play_gamePfS_PjS0_i:
        /*0000*/ 	.byte	0x80, 0x42, 0x00, 0x00, 0x20, 0x41, 0x00, 0x00, 0xf0, 0x46, 0x00, 0x00, 0xa0, 0x45, 0x00, 0x00
        /*0010*/ 	.byte	0x40, 0x44, 0x00, 0x00, 0xf0, 0x46, 0x00, 0x00, 0x80, 0x43, 0x00, 0x00, 0xb0, 0x43, 0x00, 0x00
        /*0020*/ 	.byte	0x30, 0x43, 0x00, 0x00, 0x20, 0x42, 0x00, 0x00, 0x50, 0x42, 0x00, 0x00, 0xd0, 0x41, 0x00, 0x00
        /*0030*/ 	.byte	0xa0, 0x46, 0x00, 0x00, 0x50, 0x46, 0x00, 0x00, 0xd0, 0x46, 0x00, 0x00, 0x50, 0x46, 0x00, 0x00
        /*0040*/ 	.byte	0x40, 0x45, 0x00, 0x00, 0x70, 0x45, 0x00, 0x00, 0xf0, 0x44, 0x00, 0x00


//--------------------- .text._ZN3cub18CUB_300001_SM_10006detail10radix_sort29DeviceRadixSortOnesweepKernelINS1_5radix10policy_hubIffyE10Policy1000ELNS0_9SortOrderE1EffyiiNS1_21identity_decomposer_tEEEvPT5_SB_PT3_PKSC_PT1_PKSG_PT2_PKSK_T4_iiT6_ --------------------------
	.section	.text._ZN3cub18CUB_300001_SM_10006detail10radix_sort29DeviceRadixSortOnesweepKernelINS1_5radix10policy_hubIffyE10Policy1000ELNS0_9SortOrderE1EffyiiNS1_21identity_decomposer_tEEEvPT5_SB_PT3_PKSC_PT1_PKSG_PT2_PKSK_T4_iiT6_,"ax",@progbits
	.align	128
        .global         _ZN3cub18CUB_300001_SM_10006detail10radix_sort29DeviceRadixSortOnesweepKernelINS1_5radix10policy_hubIffyE10Policy1000ELNS0_9SortOrderE1EffyiiNS1_21identity_decomposer_tEEEvPT5_SB_PT3_PKSC_PT1_PKSG_PT2_PKSK_T4_iiT6_
        .type           _ZN3cub18CUB_300001_SM_10006detail10radix_sort29DeviceRadixSortOnesweepKernelINS1_5radix10policy_hubIffyE10Policy1000ELNS0_9SortOrderE1EffyiiNS1_21identity_decomposer_tEEEvPT5_SB_PT3_PKSC_PT1_PKSG_PT2_PKSK_T4_iiT6_,@function
        .size           _ZN3cub18CUB_300001_SM_10006detail10radix_sort29DeviceRadixSortOnesweepKernelINS1_5radix10policy_hubIffyE10Policy1000ELNS0_9SortOrderE1EffyiiNS1_21identity_decomposer_tEEEvPT5_SB_PT3_PKSC_PT1_PKSG_PT2_PKSK_T4_iiT6_,(.L_x_610 - _ZN3cub18CUB_300001_SM_10006detail10radix_sort29DeviceRadixSortOnesweepKernelINS1_5radix10policy_hubIffyE10Policy1000ELNS0_9SortOrderE1EffyiiNS1_21identity_decomposer_tEEEvPT5_SB_PT3_PKSC_PT1_PKSG_PT2_PKSK_T4_iiT6_)
        .other          _ZN3cub18CUB_300001_SM_10006detail10radix_sort29DeviceRadixSortOnesweepKernelINS1_5radix10policy_hubIffyE10Policy1000ELNS0_9SortOrderE1EffyiiNS1_21identity_decomposer_tEEEvPT5_SB_PT3_PKSC_PT1_PKSG_PT2_PKSK_T4_iiT6_,@"STO_CUDA_ENTRY STV_DEFAULT"
_ZN3cub18CUB_300001_SM_10006detail10radix_sort29DeviceRadixSortOnesweepKernelINS1_5radix10policy_hubIffyE10Policy1000ELNS0_9SortOrderE1EffyiiNS1_21identity_decomposer_tEEEvPT5_SB_PT3_PKSC_PT1_PKSG_PT2_PKSK_T4_iiT6_:
.text._ZN3cub18CUB_300001_SM_10006detail10radix_sort29DeviceRadixSortOnesweepKernelINS1_5radix10policy_hubIffyE10Policy1000ELNS0_9SortOrderE1EffyiiNS1_21identity_decomposer_tEEEvPT5_SB_PT3_PKSC_PT1_PKSG_PT2_PKSK_T4_iiT6_:
[----:B------:R-:W-:Y:S01]  /*0000*/  LDC R1, c[0x0][0x37c] ;  /* 0x0000df00ff017b82 */ /* 0x000fe20000000800 */
[----:B------:R-:W0:Y:S01]  /*0010*/  S2R R3, SR_TID.X ;  /* 0x0000000000037919 */ /* 0x000e220000002100 */
[----:B------:R-:W-:Y:S01]  /*0020*/  MOV R9, 0x400 ;  /* 0x0000040000097802 */ /* 0x000fe20000000f00 */
[----:B------:R-:W1:Y:S01]  /*0030*/  LDCU.64 UR6, c[0x0][0x358] ;  /* 0x00006b00ff0677ac */ /* 0x000e620008000a00 */
[----:B------:R-:W-:Y:S01]  /*0040*/  BSSY.RECONVERGENT B0, `(.L_x_0) ;  /* 0x000000c000007945 */ /* 0x000fe20003800200 */
[----:B------:R-:W2:Y:S01]  /*0050*/  S2R R0, SR_CgaCtaId ;  /* 0x0000000000007919 */ /* 0x000ea20000008800 */
[----:B0-----:R-:W-:Y:S02]  /*0060*/  ISETP.NE.AND P0, PT, R3, RZ, PT ;  /* 0x000000ff0300720c */ /* 0x001fe40003f05270 */
[----:B--2---:R-:W-:-:S11]  /*0070*/  LEA R9, R0, R9, 0x18 ;  /* 0x0000000900097211 */ /* 0x004fd600078ec0ff */
[----:B-1----:R-:W-:Y:S05]  /*0080*/  @P0 BRA `(.L_x_1) ;  /* 0x00000000001c0947 */ /* 0x002fea0003800000 */
[----:B------:R-:W0:Y:S01]  /*0090*/  LDC.64 R4, c[0x0][0x388] ;  /* 0x0000e200ff047b82 */ /* 0x000e220000000a00 */
[----:B------:R-:W-:-:S05]  /*00a0*/  IMAD.MOV.U32 R7, RZ, RZ, 0x1 ;  /* 0x00000001ff077424 */ /* 0x000fca00078e00ff */
[----:B0-----:R-:W2:Y:S02]  /*00b0*/  ATOMG.E.ADD.STRONG.GPU PT, R4, desc[UR6][R4.64], R7 ;  /* 0x80000007040479a8 */ /* 0x001ea400081ef106 */
[----:B------:R-:W0:Y:S01]  /*00c0*/  S2UR UR5, SR_CgaCtaId ;  /* 0x00000000000579c3 */ /* 0x000e220000008800 */
[----:B------:R-:W-:Y:S02]  /*00d0*/  UMOV UR4, 0x400 ;  /* 0x0000040000047882 */ /* 0x000fe40000000000 */
[----:B0-----:R-:W-:-:S09]  /*00e0*/  ULEA UR4, UR5, UR4, 0x18 ;  /* 0x0000000405047291 */ /* 0x001fd2000f8ec0ff */
[----:B--2---:R0:W-:Y:S03]  /*00f0*/  STS [UR4+0x6600], R4 ;  /* 0x00660004ff007988 */ /* 0x0041e60008000804 */
.L_x_1:
[----:B------:R-:W-:Y:S05]  /*0100*/  BSYNC.RECONVERGENT B0 ;  /* 0x0000000000007941 */ /* 0x000fea0003800200 */
.L_x_0:
[----:B------:R-:W-:Y:S06]  /*0110*/  BAR.SYNC.DEFER_BLOCKING 0x0 ;  /* 0x0000000000007b1d */ /* 0x000fec0000010000 */
[----:B------:R-:W1:Y:S01]  /*0120*/  LDCU UR4, c[0x0][0x3c0] ;  /* 0x00007800ff0477ac */ /* 0x000e620008000800 */
[----:B------:R-:W2:Y:S01]  /*0130*/  S2R R24, SR_LANEID ;  /* 0x0000000000187919 */ /* 0x000ea20000000000 */
[----:B------:R-:W3:Y:S02]  /*0140*/  LDS R45, [R9+0x6600] ;  /* 0x00660000092d7984 */ /* 0x000ee40000000800 */
[----:B---3--:R-:W-:-:S04]  /*0150*/  IMAD R5, R45, 0x1980, RZ ;  /* 0x000019802d057824 */ /* 0x008fc800078e02ff */
[----:B------:R-:W-:Y:S01]  /*0160*/  VIADD R47, R5, 0x1980 ;  /* 0x00001980052f7836 */ /* 0x000fe20000000000 */
[----:B------:R-:W-:-:S04]  /*0170*/  SHF.R.S32.HI R48, RZ, 0x1f, R5 ;  /* 0x0000001fff307819 */ /* 0x000fc80000011405 */
[----:B-1----:R-:W-:-:S13]  /*0180*/  ISETP.GT.AND P0, PT, R47, UR4, PT ;  /* 0x000000042f007c0c */ /* 0x002fda000bf04270 */
[----:B--2---:R-:W-:Y:S05]  /*0190*/  @P0 BRA `(.L_x_2) ;  /* 0x0000000000680947 */ /* 0x004fea0003800000 */
[----:B------:R-:W1:Y:S01]  /*01a0*/  LDCU.64 UR4, c[0x0][0x3a8] ;  /* 0x00007500ff0477ac */ /* 0x000e620008000a00 */
[C---:B------:R-:W-:Y:S02]  /*01b0*/  LOP3.LUT R0, R3.reuse, 0x1f, RZ, 0xc0, !PT ;  /* 0x0000001f03007812 */ /* 0x040fe400078ec0ff */
[----:B------:R-:W-:-:S05]  /*01c0*/  LOP3.LUT R7, R3, 0x3e0, RZ, 0xc0, !PT ;  /* 0x000003e003077812 */ /* 0x000fca00078ec0ff */
[----:B------:R-:W-:-:S05]  /*01d0*/  IMAD R0, R7, 0x11, R0 ;  /* 0x0000001107007824 */ /* 0x000fca00078e0200 */
[----:B------:R-:W-:-:S05]  /*01e0*/  IADD3 R0, P0, PT, R5, R0, RZ ;  /* 0x0000000005007210 */ /* 0x000fca0007f1e0ff */
[----:B------:R-:W-:Y:S01]  /*01f0*/  IMAD.X R7, RZ, RZ, R48, P0 ;  /* 0x000000ffff077224 */ /* 0x000fe200000e0630 */
[----:B-1----:R-:W-:-:S04]  /*0200*/  LEA R6, P0, R0, UR4, 0x2 ;  /* 0x0000000400067c11 */ /* 0x002fc8000f8010ff */
[----:B------:R-:W-:-:S05]  /*0210*/  LEA.HI.X R7, R0, UR5, R7, 0x2, P0 ;  /* 0x0000000500077c11 */ /* 0x000fca00080f1407 */
[----:B------:R1:W5:Y:S04]  /*0220*/  LDG.E R28, desc[UR6][R6.64] ;  /* 0x00000006061c7981 */ /* 0x000368000c1e1900 */
        /* <DEDUP_REMOVED lines=15> */
[----:B------:R1:W5:Y:S01]  /*0320*/  LDG.E R46, desc[UR6][R6.64+0x800] ;  /* 0x00080006062e7981 */ /* 0x000362000c1e1900 */
[----:B------:R-:W-:Y:S05]  /*0330*/  BRA `(.L_x_3) ;  /* 0x0000000400307947 */ /* 0x000fea0003800000 */
.L_x_2:
[C---:B------:R-:W-:Y:S01]  /*0340*/  LOP3.LUT R0, R3.reuse, 0x1f, RZ, 0xc0, !PT ;  /* 0x0000001f03007812 */ /* 0x040fe200078ec0ff */
[----:B------:R-:W1:Y:S01]  /*0350*/  LDCU.64 UR8, c[0x0][0x3a8] ;  /* 0x00007500ff0877ac */ /* 0x000e620008000a00 */
[----:B------:R-:W-:Y:S01]  /*0360*/  LOP3.LUT R7, R3, 0x3e0, RZ, 0xc0, !PT ;  /* 0x000003e003077812 */ /* 0x000fe200078ec0ff */
[----:B------:R-:W-:-:S04]  /*0370*/  IMAD.MOV.U32 R28, RZ, RZ, -0x1 ;  /* 0xffffffffff1c7424 */ /* 0x000fc800078e00ff */
[----:B0-----:R-:W-:Y:S01]  /*0380*/  IMAD R4, R7, 0x11, R0 ;  /* 0x0000001107047824 */ /* 0x001fe200078e0200 */
[----:B------:R-:W-:-:S03]  /*0390*/  IADD3 R0, PT, PT, -R5, UR4, RZ ;  /* 0x0000000405007c10 */ /* 0x000fc6000fffe1ff */
[C---:B------:R-:W-:Y:S01]  /*03a0*/  VIADD R11, R4.reuse, 0x40 ;  /* 0x00000040040b7836 */ /* 0x040fe20000000000 */
[----:B------:R-:W-:Y:S01]  /*03b0*/  IADD3 R8, P0, PT, R5, R4, RZ ;  /* 0x0000000405087210 */ /* 0x000fe20007f1e0ff */
[C---:B------:R-:W-:Y:S01]  /*03c0*/  VIADD R7, R4.reuse, 0x20 ;  /* 0x0000002004077836 */ /* 0x040fe20000000000 */
[CC--:B------:R-:W-:Y:S02]  /*03d0*/  ISETP.GE.AND P2, PT, R4.reuse, R0.reuse, PT ;  /* 0x000000000400720c */ /* 0x0c0fe40003f46270 */
[-C--:B------:R-:W-:Y:S01]  /*03e0*/  ISETP.GE.AND P4, PT, R11, R0.reuse, PT ;  /* 0x000000000b00720c */ /* 0x080fe20003f86270 */
[C---:B------:R-:W-:Y:S01]  /*03f0*/  VIADD R11, R4.reuse, 0x80 ;  /* 0x00000080040b7836 */ /* 0x040fe20000000000 */
[-C--:B------:R-:W-:Y:S01]  /*0400*/  ISETP.GE.AND P3, PT, R7, R0.reuse, PT ;  /* 0x000000000700720c */ /* 0x080fe20003f66270 */
[C---:B------:R-:W-:Y:S02]  /*0410*/  VIADD R7, R4.reuse, 0x60 ;  /* 0x0000006004077836 */ /* 0x040fe40000000000 */
[----:B------:R-:W-:Y:S01]  /*0420*/  IMAD.X R13, RZ, RZ, R48, P0 ;  /* 0x000000ffff0d7224 */ /* 0x000fe200000e0630 */
[----:B------:R-:W-:Y:S01]  /*0430*/  ISETP.GE.AND P6, PT, R11, R0, PT ;  /* 0x000000000b00720c */ /* 0x000fe20003fc6270 */
[----:B------:R-:W-:Y:S01]  /*0440*/  VIADD R11, R4, 0xa0 ;  /* 0x000000a0040b7836 */ /* 0x000fe20000000000 */
[----:B-1----:R-:W-:-:S02]  /*0450*/  LEA R6, P0, R8, UR8, 0x2 ;  /* 0x0000000808067c11 */ /* 0x002fc4000f8010ff */
[-C--:B------:R-:W-:Y:S02]  /*0460*/  ISETP.GE.AND P5, PT, R7, R0.reuse, PT ;  /* 0x000000000700720c */ /* 0x080fe40003fa6270 */
[----:B------:R-:W-:Y:S01]  /*0470*/  LEA.HI.X R7, R8, UR9, R13, 0x2, P0 ;  /* 0x0000000908077c11 */ /* 0x000fe200080f140d */
[----:B------:R-:W-:Y:S01]  /*0480*/  IMAD.MOV.U32 R30, RZ, RZ, -0x1 ;  /* 0xffffffffff1e7424 */ /* 0x000fe200078e00ff */
[-C--:B------:R-:W-:Y:S01]  /*0490*/  ISETP.GE.AND P0, PT, R11, R0.reuse, PT ;  /* 0x000000000b00720c */ /* 0x080fe20003f06270 */
[C---:B------:R-:W-:Y:S02]  /*04a0*/  VIADD R11, R4.reuse, 0xe0 ;  /* 0x000000e0040b7836 */ /* 0x040fe40000000000 */
[----:B------:R2:W5:Y:S01]  /*04b0*/  @!P2 LDG.E R28, desc[UR6][R6.64] ;  /* 0x00000006061ca981 */ /* 0x000562000c1e1900 */
[C---:B------:R-:W-:Y:S02]  /*04c0*/  VIADD R13, R4.reuse, 0xc0 ;  /* 0x000000c0040d7836 */ /* 0x040fe40000000000 */
[-C--:B------:R-:W-:Y:S01]  /*04d0*/  ISETP.GE.AND P2, PT, R11, R0.reuse, PT ;  /* 0x000000000b00720c */ /* 0x080fe20003f46270 */
[----:B------:R-:W-:Y:S01]  /*04e0*/  VIADD R11, R4, 0x100 ;  /* 0x00000100040b7836 */ /* 0x000fe20000000000 */
[----:B------:R2:W5:Y:S01]  /*04f0*/  @!P3 LDG.E R30, desc[UR6][R6.64+0x80] ;  /* 0x00008006061eb981 */ /* 0x000562000c1e1900 */
[----:B------:R-:W-:Y:S01]  /*0500*/  IMAD.MOV.U32 R32, RZ, RZ, -0x1 ;  /* 0xffffffffff207424 */ /* 0x000fe200078e00ff */
[----:B------:R-:W-:-:S02]  /*0510*/  ISETP.GE.AND P1, PT, R13, R0, PT ;  /* 0x000000000d00720c */ /* 0x000fc40003f26270 */
[-C--:B------:R-:W-:Y:S01]  /*0520*/  ISETP.GE.AND P3, PT, R11, R0.reuse, PT ;  /* 0x000000000b00720c */ /* 0x080fe20003f66270 */
[C---:B------:R-:W-:Y:S02]  /*0530*/  VIADD R11, R4.reuse, 0x140 ;  /* 0x00000140040b7836 */ /* 0x040fe40000000000 */
[----:B------:R2:W5:Y:S01]  /*0540*/  @!P5 LDG.E R32, desc[UR6][R6.64+0x180] ;  /* 0x000180060620d981 */ /* 0x000562000c1e1900 */
[----:B------:R-:W-:Y:S02]  /*0550*/  IMAD.MOV.U32 R33, RZ, RZ, -0x1 ;  /* 0xffffffffff217424 */ /* 0x000fe400078e00ff */
[-C--:B------:R-:W-:Y:S01]  /*0560*/  ISETP.GE.AND P5, PT, R11, R0.reuse, PT ;  /* 0x000000000b00720c */ /* 0x080fe20003fa6270 */
[C---:B------:R-:W-:Y:S02]  /*0570*/  VIADD R11, R4.reuse, 0x160 ;  /* 0x00000160040b7836 */ /* 0x040fe40000000000 */
[----:B------:R-:W-:Y:S01]  /*0580*/  IMAD.MOV.U32 R31, RZ, RZ, -0x1 ;  /* 0xffffffffff1f7424 */ /* 0x000fe200078e00ff */
[----:B------:R2:W5:Y:S01]  /*0590*/  @!P6 LDG.E R33, desc[UR6][R6.64+0x200] ;  /* 0x000200060621e981 */ /* 0x000562000c1e1900 */
[----:B------:R-:W-:Y:S01]  /*05a0*/  VIADD R13, R4, 0x120 ;  /* 0x00000120040d7836 */ /* 0x000fe20000000000 */
[----:B------:R-:W-:Y:S01]  /*05b0*/  ISETP.GE.AND P6, PT, R11, R0, PT ;  /* 0x000000000b00720c */ /* 0x000fe20003fc6270 */
[----:B------:R-:W-:-:S02]  /*05c0*/  IMAD.MOV.U32 R35, RZ, RZ, -0x1 ;  /* 0xffffffffff237424 */ /* 0x000fc400078e00ff */
[C---:B------:R-:W-:Y:S01]  /*05d0*/  VIADD R11, R4.reuse, 0x1a0 ;  /* 0x000001a0040b7836 */ /* 0x040fe20000000000 */
[----:B------:R2:W5:Y:S01]  /*05e0*/  @!P4 LDG.E R31, desc[UR6][R6.64+0x100] ;  /* 0x00010006061fc981 */ /* 0x000562000c1e1900 */
[-C--:B------:R-:W-:Y:S01]  /*05f0*/  ISETP.GE.AND P4, PT, R13, R0.reuse, PT ;  /* 0x000000000d00720c */ /* 0x080fe20003f86270 */
[----:B------:R-:W-:Y:S02]  /*0600*/  IMAD.MOV.U32 R34, RZ, RZ, -0x1 ;  /* 0xffffffffff227424 */ /* 0x000fe400078e00ff */
[----:B------:R2:W5:Y:S01]  /*0610*/  @!P1 LDG.E R35, desc[UR6][R6.64+0x300] ;  /* 0x0003000606239981 */ /* 0x000562000c1e1900 */
[----:B------:R-:W-:Y:S01]  /*0620*/  IMAD.MOV.U32 R36, RZ, RZ, -0x1 ;  /* 0xffffffffff247424 */ /* 0x000fe200078e00ff */
[----:B------:R-:W-:Y:S01]  /*0630*/  ISETP.GE.AND P1, PT, R11, R0, PT ;  /* 0x000000000b00720c */ /* 0x000fe20003f26270 */
[C---:B------:R-:W-:Y:S01]  /*0640*/  VIADD R13, R4.reuse, 0x180 ;  /* 0x00000180040d7836 */ /* 0x040fe20000000000 */
[----:B------:R2:W5:Y:S01]  /*0650*/  @!P0 LDG.E R34, desc[UR6][R6.64+0x280] ;  /* 0x0002800606228981 */ /* 0x000562000c1e1900 */
[----:B------:R-:W-:-:S02]  /*0660*/  VIADD R11, R4, 0x1c0 ;  /* 0x000001c0040b7836 */ /* 0x000fc40000000000 */
[----:B------:R-:W-:Y:S01]  /*0670*/  IMAD.MOV.U32 R37, RZ, RZ, -0x1 ;  /* 0xffffffffff257424 */ /* 0x000fe200078e00ff */
[----:B------:R2:W5:Y:S01]  /*0680*/  @!P2 LDG.E R36, desc[UR6][R6.64+0x380] ;  /* 0x000380060624a981 */ /* 0x000562000c1e1900 */
[----:B------:R-:W-:Y:S01]  /*0690*/  IMAD.MOV.U32 R38, RZ, RZ, -0x1 ;  /* 0xffffffffff267424 */ /* 0x000fe200078e00ff */
[-C--:B------:R-:W-:Y:S01]  /*06a0*/  ISETP.GE.AND P0, PT, R13, R0.reuse, PT ;  /* 0x000000000d00720c */ /* 0x080fe20003f06270 */
[C---:B------:R-:W-:Y:S01]  /*06b0*/  VIADD R13, R4.reuse, 0x1e0 ;  /* 0x000001e0040d7836 */ /* 0x040fe20000000000 */
[-C--:B------:R-:W-:Y:S01]  /*06c0*/  ISETP.GE.AND P2, PT, R11, R0.reuse, PT ;  /* 0x000000000b00720c */ /* 0x080fe20003f46270 */
[----:B------:R-:W-:Y:S01]  /*06d0*/  VIADD R11, R4, 0x200 ;  /* 0x00000200040b7836 */ /* 0x000fe20000000000 */
[----:B------:R2:W5:Y:S02]  /*06e0*/  @!P3 LDG.E R37, desc[UR6][R6.64+0x400] ;  /* 0x000400060625b981 */ /* 0x000564000c1e1900 */
[-C--:B------:R-:W-:Y:S02]  /*06f0*/  ISETP.GE.AND P3, PT, R13, R0.reuse, PT ;  /* 0x000000000d00720c */ /* 0x080fe40003f66270 */
[----:B------:R2:W5:Y:S01]  /*0700*/  @!P4 LDG.E R38, desc[UR6][R6.64+0x480] ;  /* 0x000480060626c981 */ /* 0x000562000c1e1900 */
[----:B------:R-:W-:Y:S01]  /*0710*/  ISETP.GE.AND P4, PT, R11, R0, PT ;  /* 0x000000000b00720c */ /* 0x000fe20003f86270 */
[----:B------:R-:W-:-:S02]  /*0720*/  IMAD.MOV.U32 R39, RZ, RZ, -0x1 ;  /* 0xffffffffff277424 */ /* 0x000fc400078e00ff */
[----:B------:R-:W-:Y:S02]  /*0730*/  IMAD.MOV.U32 R40, RZ, RZ, -0x1 ;  /* 0xffffffffff287424 */ /* 0x000fe400078e00ff */
[----:B------:R-:W-:Y:S02]  /*0740*/  IMAD.MOV.U32 R41, RZ, RZ, -0x1 ;  /* 0xffffffffff297424 */ /* 0x000fe400078e00ff */
[----:B------:R-:W-:Y:S01]  /*0750*/  IMAD.MOV.U32 R42, RZ, RZ, -0x1 ;  /* 0xffffffffff2a7424 */ /* 0x000fe200078e00ff */
[----:B------:R2:W5:Y:S01]  /*0760*/  @!P5 LDG.E R39, desc[UR6][R6.64+0x500] ;  /* 0x000500060627d981 */ /* 0x000562000c1e1900 */
[----:B------:R-:W-:Y:S02]  /*0770*/  IMAD.MOV.U32 R43, RZ, RZ, -0x1 ;  /* 0xffffffffff2b7424 */ /* 0x000fe400078e00ff */
[----:B------:R-:W-:Y:S01]  /*0780*/  IMAD.MOV.U32 R44, RZ, RZ, -0x1 ;  /* 0xffffffffff2c7424 */ /* 0x000fe200078e00ff */
[----:B------:R2:W5:Y:S01]  /*0790*/  @!P6 LDG.E R40, desc[UR6][R6.64+0x580] ;  /* 0x000580060628e981 */ /* 0x000562000c1e1900 */
[----:B------:R-:W-:-:S03]  /*07a0*/  IMAD.MOV.U32 R46, RZ, RZ, -0x1 ;  /* 0xffffffffff2e7424 */ /* 0x000fc600078e00ff */
[----:B------:R2:W5:Y:S04]  /*07b0*/  @!P0 LDG.E R41, desc[UR6][R6.64+0x600] ;  /* 0x0006000606298981 */ /* 0x000568000c1e1900 */
[----:B------:R2:W5:Y:S04]  /*07c0*/  @!P1 LDG.E R42, desc[UR6][R6.64+0x680] ;  /* 0x00068006062a9981 */ /* 0x000568000c1e1900 */
[----:B------:R2:W5:Y:S04]  /*07d0*/  @!P2 LDG.E R43, desc[UR6][R6.64+0x700] ;  /* 0x00070006062ba981 */ /* 0x000568000c1e1900 */
[----:B------:R2:W5:Y:S04]  /*07e0*/  @!P3 LDG.E R44, desc[UR6][R6.64+0x780] ;  /* 0x00078006062cb981 */ /* 0x000568000c1e1900 */
[----:B------:R2:W5:Y:S02]  /*07f0*/  @!P4 LDG.E R46, desc[UR6][R6.64+0x800] ;  /* 0x00080006062ec981 */ /* 0x000564000c1e1900 */
.L_x_3:
[----:B-12---:R-:W-:Y:S01]  /*0800*/  VIMNMX R7, PT, PT, R24, 0xe0, !PT ;  /* 0x000000e018077848 */ /* 0x006fe20007fe0100 */
[----:B------:R-:W1:Y:S01]  /*0810*/  LDCU UR4, c[0x0][0x3c8] ;  /* 0x00007900ff0477ac */ /* 0x000e620008000800 */
[----:B------:R-:W-:Y:S01]  /*0820*/  IMAD.SHL.U32 R0, R3, 0x20, RZ ;  /* 0x0000002003007824 */ /* 0x000fe200078e00ff */
[----:B------:R-:W-:Y:S01]  /*0830*/  BSSY.RECONVERGENT B0, `(.L_x_4) ;  /* 0x0000024000007945 */ /* 0x000fe20003800200 */
[--C-:B------:R-:W-:Y:S01]  /*0840*/  IADD3 R7, PT, PT, R7, 0x1f, -R24.reuse ;  /* 0x0000001f07077810 */ /* 0x100fe20007ffe818 */
[----:B------:R-:W-:Y:S02]  /*0850*/  UMOV UR5, 0xffffffff ;  /* 0xffffffff00057882 */ /* 0x000fe40000000000 */
[----:B------:R-:W-:Y:S02]  /*0860*/  LOP3.LUT R0, R0, 0x7c00, RZ, 0xc0, !PT ;  /* 0x00007c0000007812 */ /* 0x000fe400078ec0ff */
[C---:B------:R-:W-:Y:S02]  /*0870*/  ISETP.GE.U32.AND P0, PT, R7.reuse, 0x1e0, PT ;  /* 0x000001e00700780c */ /* 0x040fe40003f06070 */
[----:B0-----:R-:W-:Y:S01]  /*0880*/  LEA.HI R4, R7, 0x1, RZ, 0x1b ;  /* 0x0000000107047811 */ /* 0x001fe200078fd8ff */
[----:B------:R-:W-:-:S03]  /*0890*/  IMAD.MOV.U32 R7, RZ, RZ, R24 ;  /* 0x000000ffff077224 */ /* 0x000fc600078e0018 */
[----:B------:R-:W-:Y:S01]  /*08a0*/  LOP3.LUT P1, R10, R4, 0xf, RZ, 0xc0, !PT ;  /* 0x0000000f040a7812 */ /* 0x000fe2000782c0ff */
[----:B-1----:R-:W-:-:S06]  /*08b0*/  USHF.L.U32 UR4, UR5, UR4, URZ ;  /* 0x0000000405047299 */ /* 0x002fcc00080006ff */
[----:B------:R-:W-:Y:S06]  /*08c0*/  @!P0 BRA `(.L_x_5) ;  /* 0x0000000000688947 */ /* 0x000fec0003800000 */
[----:B------:R-:W-:Y:S01]  /*08d0*/  IMAD R8, R24, 0x4, R0 ;  /* 0x0000000418087824 */ /* 0x000fe200078e0200 */
[----:B------:R-:W-:Y:S01]  /*08e0*/  LOP3.LUT R6, R4, 0xffffff0, RZ, 0xc0, !PT ;  /* 0x0ffffff004067812 */ /* 0x000fe200078ec0ff */
[----:B------:R-:W-:-:S03]  /*08f0*/  IMAD.MOV.U32 R7, RZ, RZ, R24 ;  /* 0x000000ffff077224 */ /* 0x000fc600078e0018 */
[----:B------:R-:W-:Y:S01]  /*0900*/  IADD3 R8, PT, PT, R8, 0x400, R9 ;  /* 0x0000040008087810 */ /* 0x000fe20007ffe009 */
[----:B------:R-:W-:-:S07]  /*0910*/  IMAD.MOV R6, RZ, RZ, -R6 ;  /* 0x000000ffff067224 */ /* 0x000fce00078e0a06 */
.L_x_6:
[----:B------:R-:W-:Y:S01]  /*0920*/  VIADD R6, R6, 0x10 ;  /* 0x0000001006067836 */ /* 0x000fe20000000000 */
[----:B------:R-:W-:Y:S01]  /*0930*/  STS [R8+-0x400], RZ ;  /* 0xfffc00ff08007388 */ /* 0x000fe20000000800 */
[----:B------:R-:W-:-:S03]  /*0940*/  VIADD R7, R7, 0x200 ;  /* 0x0000020007077836 */ /* 0x000fc60000000000 */
[----:B------:R-:W-:Y:S01]  /*0950*/  ISETP.NE.AND P0, PT, R6, RZ, PT ;  /* 0x000000ff0600720c */ /* 0x000fe20003f05270 */
[----:B------:R-:W-:Y:S04]  /*0960*/  STS [R8+-0x380], RZ ;  /* 0xfffc80ff08007388 */ /* 0x000fe80000000800 */
[----:B------:R-:W-:Y:S04]  /*0970*/  STS [R8+-0x300], RZ ;  /* 0xfffd00ff08007388 */ /* 0x000fe80000000800 */
[----:B------:R-:W-:Y:S04]  /*0980*/  STS [R8+-0x280], RZ ;  /* 0xfffd80ff08007388 */ /* 0x000fe80000000800 */
[----:B------:R-:W-:Y:S04]  /*0990*/  STS [R8+-0x200], RZ ;  /* 0xfffe00ff08007388 */ /* 0x000fe80000000800 */
[----:B------:R-:W-:Y:S04]  /*09a0*/  STS [R8+-0x180], RZ ;  /* 0xfffe80ff08007388 */ /* 0x000fe80000000800 */
[----:B------:R-:W-:Y:S04]  /*09b0*/  STS [R8+-0x100], RZ ;  /* 0xffff00ff08007388 */ /* 0x000fe80000000800 */
[----:B------:R-:W-:Y:S04]  /*09c0*/  STS [R8+-0x80], RZ ;  /* 0xffff80ff08007388 */ /* 0x000fe80000000800 */
[----:B------:R-:W-:Y:S04]  /*09d0*/  STS [R8], RZ ;  /* 0x000000ff08007388 */ /* 0x000fe80000000800 */
[----:B------:R-:W-:Y:S04]  /*09e0*/  STS [R8+0x80], RZ ;  /* 0x000080ff08007388 */ /* 0x000fe80000000800 */
[----:B------:R-:W-:Y:S04]  /*09f0*/  STS [R8+0x100], RZ ;  /* 0x000100ff08007388 */ /* 0x000fe80000000800 */
[----:B------:R-:W-:Y:S04]  /*0a00*/  STS [R8+0x180], RZ ;  /* 0x000180ff08007388 */ /* 0x000fe80000000800 */
[----:B------:R-:W-:Y:S04]  /*0a10*/  STS [R8+0x200], RZ ;  /* 0x000200ff08007388 */ /* 0x000fe80000000800 */
[----:B------:R-:W-:Y:S04]  /*0a20*/  STS [R8+0x280], RZ ;  /* 0x000280ff08007388 */ /* 0x000fe80000000800 */
[----:B------:R-:W-:Y:S04]  /*0a30*/  STS [R8+0x300], RZ ;  /* 0x000300ff08007388 */ /* 0x000fe80000000800 */
[----:B------:R0:W-:Y:S02]  /*0a40*/  STS [R8+0x380], RZ ;  /* 0x000380ff08007388 */ /* 0x0001e40000000800 */
[----:B0-----:R-:W-:Y:S01]  /*0a50*/  VIADD R8, R8, 0x800 ;  /* 0x0000080008087836 */ /* 0x001fe20000000000 */
[----:B------:R-:W-:Y:S06]  /*0a60*/  @P0 BRA `(.L_x_6) ;  /* 0xfffffffc00ac0947 */ /* 0x000fec000383ffff */
.L_x_5:
[----:B------:R-:W-:Y:S05]  /*0a70*/  BSYNC.RECONVERGENT B0 ;  /* 0x0000000000007941 */ /* 0x000fea0003800200 */
.L_x_4:
[----:B------:R-:W-:Y:S01]  /*0a80*/  BSSY.RECONVERGENT B0, `(.L_x_7) ;  /* 0x0000025000007945 */ /* 0x000fe20003800200 */
[----:B------:R-:W-:-:S03]  /*0a90*/  IMAD.IADD R26, R9, 0x1, R0 ;  /* 0x00000001091a7824 */ /* 0x000fc600078e0200 */
[----:B------:R-:W-:Y:S05]  /*0aa0*/  @!P1 BRA `(.L_x_8) ;  /* 0x0000000000889947 */ /* 0x000fea0003800000 */
[----:B------:R-:W-:Y:S01]  /*0ab0*/  ISETP.GE.U32.AND P0, PT, R10, 0x8, PT ;  /* 0x000000080a00780c */ /* 0x000fe20003f06070 */
[----:B------:R-:W-:Y:S01]  /*0ac0*/  BSSY.RECONVERGENT B1, `(.L_x_9) ;  /* 0x000000d000017945 */ /* 0x000fe20003800200 */
[----:B------:R-:W-:-:S11]  /*0ad0*/  LOP3.LUT P1, R8, R4, 0x7, RZ, 0xc0, !PT ;  /* 0x0000000704087812 */ /* 0x000fd6000782c0ff */
[----:B------:R-:W-:Y:S05]  /*0ae0*/  @!P0 BRA `(.L_x_10) ;  /* 0x0000000000288947 */ /* 0x000fea0003800000 */
[C---:B------:R-:W-:Y:S02]  /*0af0*/  IMAD R6, R7.reuse, 0x4, R26 ;  /* 0x0000000407067824 */ /* 0x040fe400078e021a */
[----:B------:R-:W-:-:S03]  /*0b00*/  VIADD R7, R7, 0x100 ;  /* 0x0000010007077836 */ /* 0x000fc60000000000 */
[----:B------:R0:W-:Y:S04]  /*0b10*/  STS [R6], RZ ;  /* 0x000000ff06007388 */ /* 0x0001e80000000800 */
[----:B------:R0:W-:Y:S04]  /*0b20*/  STS [R6+0x80], RZ ;  /* 0x000080ff06007388 */ /* 0x0001e80000000800 */
[----:B------:R0:W-:Y:S04]  /*0b30*/  STS [R6+0x100], RZ ;  /* 0x000100ff06007388 */ /* 0x0001e80000000800 */
[----:B------:R0:W-:Y:S04]  /*0b40*/  STS [R6+0x180], RZ ;  /* 0x000180ff06007388 */ /* 0x0001e80000000800 */
[----:B------:R0:W-:Y:S04]  /*0b50*/  STS [R6+0x200], RZ ;  /* 0x000200ff06007388 */ /* 0x0001e80000000800 */
[----:B------:R0:W-:Y:S04]  /*0b60*/  STS [R6+0x280], RZ ;  /* 0x000280ff06007388 */ /* 0x0001e80000000800 */
[----:B------:R0:W-:Y:S04]  /*0b70*/  STS [R6+0x300], RZ ;  /* 0x000300ff06007388 */ /* 0x0001e80000000800 */
[----:B------:R0:W-:Y:S02]  /*0b80*/  STS [R6+0x380], RZ ;  /* 0x000380ff06007388 */ /* 0x0001e40000000800 */
.L_x_10:
[----:B------:R-:W-:Y:S05]  /*0b90*/  BSYNC.RECONVERGENT B1 ;  /* 0x0000000000017941 */ /* 0x000fea0003800200 */
.L_x_9:
[----:B------:R-:W-:Y:S05]  /*0ba0*/  @!P1 BRA `(.L_x_8) ;  /* 0x0000000000489947 */ /* 0x000fea0003800000 */
[----:B------:R-:W-:Y:S02]  /*0bb0*/  ISETP.GE.U32.AND P0, PT, R8, 0x4, PT ;  /* 0x000000040800780c */ /* 0x000fe40003f06070 */
[----:B------:R-:W-:-:S04]  /*0bc0*/  LOP3.LUT R4, R4, 0x3, RZ, 0xc0, !PT ;  /* 0x0000000304047812 */ /* 0x000fc800078ec0ff */
[----:B------:R-:W-:-:S07]  /*0bd0*/  ISETP.NE.AND P1, PT, R4, RZ, PT ;  /* 0x000000ff0400720c */ /* 0x000fce0003f25270 */
[C---:B0-----:R-:W-:Y:S02]  /*0be0*/  @P0 IMAD R6, R7.reuse, 0x4, R26 ;  /* 0x0000000407060824 */ /* 0x041fe400078e021a */
[----:B------:R-:W-:-:S03]  /*0bf0*/  @P0 VIADD R7, R7, 0x80 ;  /* 0x0000008007070836 */ /* 0x000fc60000000000 */
[----:B------:R1:W-:Y:S04]  /*0c00*/  @P0 STS [R6], RZ ;  /* 0x000000ff06000388 */ /* 0x0003e80000000800 */
[----:B------:R1:W-:Y:S04]  /*0c10*/  @P0 STS [R6+0x80], RZ ;  /* 0x000080ff06000388 */ /* 0x0003e80000000800 */
[----:B------:R1:W-:Y:S04]  /*0c20*/  @P0 STS [R6+0x100], RZ ;  /* 0x000100ff06000388 */ /* 0x0003e80000000800 */
[----:B------:R1:W-:Y:S01]  /*0c30*/  @P0 STS [R6+0x180], RZ ;  /* 0x000180ff06000388 */ /* 0x0003e20000000800 */
[----:B------:R-:W-:Y:S05]  /*0c40*/  @!P1 BRA `(.L_x_8) ;  /* 0x0000000000209947 */ /* 0x000fea0003800000 */
[----:B------:R-:W-:Y:S02]  /*0c50*/  IMAD R0, R7, 0x4, R0 ;  /* 0x0000000407007824 */ /* 0x000fe400078e0200 */
[----:B------:R-:W-:Y:S02]  /*0c60*/  IMAD.MOV R4, RZ, RZ, -R4 ;  /* 0x000000ffff047224 */ /* 0x000fe400078e0a04 */
[----:B------:R-:W-:-:S07]  /*0c70*/  IMAD.IADD R0, R9, 0x1, R0 ;  /* 0x0000000109007824 */ /* 0x000fce00078e0200 */
.L_x_11:
[----:B------:R-:W-:Y:S01]  /*0c80*/  VIADD R4, R4, 0x1 ;  /* 0x0000000104047836 */ /* 0x000fe20000000000 */
[----:B------:R0:W-:Y:S04]  /*0c90*/  STS [R0], RZ ;  /* 0x000000ff00007388 */ /* 0x0001e80000000800 */
[----:B------:R-:W-:Y:S01]  /*0ca0*/  ISETP.NE.AND P0, PT, R4, RZ, PT ;  /* 0x000000ff0400720c */ /* 0x000fe20003f05270 */
[----:B0-----:R-:W-:-:S12]  /*0cb0*/  VIADD R0, R0, 0x80 ;  /* 0x0000008000007836 */ /* 0x001fd80000000000 */
[----:B------:R-:W-:Y:S05]  /*0cc0*/  @P0 BRA `(.L_x_11) ;  /* 0xfffffffc00ec0947 */ /* 0x000fea000383ffff */
.L_x_8:
[----:B------:R-:W-:Y:S05]  /*0cd0*/  BSYNC.RECONVERGENT B0 ;  /* 0x0000000000007941 */ /* 0x000fea0003800200 */
.L_x_7:
[----:B-----5:R-:W-:Y:S01]  /*0ce0*/  ISETP.GE.AND P1, PT, R30, RZ, PT ;  /* 0x000000ff1e00720c */ /* 0x020fe20003f26270 */
[----:B------:R-:W2:Y:S01]  /*0cf0*/  LDCU UR5, c[0x0][0x3c4] ;  /* 0x00007880ff0577ac */ /* 0x000ea20008000800 */
[----:B------:R-:W-:Y:S01]  /*0d00*/  ISETP.GE.AND P0, PT, R28, RZ, PT ;  /* 0x000000ff1c00720c */ /* 0x000fe20003f06270 */
[----:B------:R-:W-:Y:S01]  /*0d10*/  BSSY.RECONVERGENT B0, `(.L_x_12) ;  /* 0x00000c3000007945 */ /* 0x000fe20003800200 */
[----:B------:R-:W-:Y:S02]  /*0d20*/  SEL R7, RZ, 0x7fffffff, !P1 ;  /* 0x7fffffffff077807 */ /* 0x000fe40004800000 */
[----:B------:R-:W-:Y:S02]  /*0d30*/  SEL R29, RZ, 0x7fffffff, !P0 ;  /* 0x7fffffffff1d7807 */ /* 0x000fe40004000000 */
[----:B------:R-:W-:Y:S02]  /*0d40*/  LOP3.LUT R22, R7, R30, RZ, 0x3c, !PT ;  /* 0x0000001e07167212 */ /* 0x000fe400078e3cff */
[----:B------:R-:W-:-:S02]  /*0d50*/  LOP3.LUT R29, R29, R28, RZ, 0x3c, !PT ;  /* 0x0000001c1d1d7212 */ /* 0x000fc400078e3cff */
[C---:B------:R-:W-:Y:S02]  /*0d60*/  ISETP.NE.AND P1, PT, R22.reuse, 0x7fffffff, PT ;  /* 0x7fffffff1600780c */ /* 0x040fe40003f25270 */
[C---:B------:R-:W-:Y:S02]  /*0d70*/  ISETP.NE.AND P0, PT, R29.reuse, 0x7fffffff, PT ;  /* 0x7fffffff1d00780c */ /* 0x040fe40003f05270 */
[----:B------:R-:W-:Y:S02]  /*0d80*/  SEL R4, R22, 0x80000000, P1 ;  /* 0x8000000016047807 */ /* 0x000fe40000800000 */
[----:B------:R-:W-:Y:S02]  /*0d90*/  SEL R0, R29, 0x80000000, P0 ;  /* 0x800000001d007807 */ /* 0x000fe40000000000 */
[----:B--2---:R-:W-:Y:S02]  /*0da0*/  SHF.R.U32.HI R4, RZ, UR5, R4 ;  /* 0x00000005ff047c19 */ /* 0x004fe40008011604 */
[----:B------:R-:W-:-:S02]  /*0db0*/  ISETP.GE.AND P0, PT, R31, RZ, PT ;  /* 0x000000ff1f00720c */ /* 0x000fc40003f06270 */
[----:B------:R-:W-:Y:S02]  /*0dc0*/  SHF.R.U32.HI R0, RZ, UR5, R0 ;  /* 0x00000005ff007c19 */ /* 0x000fe40008011600 */
[----:B------:R-:W-:Y:S02]  /*0dd0*/  LOP3.LUT R7, R4, UR4, RZ, 0x30, !PT ;  /* 0x0000000404077c12 */ /* 0x000fe4000f8e30ff */
[----:B------:R-:W-:Y:S02]  /*0de0*/  ISETP.GE.AND P1, PT, R32, RZ, PT ;  /* 0x000000ff2000720c */ /* 0x000fe40003f26270 */
[----:B------:R-:W-:Y:S01]  /*0df0*/  ISETP.GE.AND P3, PT, R34, RZ, PT ;  /* 0x000000ff2200720c */ /* 0x000fe20003f66270 */
[----:B------:R-:W-:Y:S01]  /*0e00*/  IMAD R7, R7, 0x4, R26 ;  /* 0x0000000407077824 */ /* 0x000fe200078e021a */
[----:B------:R-:W-:Y:S02]  /*0e10*/  SEL R4, RZ, 0x7fffffff, !P0 ;  /* 0x7fffffffff047807 */ /* 0x000fe40004000000 */
[----:B------:R-:W-:-:S02]  /*0e20*/  LOP3.LUT R49, R0, UR4, RZ, 0x30, !PT ;  /* 0x0000000400317c12 */ /* 0x000fc4000f8e30ff */
[----:B------:R-:W-:Y:S02]  /*0e30*/  ISETP.GE.AND P2, PT, R33, RZ, PT ;  /* 0x000000ff2100720c */ /* 0x000fe40003f46270 */
[----:B------:R-:W-:Y:S01]  /*0e40*/  SEL R11, RZ, 0x7fffffff, !P1 ;  /* 0x7fffffffff0b7807 */ /* 0x000fe20004800000 */
[----:B------:R-:W-:Y:S01]  /*0e50*/  IMAD R0, R49, 0x4, R26 ;  /* 0x0000000431007824 */ /* 0x000fe200078e021a */
[----:B------:R-:W-:Y:S01]  /*0e60*/  SEL R13, RZ, 0x7fffffff, !P3 ;  /* 0x7fffffffff0d7807 */ /* 0x000fe20005800000 */
[----:B------:R-:W-:Y:S01]  /*0e70*/  NOP ;  /* 0x0000000000007918 */ /* 0x000fe20000000000 */
[----:B------:R-:W-:Y:S02]  /*0e80*/  LOP3.LUT R23, R4, R31, RZ, 0x3c, !PT ;  /* 0x0000001f04177212 */ /* 0x000fe400078e3cff */
[----:B------:R2:W-:Y:S01]  /*0e90*/  ATOMS.POPC.INC.32 RZ, [R0+URZ] ;  /* 0x0000000000ff7f8c */ /* 0x0005e2000d8000ff */
[----:B01----:R-:W-:Y:S02]  /*0ea0*/  SEL R6, RZ, 0x7fffffff, !P2 ;  /* 0x7fffffffff067807 */ /* 0x003fe40005000000 */
[----:B------:R-:W-:Y:S01]  /*0eb0*/  ISETP.GE.AND P4, PT, R35, RZ, PT ;  /* 0x000000ff2300720c */ /* 0x000fe20003f86270 */
[----:B------:R0:W-:Y:S01]  /*0ec0*/  ATOMS.POPC.INC.32 RZ, [R7+URZ] ;  /* 0x0000000007ff7f8c */ /* 0x0001e2000d8000ff */
[----:B------:R-:W-:-:S02]  /*0ed0*/  LOP3.LUT R16, R11, R32, RZ, 0x3c, !PT ;  /* 0x000000200b107212 */ /* 0x000fc400078e3cff */
[----:B------:R-:W-:Y:S02]  /*0ee0*/  LOP3.LUT R18, R13, R34, RZ, 0x3c, !PT ;  /* 0x000000220d127212 */ /* 0x000fe400078e3cff */
[----:B------:R-:W-:Y:S02]  /*0ef0*/  ISETP.NE.AND P0, PT, R23, 0x7fffffff, PT ;  /* 0x7fffffff1700780c */ /* 0x000fe40003f05270 */
[----:B------:R-:W-:Y:S02]  /*0f00*/  LOP3.LUT R25, R6, R33, RZ, 0x3c, !PT ;  /* 0x0000002106197212 */ /* 0x000fe400078e3cff */
[----:B------:R-:W-:Y:S02]  /*0f10*/  SEL R8, RZ, 0x7fffffff, !P4 ;  /* 0x7fffffffff087807 */ /* 0x000fe40006000000 */
[----:B------:R-:W-:Y:S02]  /*0f20*/  ISETP.NE.AND P1, PT, R16, 0x7fffffff, PT ;  /* 0x7fffffff1000780c */ /* 0x000fe40003f25270 */
[----:B------:R-:W-:-:S02]  /*0f30*/  ISETP.NE.AND P3, PT, R18, 0x7fffffff, PT ;  /* 0x7fffffff1200780c */ /* 0x000fc40003f65270 */
[----:B--2---:R-:W-:Y:S02]  /*0f40*/  SEL R0, R23, 0x80000000, P0 ;  /* 0x8000000017007807 */ /* 0x004fe40000000000 */
[----:B------:R-:W-:Y:S02]  /*0f50*/  ISETP.NE.AND P2, PT, R25, 0x7fffffff, PT ;  /* 0x7fffffff1900780c */ /* 0x000fe40003f45270 */
[----:B------:R-:W-:Y:S02]  /*0f60*/  LOP3.LUT R27, R8, R35, RZ, 0x3c, !PT ;  /* 0x00000023081b7212 */ /* 0x000fe400078e3cff */
[----:B------:R-:W-:Y:S02]  /*0f70*/  SEL R4, R16, 0x80000000, P1 ;  /* 0x8000000010047807 */ /* 0x000fe40000800000 */
[----:B0-----:R-:W-:Y:S02]  /*0f80*/  SEL R7, R18, 0x80000000, P3 ;  /* 0x8000000012077807 */ /* 0x001fe40001800000 */
[----:B------:R-:W-:-:S02]  /*0f90*/  SHF.R.U32.HI R0, RZ, UR5, R0 ;  /* 0x00000005ff007c19 */ /* 0x000fc40008011600 */
[----:B------:R-:W-:Y:S02]  /*0fa0*/  SEL R6, R25, 0x80000000, P2 ;  /* 0x8000000019067807 */ /* 0x000fe40001000000 */
[----:B------:R-:W-:Y:S02]  /*0fb0*/  ISETP.NE.AND P4, PT, R27, 0x7fffffff, PT ;  /* 0x7fffffff1b00780c */ /* 0x000fe40003f85270 */
[----:B------:R-:W-:Y:S02]  /*0fc0*/  SHF.R.U32.HI R4, RZ, UR5, R4 ;  /* 0x00000005ff047c19 */ /* 0x000fe40008011604 */
[----:B------:R-:W-:Y:S02]  /*0fd0*/  SHF.R.U32.HI R8, RZ, UR5, R7 ;  /* 0x00000005ff087c19 */ /* 0x000fe40008011607 */
[----:B------:R-:W-:Y:S02]  /*0fe0*/  LOP3.LUT R7, R0, UR4, RZ, 0x30, !PT ;  /* 0x0000000400077c12 */ /* 0x000fe4000f8e30ff */
[----:B------:R-:W-:-:S02]  /*0ff0*/  SHF.R.U32.HI R6, RZ, UR5, R6 ;  /* 0x00000005ff067c19 */ /* 0x000fc40008011606 */
[----:B------:R-:W-:Y:S01]  /*1000*/  SEL R10, R27, 0x80000000, P4 ;  /* 0x800000001b0a7807 */ /* 0x000fe20002000000 */
[----:B------:R-:W-:Y:S01]  /*1010*/  IMAD R7, R7, 0x4, R26 ;  /* 0x0000000407077824 */ /* 0x000fe200078e021a */
[----:B------:R-:W-:Y:S02]  /*1020*/  LOP3.LUT R11, R4, UR4, RZ, 0x30, !PT ;  /* 0x00000004040b7c12 */ /* 0x000fe4000f8e30ff */
[----:B------:R-:W-:Y:S02]  /*1030*/  LOP3.LUT R13, R6, UR4, RZ, 0x30, !PT ;  /* 0x00000004060d7c12 */ /* 0x000fe4000f8e30ff */
[----:B------:R-:W-:Y:S01]  /*1040*/  SHF.R.U32.HI R10, RZ, UR5, R10 ;  /* 0x00000005ff0a7c19 */ /* 0x000fe2000801160a */
[--C-:B------:R-:W-:Y:S01]  /*1050*/  IMAD R11, R11, 0x4, R26.reuse ;  /* 0x000000040b0b7824 */ /* 0x100fe200078e021a */
[----:B------:R-:W-:Y:S01]  /*1060*/  ISETP.GE.AND P0, PT, R36, RZ, PT ;  /* 0x000000ff2400720c */ /* 0x000fe20003f06270 */
[----:B------:R-:W-:Y:S01]  /*1070*/  IMAD R13, R13, 0x4, R26 ;  /* 0x000000040d0d7824 */ /* 0x000fe200078e021a */
[----:B------:R-:W-:Y:S01]  /*1080*/  ISETP.GE.AND P1, PT, R37, RZ, PT ;  /* 0x000000ff2500720c */ /* 0x000fe20003f26270 */
[----:B------:R0:W-:Y:S01]  /*1090*/  ATOMS.POPC.INC.32 RZ, [R7+URZ] ;  /* 0x0000000007ff7f8c */ /* 0x0001e2000d8000ff */
[----:B------:R-:W-:-:S02]  /*10a0*/  ISETP.GE.AND P2, PT, R38, RZ, PT ;  /* 0x000000ff2600720c */ /* 0x000fc40003f46270 */
[----:B------:R-:W-:Y:S01]  /*10b0*/  ISETP.GE.AND P3, PT, R39, RZ, PT ;  /* 0x000000ff2700720c */ /* 0x000fe20003f66270 */
[----:B------:R1:W-:Y:S01]  /*10c0*/  ATOMS.POPC.INC.32 RZ, [R11+URZ] ;  /* 0x000000000bff7f8c */ /* 0x0003e2000d8000ff */
[----:B------:R-:W-:Y:S02]  /*10d0*/  LOP3.LUT R15, R8, UR4, RZ, 0x30, !PT ;  /* 0x00000004080f7c12 */ /* 0x000fe4000f8e30ff */
[----:B------:R-:W-:Y:S01]  /*10e0*/  LOP3.LUT R17, R10, UR4, RZ, 0x30, !PT ;  /* 0x000000040a117c12 */ /* 0x000fe2000f8e30ff */
[----:B------:R2:W-:Y:S01]  /*10f0*/  ATOMS.POPC.INC.32 RZ, [R13+URZ] ;  /* 0x000000000dff7f8c */ /* 0x0005e2000d8000ff */
[----:B0-----:R-:W-:Y:S01]  /*1100*/  SEL R7, RZ, 0x7fffffff, !P0 ;  /* 0x7fffffffff077807 */ /* 0x001fe20004000000 */
[--C-:B------:R-:W-:Y:S01]  /*1110*/  IMAD R15, R15, 0x4, R26.reuse ;  /* 0x000000040f0f7824 */ /* 0x100fe200078e021a */
[----:B------:R-:W-:Y:S01]  /*1120*/  ISETP.GE.AND P4, PT, R40, RZ, PT ;  /* 0x000000ff2800720c */ /* 0x000fe20003f86270 */
[----:B------:R-:W-:Y:S01]  /*1130*/  IMAD R0, R17, 0x4, R26 ;  /* 0x0000000411007824 */ /* 0x000fe200078e021a */
[----:B------:R-:W-:-:S02]  /*1140*/  SEL R4, RZ, 0x7fffffff, !P1 ;  /* 0x7fffffffff047807 */ /* 0x000fc40004800000 */
[----:B-1----:R-:W-:Y:S01]  /*1150*/  SEL R11, RZ, 0x7fffffff, !P2 ;  /* 0x7fffffffff0b7807 */ /* 0x002fe20005000000 */
[----:B------:R-:W-:Y:S01]  /*1160*/  ATOMS.POPC.INC.32 RZ, [R15+URZ] ;  /* 0x000000000fff7f8c */ /* 0x000fe2000d8000ff */
[----:B------:R-:W-:Y:S02]  /*1170*/  SEL R6, RZ, 0x7fffffff, !P3 ;  /* 0x7fffffffff067807 */ /* 0x000fe40005800000 */
[----:B------:R-:W-:Y:S01]  /*1180*/  LOP3.LUT R10, R7, R36, RZ, 0x3c, !PT ;  /* 0x00000024070a7212 */ /* 0x000fe200078e3cff */
[----:B------:R0:W-:Y:S01]  /*1190*/  ATOMS.POPC.INC.32 RZ, [R0+URZ] ;  /* 0x0000000000ff7f8c */ /* 0x0001e2000d8000ff */
[----:B--2---:R-:W-:Y:S02]  /*11a0*/  SEL R13, RZ, 0x7fffffff, !P4 ;  /* 0x7fffffffff0d7807 */ /* 0x004fe40006000000 */
[----:B------:R-:W-:Y:S02]  /*11b0*/  LOP3.LUT R17, R4, R37, RZ, 0x3c, !PT ;  /* 0x0000002504117212 */ /* 0x000fe400078e3cff */
[----:B------:R-:W-:-:S02]  /*11c0*/  LOP3.LUT R12, R11, R38, RZ, 0x3c, !PT ;  /* 0x000000260b0c7212 */ /* 0x000fc400078e3cff */
[----:B------:R-:W-:Y:S02]  /*11d0*/  LOP3.LUT R19, R6, R39, RZ, 0x3c, !PT ;  /* 0x0000002706137212 */ /* 0x000fe400078e3cff */
[----:B------:R-:W-:Y:S02]  /*11e0*/  ISETP.NE.AND P0, PT, R10, 0x7fffffff, PT ;  /* 0x7fffffff0a00780c */ /* 0x000fe40003f05270 */
[----:B------:R-:W-:Y:S02]  /*11f0*/  LOP3.LUT R14, R13, R40, RZ, 0x3c, !PT ;  /* 0x000000280d0e7212 */ /* 0x000fe400078e3cff */
[----:B------:R-:W-:Y:S02]  /*1200*/  ISETP.NE.AND P1, PT, R17, 0x7fffffff, PT ;  /* 0x7fffffff1100780c */ /* 0x000fe40003f25270 */
[----:B------:R-:W-:Y:S02]  /*1210*/  ISETP.NE.AND P2, PT, R12, 0x7fffffff, PT ;  /* 0x7fffffff0c00780c */ /* 0x000fe40003f45270 */
[----:B------:R-:W-:-:S02]  /*1220*/  ISETP.NE.AND P3, PT, R19, 0x7fffffff, PT ;  /* 0x7fffffff1300780c */ /* 0x000fc40003f65270 */
[----:B0-----:R-:W-:Y:S02]  /*1230*/  SEL R0, R10, 0x80000000, P0 ;  /* 0x800000000a007807 */ /* 0x001fe40000000000 */
[----:B------:R-:W-:Y:S02]  /*1240*/  ISETP.NE.AND P4, PT, R14, 0x7fffffff, PT ;  /* 0x7fffffff0e00780c */ /* 0x000fe40003f85270 */
[----:B------:R-:W-:Y:S02]  /*1250*/  SEL R4, R17, 0x80000000, P1 ;  /* 0x8000000011047807 */ /* 0x000fe40000800000 */
[----:B------:R-:W-:Y:S02]  /*1260*/  SEL R6, R12, 0x80000000, P2 ;  /* 0x800000000c067807 */ /* 0x000fe40001000000 */
[----:B------:R-:W-:Y:S02]  /*1270*/  SEL R7, R19, 0x80000000, P3 ;  /* 0x8000000013077807 */ /* 0x000fe40001800000 */
[----:B------:R-:W-:-:S02]  /*1280*/  SHF.R.U32.HI R0, RZ, UR5, R0 ;  /* 0x00000005ff007c19 */ /* 0x000fc40008011600 */
[----:B------:R-:W-:Y:S02]  /*1290*/  SEL R11, R14, 0x80000000, P4 ;  /* 0x800000000e0b7807 */ /* 0x000fe40002000000 */
[----:B------:R-:W-:Y:S02]  /*12a0*/  SHF.R.U32.HI R4, RZ, UR5, R4 ;  /* 0x00000005ff047c19 */ /* 0x000fe40008011604 */
[----:B------:R-:W-:Y:S02]  /*12b0*/  SHF.R.U32.HI R6, RZ, UR5, R6 ;  /* 0x00000005ff067c19 */ /* 0x000fe40008011606 */
[----:B------:R-:W-:Y:S02]  /*12c0*/  SHF.R.U32.HI R8, RZ, UR5, R7 ;  /* 0x00000005ff087c19 */ /* 0x000fe40008011607 */
[----:B------:R-:W-:Y:S02]  /*12d0*/  LOP3.LUT R7, R0, UR4, RZ, 0x30, !PT ;  /* 0x0000000400077c12 */ /* 0x000fe4000f8e30ff */
[----:B------:R-:W-:-:S02]  /*12e0*/  SHF.R.U32.HI R0, RZ, UR5, R11 ;  /* 0x00000005ff007c19 */ /* 0x000fc4000801160b */
[----:B------:R-:W-:Y:S01]  /*12f0*/  LOP3.LUT R11, R4, UR4, RZ, 0x30, !PT ;  /* 0x00000004040b7c12 */ /* 0x000fe2000f8e30ff */
[--C-:B------:R-:W-:Y:S01]  /*1300*/  IMAD R7, R7, 0x4, R26.reuse ;  /* 0x0000000407077824 */ /* 0x100fe200078e021a */
[----:B------:R-:W-:Y:S02]  /*1310*/  LOP3.LUT R13, R6, UR4, RZ, 0x30, !PT ;  /* 0x00000004060d7c12 */ /* 0x000fe4000f8e30ff */
[----:B------:R-:W-:Y:S01]  /*1320*/  LOP3.LUT R15, R8, UR4, RZ, 0x30, !PT ;  /* 0x00000004080f7c12 */ /* 0x000fe2000f8e30ff */
[--C-:B------:R-:W-:Y:S01]  /*1330*/  IMAD R11, R11, 0x4, R26.reuse ;  /* 0x000000040b0b7824 */ /* 0x100fe200078e021a */
[----:B------:R-:W-:Y:S01]  /*1340*/  ISETP.GE.AND P0, PT, R41, RZ, PT ;  /* 0x000000ff2900720c */ /* 0x000fe20003f06270 */
[--C-:B------:R-:W-:Y:S01]  /*1350*/  IMAD R13, R13, 0x4, R26.reuse ;  /* 0x000000040d0d7824 */ /* 0x100fe200078e021a */
[----:B------:R-:W-:Y:S01]  /*1360*/  ISETP.GE.AND P1, PT, R43, RZ, PT ;  /* 0x000000ff2b00720c */ /* 0x000fe20003f26270 */
[----:B------:R-:W-:Y:S01]  /*1370*/  IMAD R15, R15, 0x4, R26 ;  /* 0x000000040f0f7824 */ /* 0x000fe200078e021a */
[----:B------:R-:W-:Y:S01]  /*1380*/  ISETP.GE.AND P3, PT, R42, RZ, PT ;  /* 0x000000ff2a00720c */ /* 0x000fe20003f66270 */
[----:B------:R0:W-:Y:S01]  /*1390*/  ATOMS.POPC.INC.32 RZ, [R7+URZ] ;  /* 0x0000000007ff7f8c */ /* 0x0001e2000d8000ff */
[----:B------:R-:W-:-:S02]  /*13a0*/  ISETP.GE.AND P2, PT, R44, RZ, PT ;  /* 0x000000ff2c00720c */ /* 0x000fc40003f46270 */
[----:B------:R-:W-:Y:S01]  /*13b0*/  SEL R4, RZ, 0x7fffffff, !P0 ;  /* 0x7fffffffff047807 */ /* 0x000fe20004000000 */
[----:B------:R1:W-:Y:S01]  /*13c0*/  ATOMS.POPC.INC.32 RZ, [R11+URZ] ;  /* 0x000000000bff7f8c */ /* 0x0003e2000d8000ff */
[----:B------:R-:W-:Y:S02]  /*13d0*/  LOP3.LUT R21, R0, UR4, RZ, 0x30, !PT ;  /* 0x0000000400157c12 */ /* 0x000fe4000f8e30ff */
[----:B------:R-:W-:Y:S01]  /*13e0*/  ISETP.GE.AND P4, PT, R46, RZ, PT ;  /* 0x000000ff2e00720c */ /* 0x000fe20003f86270 */
[----:B------:R2:W-:Y:S01]  /*13f0*/  ATOMS.POPC.INC.32 RZ, [R13+URZ] ;  /* 0x000000000dff7f8c */ /* 0x0005e2000d8000ff */
[----:B------:R-:W-:Y:S01]  /*1400*/  SEL R6, RZ, 0x7fffffff, !P1 ;  /* 0x7fffffffff067807 */ /* 0x000fe20004800000 */
[----:B------:R-:W-:Y:S01]  /*1410*/  IMAD R0, R21, 0x4, R26 ;  /* 0x0000000415007824 */ /* 0x000fe200078e021a */
[----:B0-----:R-:W-:Y:S01]  /*1420*/  SEL R7, RZ, 0x7fffffff, !P3 ;  /* 0x7fffffffff077807 */ /* 0x001fe20005800000 */
[----:B------:R0:W-:Y:S01]  /*1430*/  ATOMS.POPC.INC.32 RZ, [R15+URZ] ;  /* 0x000000000fff7f8c */ /* 0x0001e2000d8000ff */
[----:B-1----:R-:W-:Y:S01]  /*1440*/  LOP3.LUT R11, R4, R41, RZ, 0x3c, !PT ;  /* 0x00000029040b7212 */ /* 0x002fe200078e3cff */
[----:B------:R-:W1:Y:S01]  /*1450*/  LDC.64 R20, c[0x0][0x380] ;  /* 0x0000e000ff147b82 */ /* 0x000e620000000a00 */
[----:B------:R-:W-:Y:S01]  /*1460*/  LOP3.LUT R6, R6, R43, RZ, 0x3c, !PT ;  /* 0x0000002b06067212 */ /* 0x000fe200078e3cff */
[----:B------:R3:W-:Y:S01]  /*1470*/  ATOMS.POPC.INC.32 RZ, [R0+URZ] ;  /* 0x0000000000ff7f8c */ /* 0x0007e2000d8000ff */
[----:B--2---:R-:W-:-:S02]  /*1480*/  SEL R13, RZ, 0x7fffffff, !P2 ;  /* 0x7fffffffff0d7807 */ /* 0x004fc40005000000 */
[----:B------:R-:W-:Y:S02]  /*1490*/  LOP3.LUT R4, R7, R42, RZ, 0x3c, !PT ;  /* 0x0000002a07047212 */ /* 0x000fe400078e3cff */
[----:B0-----:R-:W-:Y:S02]  /*14a0*/  SEL R15, RZ, 0x7fffffff, !P4 ;  /* 0x7fffffffff0f7807 */ /* 0x001fe40006000000 */
[----:B------:R-:W-:Y:S02]  /*14b0*/  LOP3.LUT R8, R13, R44, RZ, 0x3c, !PT ;  /* 0x0000002c0d087212 */ /* 0x000fe400078e3cff */
[----:B------:R-:W-:Y:S02]  /*14c0*/  ISETP.NE.AND P5, PT, R11, 0x7fffffff, PT ;  /* 0x7fffffff0b00780c */ /* 0x000fe40003fa5270 */
[----:B------:R-:W-:Y:S02]  /*14d0*/  LOP3.LUT R13, R15, R46, RZ, 0x3c, !PT ;  /* 0x0000002e0f0d7212 */ /* 0x000fe400078e3cff */
[----:B------:R-:W-:-:S02]  /*14e0*/  ISETP.NE.AND P4, PT, R6, 0x7fffffff, PT ;  /* 0x7fffffff0600780c */ /* 0x000fc40003f85270 */
[----:B------:R-:W-:Y:S02]  /*14f0*/  ISETP.NE.AND P3, PT, R4, 0x7fffffff, PT ;  /* 0x7fffffff0400780c */ /* 0x000fe40003f65270 */
[----:B------:R-:W-:Y:S02]  /*1500*/  ISETP.NE.AND P0, PT, R8, 0x7fffffff, PT ;  /* 0x7fffffff0800780c */ /* 0x000fe40003f05270 */
[----:B---3--:R-:W-:Y:S02]  /*1510*/  SEL R0, R11, 0x80000000, P5 ;  /* 0x800000000b007807 */ /* 0x008fe40002800000 */
[----:B------:R-:W-:Y:S02]  /*1520*/  ISETP.NE.AND P5, PT, R13, 0x7fffffff, PT ;  /* 0x7fffffff0d00780c */ /* 0x000fe40003fa5270 */
[----:B------:R-:W-:Y:S02]  /*1530*/  SEL R7, R6, 0x80000000, P4 ;  /* 0x8000000006077807 */ /* 0x000fe40002000000 */
[----:B------:R-:W-:-:S02]  /*1540*/  SEL R6, R4, 0x80000000, P3 ;  /* 0x8000000004067807 */ /* 0x000fc40001800000 */
[----:B------:R-:W-:Y:S02]  /*1550*/  SEL R15, R8, 0x80000000, P0 ;  /* 0x80000000080f7807 */ /* 0x000fe40000000000 */
[----:B------:R-:W-:Y:S02]  /*1560*/  SEL R51, R13, 0x80000000, P5 ;  /* 0x800000000d337807 */ /* 0x000fe40002800000 */
[----:B------:R-:W-:Y:S02]  /*1570*/  SHF.R.U32.HI R0, RZ, UR5, R0 ;  /* 0x00000005ff007c19 */ /* 0x000fe40008011600 */
[----:B------:R-:W-:Y:S02]  /*1580*/  SHF.R.U32.HI R6, RZ, UR5, R6 ;  /* 0x00000005ff067c19 */ /* 0x000fe40008011606 */
[----:B------:R-:W-:Y:S02]  /*1590*/  SHF.R.U32.HI R8, RZ, UR5, R7 ;  /* 0x00000005ff087c19 */ /* 0x000fe40008011607 */
[----:B------:R-:W-:-:S02]  /*15a0*/  SHF.R.U32.HI R50, RZ, UR5, R15 ;  /* 0x00000005ff327c19 */ /* 0x000fc4000801160f */
[----:B------:R-:W-:Y:S02]  /*15b0*/  SHF.R.U32.HI R54, RZ, UR5, R51 ;  /* 0x00000005ff367c19 */ /* 0x000fe40008011633 */
[----:B------:R-:W-:Y:S01]  /*15c0*/  LOP3.LUT R7, R0, UR4, RZ, 0x30, !PT ;  /* 0x0000000400077c12 */ /* 0x000fe2000f8e30ff */
[----:B------:R-:W-:Y:S01]  /*15d0*/  IMAD.MOV.U32 R0, RZ, RZ, RZ ;  /* 0x000000ffff007224 */ /* 0x000fe200078e00ff */
[----:B------:R-:W-:Y:S02]  /*15e0*/  LOP3.LUT R15, R6, UR4, RZ, 0x30, !PT ;  /* 0x00000004060f7c12 */ /* 0x000fe4000f8e30ff */
[----:B------:R-:W-:Y:S01]  /*15f0*/  LOP3.LUT R51, R8, UR4, RZ, 0x30, !PT ;  /* 0x0000000408337c12 */ /* 0x000fe2000f8e30ff */
[--C-:B------:R-:W-:Y:S01]  /*1600*/  IMAD R7, R7, 0x4, R26.reuse ;  /* 0x0000000407077824 */ /* 0x100fe200078e021a */
[----:B------:R-:W-:Y:S01]  /*1610*/  ISETP.GT.U32.AND P6, PT, R3, 0xff, PT ;  /* 0x000000ff0300780c */ /* 0x000fe20003fc4070 */
[--C-:B------:R-:W-:Y:S01]  /*1620*/  IMAD R15, R15, 0x4, R26.reuse ;  /* 0x000000040f0f7824 */ /* 0x100fe200078e021a */
[----:B------:R-:W-:Y:S01]  /*1630*/  LOP3.LUT R53, R50, UR4, RZ, 0x30, !PT ;  /* 0x0000000432357c12 */ /* 0x000fe2000f8e30ff */
[--C-:B------:R-:W-:Y:S01]  /*1640*/  IMAD R51, R51, 0x4, R26.reuse ;  /* 0x0000000433337824 */ /* 0x100fe200078e021a */
[----:B------:R-:W-:Y:S01]  /*1650*/  LOP3.LUT R55, R54, UR4, RZ, 0x30, !PT ;  /* 0x0000000436377c12 */ /* 0x000fe2000f8e30ff */
[----:B------:R0:W-:Y:S01]  /*1660*/  ATOMS.POPC.INC.32 RZ, [R7+URZ] ;  /* 0x0000000007ff7f8c */ /* 0x0001e2000d8000ff */
[----:B------:R-:W-:Y:S01]  /*1670*/  P2R R52, PR, RZ, 0x40 ;  /* 0x00000040ff347803 */ /* 0x000fe20000000000 */
[----:B------:R-:W-:-:S02]  /*1680*/  IMAD R53, R53, 0x4, R26 ;  /* 0x0000000435357824 */ /* 0x000fc400078e021a */
[----:B------:R-:W-:Y:S01]  /*1690*/  IMAD R55, R55, 0x4, R26 ;  /* 0x0000000437377824 */ /* 0x000fe200078e021a */
[----:B------:R0:W-:Y:S01]  /*16a0*/  ATOMS.POPC.INC.32 RZ, [R15+URZ] ;  /* 0x000000000fff7f8c */ /* 0x0001e2000d8000ff */
[----:B------:R-:W-:-:S03]  /*16b0*/  IMAD R50, R3, 0x4, R9 ;  /* 0x0000000403327824 */ /* 0x000fc600078e0209 */
[----:B------:R0:W-:Y:S04]  /*16c0*/  ATOMS.POPC.INC.32 RZ, [R51+URZ] ;  /* 0x0000000033ff7f8c */ /* 0x0001e8000d8000ff */
[----:B------:R0:W-:Y:S04]  /*16d0*/  ATOMS.POPC.INC.32 RZ, [R53+URZ] ;  /* 0x0000000035ff7f8c */ /* 0x0001e8000d8000ff */
[----:B------:R0:W-:Y:S01]  /*16e0*/  ATOMS.POPC.INC.32 RZ, [R55+URZ] ;  /* 0x0000000037ff7f8c */ /* 0x0001e2000d8000ff */
[----:B------:R-:W-:Y:S06]  /*16f0*/  BAR.SYNC.DEFER_BLOCKING 0x0 ;  /* 0x0000000000007b1d */ /* 0x000fec0000010000 */
[----:B-1----:R-:W-:Y:S05]  /*1700*/  @P6 BRA `(.L_x_13) ;  /* 0x00000000008c6947 */ /* 0x002fea0003800000 */
[----:B0-----:R-:W-:Y:S04]  /*1710*/  LDS R7, [R50] ;  /* 0x0000000032077984 */ /* 0x001fe80000000800 */
[----:B------:R-:W0:Y:S04]  /*1720*/  LDS R0, [R50+0x400] ;  /* 0x0004000032007984 */ /* 0x000e280000000800 */
[----:B------:R-:W1:Y:S04]  /*1730*/  LDS R6, [R50+0x800] ;  /* 0x0008000032067984 */ /* 0x000e680000000800 */
[----:B------:R-:W2:Y:S04]  /*1740*/  LDS R8, [R50+0xc00] ;  /* 0x000c000032087984 */ /* 0x000ea80000000800 */
[----:B------:R-:W3:Y:S04]  /*1750*/  LDS R54, [R50+0x1000] ;  /* 0x0010000032367984 */ /* 0x000ee80000000800 */
[----:B------:R-:W4:Y:S04]  /*1760*/  LDS R56, [R50+0x1400] ;  /* 0x0014000032387984 */ /* 0x000f280000000800 */
[----:B------:R-:W5:Y:S04]  /*1770*/  LDS R58, [R50+0x1800] ;  /* 0x00180000323a7984 */ /* 0x000f680000000800 */
[----:B------:R-:W5:Y:S04]  /*1780*/  LDS R60, [R50+0x1c00] ;  /* 0x001c0000323c7984 */ /* 0x000f680000000800 */
[----:B------:R-:W5:Y:S04]  /*1790*/  LDS R62, [R50+0x2000] ;  /* 0x00200000323e7984 */ /* 0x000f680000000800 */
[----:B------:R-:W5:Y:S04]  /*17a0*/  LDS R64, [R50+0x2400] ;  /* 0x0024000032407984 */ /* 0x000f680000000800 */
[----:B------:R-:W5:Y:S01]  /*17b0*/  LDS R66, [R50+0x2800] ;  /* 0x0028000032427984 */ /* 0x000f620000000800 */
[----:B0-----:R-:W-:-:S03]  /*17c0*/  IMAD.IADD R15, R7, 0x1, R0 ;  /* 0x00000001070f7824 */ /* 0x001fc600078e0200 */
[----:B------:R-:W-:Y:S01]  /*17d0*/  STS [R50+0x400], R7 ;  /* 0x0004000732007388 */ /* 0x000fe20000000800 */
[----:B-1----:R-:W-:-:S03]  /*17e0*/  IMAD.IADD R51, R15, 0x1, R6 ;  /* 0x000000010f337824 */ /* 0x002fc600078e0206 */
[----:B------:R-:W0:Y:S01]  /*17f0*/  LDS R0, [R50+0x2c00] ;  /* 0x002c000032007984 */ /* 0x000e220000000800 */
[----:B--2---:R-:W-:-:S03]  /*1800*/  IMAD.IADD R53, R51, 0x1, R8 ;  /* 0x0000000133357824 */ /* 0x004fc600078e0208 */
[----:B------:R1:W-:Y:S01]  /*1810*/  STS [R50+0x800], R15 ;  /* 0x0008000f32007388 */ /* 0x0003e20000000800 */
[----:B---3--:R-:W-:-:S03]  /*1820*/  IMAD.IADD R55, R53, 0x1, R54 ;  /* 0x0000000135377824 */ /* 0x008fc600078e0236 */
[----:B------:R1:W-:Y:S01]  /*1830*/  STS [R50+0xc00], R51 ;  /* 0x000c003332007388 */ /* 0x0003e20000000800 */
[----:B----4-:R-:W-:-:S03]  /*1840*/  IMAD.IADD R57, R55, 0x1, R56 ;  /* 0x0000000137397824 */ /* 0x010fc600078e0238 */
[----:B------:R1:W-:Y:S01]  /*1850*/  STS [R50+0x1000], R53 ;  /* 0x0010003532007388 */ /* 0x0003e20000000800 */
[----:B-----5:R-:W-:-:S03]  /*1860*/  IMAD.IADD R59, R57, 0x1, R58 ;  /* 0x00000001393b7824 */ /* 0x020fc600078e023a */
[----:B------:R1:W-:Y:S01]  /*1870*/  STS [R50+0x1400], R55 ;  /* 0x0014003732007388 */ /* 0x0003e20000000800 */
[----:B------:R-:W-:-:S03]  /*1880*/  IMAD.IADD R61, R59, 0x1, R60 ;  /* 0x000000013b3d7824 */ /* 0x000fc600078e023c */
[----:B------:R1:W-:Y:S01]  /*1890*/  STS [R50+0x1800], R57 ;  /* 0x0018003932007388 */ /* 0x0003e20000000800 */
[----:B------:R-:W-:-:S03]  /*18a0*/  IMAD.IADD R63, R61, 0x1, R62 ;  /* 0x000000013d3f7824 */ /* 0x000fc600078e023e */
[----:B------:R1:W-:Y:S01]  /*18b0*/  STS [R50+0x1c00], R59 ;  /* 0x001c003b32007388 */ /* 0x0003e20000000800 */
[----:B------:R-:W-:-:S03]  /*18c0*/  IMAD.IADD R65, R63, 0x1, R64 ;  /* 0x000000013f417824 */ /* 0x000fc600078e0240 */
[----:B------:R1:W-:Y:S01]  /*18d0*/  STS [R50+0x2000], R61 ;  /* 0x0020003d32007388 */ /* 0x0003e20000000800 */
[----:B------:R-:W-:-:S03]  /*18e0*/  IMAD.IADD R67, R65, 0x1, R66 ;  /* 0x0000000141437824 */ /* 0x000fc600078e0242 */
[----:B------:R1:W-:Y:S04]  /*18f0*/  STS [R50+0x2400], R63 ;  /* 0x0024003f32007388 */ /* 0x0003e80000000800 */
[----:B------:R1:W-:Y:S04]  /*1900*/  STS [R50+0x2800], R65 ;  /* 0x0028004132007388 */ /* 0x0003e80000000800 */
[----:B------:R1:W-:Y:S01]  /*1910*/  STS [R50], RZ ;  /* 0x000000ff32007388 */ /* 0x0003e20000000800 */
[----:B0-----:R-:W-:-:S03]  /*1920*/  IMAD.IADD R0, R67, 0x1, R0 ;  /* 0x0000000143007824 */ /* 0x001fc600078e0200 */
[----:B------:R1:W-:Y:S04]  /*1930*/  STS [R50+0x2c00], R67 ;  /* 0x002c004332007388 */ /* 0x0003e80000000800 */
.L_x_13:
[----:B------:R-:W-:Y:S05]  /*1940*/  BSYNC.RECONVERGENT B0 ;  /* 0x0000000000007941 */ /* 0x000fea0003800200 */
.L_x_12:
[C---:B------:R-:W-:Y:S01]  /*1950*/  ISETP.NE.AND P0, PT, R0.reuse, 0x1980, PT ;  /* 0x000019800000780c */ /* 0x040fe20003f05270 */
[----:B0-----:R-:W-:Y:S01]  /*1960*/  IMAD R7, R45, 0x100, R3 ;  /* 0x000001002d077824 */ /* 0x001fe200078e0203 */
[----:B-1----:R-:W-:Y:S02]  /*1970*/  @!P6 LOP3.LUT R51, R0, 0x40000000, RZ, 0xfc, !PT ;  /* 0x400000000033e812 */ /* 0x002fe400078efcff */
[----:B------:R-:W-:Y:S01]  /*1980*/  ISETP.LT.U32.AND P0, PT, R3, 0x100, !P0 ;  /* 0x000001000300780c */ /* 0x000fe20004701070 */
[----:B------:R-:W-:Y:S01]  /*1990*/  IMAD.WIDE R20, R7, 0x4, R20 ;  /* 0x0000000407147825 */ /* 0x000fe200078e0214 */
[----:B------:R-:W-:Y:S02]  /*19a0*/  LOP3.LUT R7, R3, 0x3e0, RZ, 0xc0, !PT ;  /* 0x000003e003077812 */ /* 0x000fe400078ec0ff */
[----:B------:R-:W-:Y:S02]  /*19b0*/  SEL R15, RZ, 0x7fffffff, !P2 ;  /* 0x7fffffffff0f7807 */ /* 0x000fe40005000000 */
[----:B------:R0:W-:Y:S01]  /*19c0*/  @!P6 STG.E.STRONG.SYS desc[UR6][R20.64], R51 ;  /* 0x000000331400e986 */ /* 0x0001e2000c115906 */
[----:B------:R-:W-:Y:S01]  /*19d0*/  IMAD R7, R7, 0x11, RZ ;  /* 0x0000001107077824 */ /* 0x000fe200078e02ff */
[----:B------:R-:W-:-:S02]  /*19e0*/  SEL R8, RZ, 0x7fffffff, !P1 ;  /* 0x7fffffffff087807 */ /* 0x000fc40004800000 */
[----:B------:R-:W-:Y:S02]  /*19f0*/  LOP3.LUT R6, R15, R44, RZ, 0x3c, !PT ;  /* 0x0000002c0f067212 */ /* 0x000fe400078e3cff */
[----:B------:R-:W-:Y:S02]  /*1a00*/  LOP3.LUT R15, R8, R43, RZ, 0x3c, !PT ;  /* 0x0000002b080f7212 */ /* 0x000fe400078e3cff */
[----:B------:R-:W-:Y:S01]  /*1a10*/  LOP3.LUT R8, R7, 0x1f, R3, 0xf8, !PT ;  /* 0x0000001f07087812 */ /* 0x000fe200078ef803 */
[----:B------:R-:W-:Y:S06]  /*1a20*/  BAR.RED.OR.DEFER_BLOCKING 0x0, P0 ;  /* 0x0000000000007b1d */ /* 0x000fec0000014800 */
[----:B------:R-:W1:Y:S02]  /*1a30*/  B2R.RESULT RZ, P0 ;  /* 0x0000000000ff731c */ /* 0x000e640000004000 */
[----:B01----:R-:W-:Y:S05]  /*1a40*/  @!P0 BRA `(.L_x_14) ;  /* 0x0000001000bc8947 */ /* 0x003fea0003800000 */
[----:B------:R-:W0:Y:S01]  /*1a50*/  LDCU.64 UR8, c[0x0][0x3b8] ;  /* 0x00007700ff0877ac */ /* 0x000e220008000a00 */
[----:B------:R-:W-:Y:S01]  /*1a60*/  IADD3 R4, P0, PT, R5, R8, RZ ;  /* 0x0000000805047210 */ /* 0x000fe20007f1e0ff */
[----:B------:R-:W-:Y:S01]  /*1a70*/  BSSY B1, `(.L_x_15) ;  /* 0x0000033000017945 */ /* 0x000fe20003800000 */
[----:B------:R-:W-:-:S03]  /*1a80*/  IMAD R15, R3, 0x8, R9 ;  /* 0x00000008030f7824 */ /* 0x000fc600078e0209 */
[----:B------:R-:W-:Y:S01]  /*1a90*/  IMAD.X R7, RZ, RZ, R48, P0 ;  /* 0x000000ffff077224 */ /* 0x000fe200000e0630 */
[----:B0-----:R-:W-:-:S04]  /*1aa0*/  LEA R6, P0, R4, UR8, 0x2 ;  /* 0x0000000804067c11 */ /* 0x001fc8000f8010ff */
[----:B------:R-:W-:Y:S01]  /*1ab0*/  LEA.HI.X R7, R4, UR9, R7, 0x2, P0 ;  /* 0x0000000904077c11 */ /* 0x000fe200080f1407 */
[----:B------:R-:W-:Y:S08]  /*1ac0*/  @P6 BRA `(.L_x_16) ;  /* 0x0000000000b46947 */ /* 0x000ff00003800000 */
[----:B------:R-:W0:Y:S02]  /*1ad0*/  LDCU.64 UR8, c[0x0][0x398] ;  /* 0x00007300ff0877ac */ /* 0x000e240008000a00 */
[----:B0-----:R-:W-:-:S04]  /*1ae0*/  LEA R12, P0, R3, UR8, 0x3 ;  /* 0x00000008030c7c11 */ /* 0x001fc8000f8018ff */
[----:B------:R-:W-:-:S05]  /*1af0*/  LEA.HI.X R13, R3, UR9, RZ, 0x3, P0 ;  /* 0x00000009030d7c11 */ /* 0x000fca00080f1cff */
[----:B------:R-:W2:Y:S01]  /*1b00*/  LDG.E.64 R10, desc[UR6][R12.64] ;  /* 0x000000060c0a7981 */ /* 0x000ea2000c1e1b00 */
[----:B------:R-:W-:-:S04]  /*1b10*/  ISETP.GT.U32.AND P0, PT, R3, R49, PT ;  /* 0x000000310300720c */ /* 0x000fc80003f04070 */
[----:B------:R-:W-:-:S04]  /*1b20*/  SEL R17, RZ, 0x1980, !P0 ;  /* 0x00001980ff117807 */ /* 0x000fc80004000000 */
[----:B--2---:R-:W-:Y:S01]  /*1b30*/  IADD3 R10, P0, PT, R10, -R17, RZ ;  /* 0x800000110a0a7210 */ /* 0x004fe20007f1e0ff */
[----:B------:R-:W-:-:S03]  /*1b40*/  IMAD.MOV.U32 R17, RZ, RZ, R0 ;  /* 0x000000ffff117224 */ /* 0x000fc600078e0000 */
[----:B------:R-:W-:Y:S02]  /*1b50*/  IADD3.X R11, PT, PT, R11, -0x1, RZ, P0, !PT ;  /* 0xffffffff0b0b7810 */ /* 0x000fe400007fe4ff */
[----:B------:R-:W-:-:S03]  /*1b60*/  ISETP.GE.AND P0, PT, R45, 0x1, PT ;  /* 0x000000012d00780c */ /* 0x000fc60003f06270 */
[----:B------:R0:W-:Y:S10]  /*1b70*/  STS.64 [R15+0x6600], R10 ;  /* 0x0066000a0f007388 */ /* 0x0001f40000000a00 */
[----:B------:R-:W-:Y:S05]  /*1b80*/  @!P0 BRA `(.L_x_17) ;  /* 0x00000000006c8947 */ /* 0x000fea0003800000 */
[----:B------:R-:W-:Y:S01]  /*1b90*/  BSSY B0, `(.L_x_18) ;  /* 0x0000019000007945 */ /* 0x000fe20003800000 */
[----:B------:R-:W-:Y:S02]  /*1ba0*/  IMAD.MOV.U32 R4, RZ, RZ, -0x1 ;  /* 0xffffffffff047424 */ /* 0x000fe400078e00ff */
[----:B------:R-:W-:Y:S02]  /*1bb0*/  IMAD.MOV.U32 R12, RZ, RZ, R45 ;  /* 0x000000ffff0c7224 */ /* 0x000fe400078e002d */
[----:B------:R-:W-:-:S07]  /*1bc0*/  IMAD.MOV.U32 R17, RZ, RZ, R0 ;  /* 0x000000ffff117224 */ /* 0x000fce00078e0000 */
.L_x_22:
[----:B0-----:R-:W0:Y:S01]  /*1bd0*/  LDC.64 R10, c[0x0][0x380] ;  /* 0x0000e000ff0a7b82 */ /* 0x001e220000000a00 */
[----:B------:R-:W-:Y:S01]  /*1be0*/  VIADD R19, R12, 0xffffffff ;  /* 0xffffffff0c137836 */ /* 0x000fe20000000000 */
[----:B------:R-:W-:Y:S03]  /*1bf0*/  BSSY B2, `(.L_x_19) ;  /* 0x0000008000027945 */ /* 0x000fe60003800000 */
[----:B------:R-:W-:-:S04]  /*1c00*/  IMAD R13, R19, 0x100, R3 ;  /* 0x00000100130d7824 */ /* 0x000fc800078e0203 */
[----:B0-----:R-:W-:-:S07]  /*1c10*/  IMAD.WIDE R10, R13, 0x4, R10 ;  /* 0x000000040d0a7825 */ /* 0x001fce00078e020a */
.L_x_20:
[----:B------:R-:W-:Y:S05]  /*1c20*/  YIELD ;  /* 0x0000000000007946 */ /* 0x000fea0003800000 */
[----:B------:R0:W-:Y:S06]  /*1c30*/  MEMBAR.SC.CTA ;  /* 0x0000000000007992 */ /* 0x0001ec0000000000 */
[----:B0-----:R-:W2:Y:S02]  /*1c40*/  LDG.E.STRONG.SYS R13, desc[UR6][R10.64] ;  /* 0x000000060a0d7981 */ /* 0x001ea4000c1f5900 */
[----:B--2---:R-:W-:-:S13]  /*1c50*/  ISETP.NE.AND P0, PT, R13, RZ, PT ;  /* 0x000000ff0d00720c */ /* 0x004fda0003f05270 */
[----:B------:R-:W-:Y:S05]  /*1c60*/  @!P0 BRA `(.L_x_20) ;  /* 0xfffffffc00ec8947 */ /* 0x000fea000383ffff */
[----:B------:R-:W-:Y:S05]  /*1c70*/  BSYNC B2 ;  /* 0x0000000000027941 */ /* 0x000fea0003800000 */
.L_x_19:
[----:B------:R-:W-:Y:S01]  /*1c80*/  BSSY.RECONVERGENT B2, `(.L_x_21) ;  /* 0x0000006000027945 */ /* 0x000fe20003800200 */
[C---:B------:R-:W-:Y:S02]  /*1c90*/  ISETP.GT.AND P0, PT, R13.reuse, -0x1, PT ;  /* 0xffffffff0d00780c */ /* 0x040fe40003f04270 */
[----:B------:R-:W-:Y:S01]  /*1ca0*/  LOP3.LUT R10, R13, 0x3fffffff, RZ, 0xc0, !PT ;  /* 0x3fffffff0d0a7812 */ /* 0x000fe200078ec0ff */
[----:B------:R-:W-:Y:S05]  /*1cb0*/  WARPSYNC.EXCLUSIVE R4 ;  /* 0x0000000004007348 */ /* 0x000fea0003a00000 */
[----:B------:R-:W-:-:S05]  /*1cc0*/  IMAD.IADD R17, R10, 0x1, R17 ;  /* 0x000000010a117824 */ /* 0x000fca00078e0211 */
[----:B------:R-:W-:-:S07]  /*1cd0*/  VOTE.ANY R4, PT, P0 ;  /* 0x0000000000047806 */ /* 0x000fce00000e0100 */
[----:B------:R-:W-:Y:S05]  /*1ce0*/  BSYNC.RECONVERGENT B2 ;  /* 0x0000000000027941 */ /* 0x000fea0003800200 */
.L_x_21:
[----:B------:R-:W-:Y:S01]  /*1cf0*/  ISETP.GT.U32.AND P1, PT, R12, 0x1, PT ;  /* 0x000000010c00780c */ /* 0x000fe20003f24070 */
[----:B------:R-:W-:-:S12]  /*1d00*/  IMAD.MOV.U32 R12, RZ, RZ, R19 ;  /* 0x000000ffff0c7224 */ /* 0x000fd800078e0013 */
[----:B------:R-:W-:Y:S05]  /*1d10*/  @P0 BRA P1, `(.L_x_22) ;  /* 0xfffffffc00ac0947 */ /* 0x000fea000083ffff */
[----:B------:R-:W-:Y:S05]  /*1d20*/  BSYNC B0 ;  /* 0x0000000000007941 */ /* 0x000fea0003800000 */
.L_x_18:
[----:B------:R1:W2:Y:S02]  /*1d30*/  LDS.64 R10, [R15+0x6600] ;  /* 0x006600000f0a7984 */ /* 0x0002a40000000a00 */
.L_x_17:
[C---:B------:R-:W-:Y:S01]  /*1d40*/  IMAD.IADD R19, R17.reuse, 0x1, -R0 ;  /* 0x0000000111137824 */ /* 0x040fe200078e0a00 */
[----:B------:R-:W-:-:S04]  /*1d50*/  LOP3.LUT R13, R17, 0x80000000, RZ, 0xfc, !PT ;  /* 0x80000000110d7812 */ /* 0x000fc800078efcff */
[C---:B0-2---:R-:W-:Y:S01]  /*1d60*/  IADD3 R10, P0, PT, R19.reuse, R10, RZ ;  /* 0x0000000a130a7210 */ /* 0x045fe20007f1e0ff */
[----:B------:R0:W-:Y:S03]  /*1d70*/  STG.E.STRONG.SYS desc[UR6][R20.64], R13 ;  /* 0x0000000d14007986 */ /* 0x0001e6000c115906 */
[----:B------:R-:W-:-:S05]  /*1d80*/  LEA.HI.X.SX32 R11, R19, R11, 0x1, P0 ;  /* 0x0000000b130b7211 */ /* 0x000fca00000f0eff */
[----:B------:R0:W-:Y:S04]  /*1d90*/  STS.64 [R15+0x6600], R10 ;  /* 0x0066000a0f007388 */ /* 0x0001e80000000a00 */
.L_x_16:
[----:B------:R-:W-:Y:S05]  /*1da0*/  BSYNC B1 ;  /* 0x0000000000017941 */ /* 0x000fea0003800000 */
.L_x_15:
[----:B------:R-:W2:Y:S01]  /*1db0*/  LDC R4, c[0x0][0x3c0] ;  /* 0x0000f000ff047b82 */ /* 0x000ea20000000800 */
[----:B------:R-:W-:-:S07]  /*1dc0*/  IMAD R9, R49, 0x8, R9 ;  /* 0x0000000831097824 */ /* 0x000fce00078e0209 */
[----:B0-----:R-:W0:Y:S01]  /*1dd0*/  LDC.64 R10, c[0x0][0x390] ;  /* 0x0000e400ff0a7b82 */ /* 0x001e220000000a00 */
[----:B--2---:R-:W-:Y:S02]  /*1de0*/  ISETP.GE.AND P0, PT, R47, R4, PT ;  /* 0x000000042f00720c */ /* 0x004fe40003f06270 */
[----:B0-----:R-:W-:-:S04]  /*1df0*/  ISETP.EQ.U32.AND P1, PT, R10, RZ, PT ;  /* 0x000000ff0a00720c */ /* 0x001fc80003f22070 */
[----:B------:R-:W-:-:S04]  /*1e00*/  ISETP.EQ.OR.EX P0, PT, R11, RZ, !P0, P1 ;  /* 0x000000ff0b00720c */ /* 0x000fc80004702710 */
[----:B------:R-:W-:-:S13]  /*1e10*/  ISETP.GT.U32.OR P0, PT, R3, 0xff, P0 ;  /* 0x000000ff0300780c */ /* 0x000fda0000704470 */
[----:B------:R-:W-:Y:S05]  /*1e20*/  @P0 BRA `(.L_x_23) ;  /* 0x0000000000240947 */ /* 0x000fea0003800000 */
[----:B------:R-:W0:Y:S01]  /*1e30*/  LDS.64 R12, [R15+0x6600] ;  /* 0x006600000f0c7984 */ /* 0x000e220000000a00 */
[C---:B------:R-:W-:Y:S02]  /*1e40*/  ISETP.GT.U32.AND P0, PT, R3.reuse, R49, PT ;  /* 0x000000310300720c */ /* 0x040fe40003f04070 */
[C---:B------:R-:W-:Y:S02]  /*1e50*/  LEA R10, P2, R3.reuse, R10, 0x3 ;  /* 0x0000000a030a7211 */ /* 0x040fe400078418ff */
[----:B------:R-:W-:Y:S02]  /*1e60*/  SEL R19, RZ, 0x1980, !P0 ;  /* 0x00001980ff137807 */ /* 0x000fe40004000000 */
[--C-:B------:R-:W-:Y:S02]  /*1e70*/  SHF.R.S32.HI R17, RZ, 0x1f, R0.reuse ;  /* 0x0000001fff117819 */ /* 0x100fe40000011400 */
[----:B------:R-:W-:Y:S02]  /*1e80*/  LEA.HI.X R11, R3, R11, RZ, 0x3, P2 ;  /* 0x0000000b030b7211 */ /* 0x000fe400010f1cff */
[----:B0-----:R-:W-:-:S04]  /*1e90*/  IADD3 R2, P0, P1, R12, R19, R0 ;  /* 0x000000130c027210 */ /* 0x001fc8000791e000 */
[----:B------:R-:W-:-:S05]  /*1ea0*/  IADD3.X R3, PT, PT, R13, RZ, R17, P0, P1 ;  /* 0x000000ff0d037210 */ /* 0x000fca00007e2411 */
[----:B------:R0:W-:Y:S04]  /*1eb0*/  STG.E.64 desc[UR6][R10.64], R2 ;  /* 0x000000020a007986 */ /* 0x0001e8000c101b06 */
.L_x_23:
[----:B------:R-:W-:Y:S05]  /*1ec0*/  WARPSYNC.ALL ;  /* 0x0000000000007948 */ /* 0x000fea0003800000 */
[----:B------:R-:W-:Y:S01]  /*1ed0*/  BAR.SYNC.DEFER_BLOCKING 0x0 ;  /* 0x0000000000007b1d */ /* 0x000fe20000010000 */
[----:B------:R-:W-:-:S05]  /*1ee0*/  ISETP.GT.AND P0, PT, R47, R4, PT ;  /* 0x000000042f00720c */ /* 0x000fca0003f04270 */
[----:B0-----:R0:W2:Y:S08]  /*1ef0*/  LDS.64 R2, [R9+0x6600] ;  /* 0x0066000009027984 */ /* 0x0010b00000000a00 */
[----:B0-----:R-:W-:Y:S05]  /*1f00*/  @P0 BRA `(.L_x_24) ;  /* 0x00000000005c0947 */ /* 0x001fea0003800000 */
[----:B------:R-:W0:Y:S01]  /*1f10*/  LDCU.64 UR4, c[0x0][0x3a0] ;  /* 0x00007400ff0477ac */ /* 0x000e220008000a00 */
[----:B--2---:R-:W-:-:S05]  /*1f20*/  IADD3 R0, P1, PT, R8, R2, RZ ;  /* 0x0000000208007210 */ /* 0x004fca0007f3e0ff */
[----:B------:R-:W-:Y:S01]  /*1f30*/  IMAD.X R9, RZ, RZ, R3, P1 ;  /* 0x000000ffff097224 */ /* 0x000fe200008e0603 */
[----:B0-----:R-:W-:-:S04]  /*1f40*/  LEA R2, P1, R0, UR4, 0x2 ;  /* 0x0000000400027c11 */ /* 0x001fc8000f8210ff */
[----:B------:R-:W-:-:S05]  /*1f50*/  LEA.HI.X R3, R0, UR5, R9, 0x2, P1 ;  /* 0x0000000500037c11 */ /* 0x000fca00088f1409 */
[----:B------:R2:W-:Y:S04]  /*1f60*/  STG.E desc[UR6][R2.64], R28 ;  /* 0x0000001c02007986 */ /* 0x0005e8000c101906 */
        /* <DEDUP_REMOVED lines=15> */
[----:B------:R2:W-:Y:S01]  /*2060*/  STG.E desc[UR6][R2.64+0x800], R46 ;  /* 0x0008002e02007986 */ /* 0x0005e2000c101906 */
[----:B------:R-:W-:Y:S05]  /*2070*/  BRA `(.L_x_25) ;  /* 0x0000000000e07947 */ /* 0x000fea0003800000 */
.L_x_24:
[----:B------:R-:W0:Y:S01]  /*2080*/  LDCU.64 UR4, c[0x0][0x3a0] ;  /* 0x00007400ff0477ac */ /* 0x000e220008000a00 */
[----:B------:R-:W-:Y:S01]  /*2090*/  IMAD R11, R45, -0x1980, R4 ;  /* 0xffffe6802d0b7824 */ /* 0x000fe200078e0204 */
[C---:B--2---:R-:W-:Y:S01]  /*20a0*/  IADD3 R0, P1, PT, R8.reuse, R2, RZ ;  /* 0x0000000208007210 */ /* 0x044fe20007f3e0ff */
[C---:B------:R-:W-:Y:S02]  /*20b0*/  VIADD R10, R8.reuse, 0x40 ;  /* 0x00000040080a7836 */ /* 0x040fe40000000000 */
[C---:B------:R-:W-:Y:S01]  /*20c0*/  VIADD R2, R8.reuse, 0x20 ;  /* 0x0000002008027836 */ /* 0x040fe20000000000 */
[-C--:B------:R-:W-:Y:S01]  /*20d0*/  ISETP.GE.AND P5, PT, R8, R11.reuse, PT ;  /* 0x0000000b0800720c */ /* 0x080fe20003fa6270 */
[----:B------:R-:W-:Y:S01]  /*20e0*/  IMAD.X R9, RZ, RZ, R3, P1 ;  /* 0x000000ffff097224 */ /* 0x000fe200008e0603 */
[-C--:B------:R-:W-:Y:S01]  /*20f0*/  ISETP.GE.AND P3, PT, R10, R11.reuse, PT ;  /* 0x0000000b0a00720c */ /* 0x080fe20003f66270 */
[----:B------:R-:W-:Y:S01]  /*2100*/  VIADD R10, R8, 0x60 ;  /* 0x00000060080a7836 */ /* 0x000fe20000000000 */
[----:B------:R-:W-:Y:S01]  /*2110*/  ISETP.GE.AND P4, PT, R2, R11, PT ;  /* 0x0000000b0200720c */ /* 0x000fe20003f86270 */
[----:B------:R-:W-:-:S02]  /*2120*/  VIADD R12, R8, 0x80 ;  /* 0x00000080080c7836 */ /* 0x000fc40000000000 */
[----:B------:R-:W-:Y:S01]  /*2130*/  VIADD R14, R8, 0xa0 ;  /* 0x000000a0080e7836 */ /* 0x000fe20000000000 */
[-C--:B------:R-:W-:Y:S01]  /*2140*/  ISETP.GE.AND P2, PT, R10, R11.reuse, PT ;  /* 0x0000000b0a00720c */ /* 0x080fe20003f46270 */
[----:B------:R-:W-:Y:S01]  /*2150*/  VIADD R10, R8, 0xc0 ;  /* 0x000000c0080a7836 */ /* 0x000fe20000000000 */
[----:B0-----:R-:W-:Y:S02]  /*2160*/  LEA R2, P1, R0, UR4, 0x2 ;  /* 0x0000000400027c11 */ /* 0x001fe4000f8210ff */
[-C--:B------:R-:W-:Y:S02]  /*2170*/  ISETP.GE.AND P6, PT, R14, R11.reuse, PT ;  /* 0x0000000b0e00720c */ /* 0x080fe40003fc6270 */
[----:B------:R-:W-:Y:S02]  /*2180*/  LEA.HI.X R3, R0, UR5, R9, 0x2, P1 ;  /* 0x0000000500037c11 */ /* 0x000fe400088f1409 */
[----:B------:R-:W-:Y:S01]  /*2190*/  ISETP.GE.AND P1, PT, R12, R11, PT ;  /* 0x0000000b0c00720c */ /* 0x000fe20003f26270 */
[----:B------:R-:W-:-:S02]  /*21a0*/  VIADD R12, R8, 0xe0 ;  /* 0x000000e0080c7836 */ /* 0x000fc40000000000 */
[----:B------:R0:W-:Y:S01]  /*21b0*/  @!P5 STG.E desc[UR6][R2.64], R28 ;  /* 0x0000001c0200d986 */ /* 0x0001e2000c101906 */
[-C--:B------:R-:W-:Y:S01]  /*21c0*/  ISETP.GE.AND P5, PT, R10, R11.reuse, PT ;  /* 0x0000000b0a00720c */ /* 0x080fe20003fa6270 */
[----:B------:R-:W-:Y:S02]  /*21d0*/  VIADD R10, R8, 0x100 ;  /* 0x00000100080a7836 */ /* 0x000fe40000000000 */
[----:B------:R0:W-:Y:S01]  /*21e0*/  @!P4 STG.E desc[UR6][R2.64+0x80], R30 ;  /* 0x0000801e0200c986 */ /* 0x0001e2000c101906 */
[-C--:B------:R-:W-:Y:S01]  /*21f0*/  ISETP.GE.AND P4, PT, R12, R11.reuse, PT ;  /* 0x0000000b0c00720c */ /* 0x080fe20003f86270 */
[----:B------:R-:W-:Y:S02]  /*2200*/  VIADD R12, R8, 0x120 ;  /* 0x00000120080c7836 */ /* 0x000fe40000000000 */
[----:B------:R0:W-:Y:S01]  /*2210*/  @!P3 STG.E desc[UR6][R2.64+0x100], R31 ;  /* 0x0001001f0200b986 */ /* 0x0001e2000c101906 */
        /* <DEDUP_REMOVED lines=21> */
[----:B------:R-:W-:-:S03]  /*2370*/  ISETP.GE.AND P2, PT, R12, R11, PT ;  /* 0x0000000b0c00720c */ /* 0x000fc60003f46270 */
[----:B------:R0:W-:Y:S01]  /*2380*/  @!P1 STG.E desc[UR6][R2.64+0x500], R39 ;  /* 0x0005002702009986 */ /* 0x0001e2000c101906 */
[----:B------:R-:W-:-:S03]  /*2390*/  ISETP.GE.AND P1, PT, R10, R11, PT ;  /* 0x0000000b0a00720c */ /* 0x000fc60003f26270 */
[----:B------:R0:W-:Y:S04]  /*23a0*/  @!P6 STG.E desc[UR6][R2.64+0x580], R40 ;  /* 0x000580280200e986 */ /* 0x0001e8000c101906 */
[----:B------:R0:W-:Y:S04]  /*23b0*/  @!P5 STG.E desc[UR6][R2.64+0x600], R41 ;  /* 0x000600290200d986 */ /* 0x0001e8000c101906 */
[----:B------:R0:W-:Y:S04]  /*23c0*/  @!P4 STG.E desc[UR6][R2.64+0x680], R42 ;  /* 0x0006802a0200c986 */ /* 0x0001e8000c101906 */
[----:B------:R0:W-:Y:S04]  /*23d0*/  @!P3 STG.E desc[UR6][R2.64+0x700], R43 ;  /* 0x0007002b0200b986 */ /* 0x0001e8000c101906 */
[----:B------:R0:W-:Y:S04]  /*23e0*/  @!P2 STG.E desc[UR6][R2.64+0x780], R44 ;  /* 0x0007802c0200a986 */ /* 0x0001e8000c101906 */
[----:B------:R0:W-:Y:S02]  /*23f0*/  @!P1 STG.E desc[UR6][R2.64+0x800], R46 ;  /* 0x0008002e02009986 */ /* 0x0001e4000c101906 */
.L_x_25:
[----:B------:R-:W-:Y:S05]  /*2400*/  @P0 BRA `(.L_x_26) ;  /* 0x0000000000480947 */ /* 0x000fea0003800000 */
[----:B------:R3:W5:Y:S04]  /*2410*/  LDG.E R5, desc[UR6][R6.64] ;  /* 0x0000000606057981 */ /* 0x000768000c1e1900 */
[----:B------:R3:W5:Y:S04]  /*2420*/  LDG.E R11, desc[UR6][R6.64+0x80] ;  /* 0x00008006060b7981 */ /* 0x000768000c1e1900 */
[----:B------:R3:W5:Y:S04]  /*2430*/  LDG.E R13, desc[UR6][R6.64+0x100] ;  /* 0x00010006060d7981 */ /* 0x000768000c1e1900 */
[----:B-1----:R3:W5:Y:S04]  /*2440*/  LDG.E R15, desc[UR6][R6.64+0x180] ;  /* 0x00018006060f7981 */ /* 0x002768000c1e1900 */
[----:B------:R3:W5:Y:S04]  /*2450*/  LDG.E R17, desc[UR6][R6.64+0x200] ;  /* 0x0002000606117981 */ /* 0x000768000c1e1900 */
[----:B------:R3:W5:Y:S04]  /*2460*/  LDG.E R19, desc[UR6][R6.64+0x280] ;  /* 0x0002800606137981 */ /* 0x000768000c1e1900 */
[----:B------:R3:W5:Y:S04]  /*2470*/  LDG.E R21, desc[UR6][R6.64+0x300] ;  /* 0x0003000606157981 */ /* 0x000768000c1e1900 */
[----:B------:R3:W5:Y:S04]  /*2480*/  LDG.E R23, desc[UR6][R6.64+0x380] ;  /* 0x0003800606177981 */ /* 0x000768000c1e1900 */
[----:B------:R3:W5:Y:S04]  /*2490*/  LDG.E R25, desc[UR6][R6.64+0x400] ;  /* 0x0004000606197981 */ /* 0x000768000c1e1900 */
[----:B------:R3:W5:Y:S04]  /*24a0*/  LDG.E R27, desc[UR6][R6.64+0x480] ;  /* 0x00048006061b7981 */ /* 0x000768000c1e1900 */
[----:B------:R3:W5:Y:S04]  /*24b0*/  LDG.E R29, desc[UR6][R6.64+0x500] ;  /* 0x00050006061d7981 */ /* 0x000768000c1e1900 */
[----:B0-2---:R3:W5:Y:S04]  /*24c0*/  LDG.E R31, desc[UR6][R6.64+0x580] ;  /* 0x00058006061f7981 */ /* 0x005768000c1e1900 */
[----:B------:R3:W5:Y:S04]  /*24d0*/  LDG.E R33, desc[UR6][R6.64+0x600] ;  /* 0x0006000606217981 */ /* 0x000768000c1e1900 */
[----:B------:R3:W5:Y:S04]  /*24e0*/  LDG.E R35, desc[UR6][R6.64+0x680] ;  /* 0x0006800606237981 */ /* 0x000768000c1e1900 */
[----:B------:R3:W5:Y:S04]  /*24f0*/  LDG.E R37, desc[UR6][R6.64+0x700] ;  /* 0x0007000606257981 */ /* 0x000768000c1e1900 */
[----:B------:R3:W5:Y:S04]  /*2500*/  LDG.E R39, desc[UR6][R6.64+0x780] ;  /* 0x0007800606277981 */ /* 0x000768000c1e1900 */
[----:B------:R3:W5:Y:S01]  /*2510*/  LDG.E R41, desc[UR6][R6.64+0x800] ;  /* 0x0008000606297981 */ /* 0x000762000c1e1900 */
[----:B------:R-:W-:Y:S05]  /*2520*/  BRA `(.L_x_27) ;  /* 0x0000000000cc7947 */ /* 0x000fea0003800000 */
.L_x_26:
[----:B0-2---:R-:W-:Y:S02]  /*2530*/  IMAD.IADD R3, R4, 0x1, -R5 ;  /* 0x0000000104037824 */ /* 0x005fe400078e0a05 */
[C---:B------:R-:W-:Y:S02]  /*2540*/  VIADD R2, R8.reuse, 0x20 ;  /* 0x0000002008027836 */ /* 0x040fe40000000000 */
[C---:B------:R-:W-:Y:S01]  /*2550*/  VIADD R10, R8.reuse, 0x40 ;  /* 0x00000040080a7836 */ /* 0x040fe20000000000 */
[CC--:B------:R-:W-:Y:S01]  /*2560*/  ISETP.GE.AND P5, PT, R8.reuse, R3.reuse, PT ;  /* 0x000000030800720c */ /* 0x0c0fe20003fa6270 */
[----:B------:R-:W-:Y:S01]  /*2570*/  VIADD R12, R8, 0x80 ;  /* 0x00000080080c7836 */ /* 0x000fe20000000000 */
[-C--:B------:R-:W-:Y:S01]  /*2580*/  ISETP.GE.AND P4, PT, R2, R3.reuse, PT ;  /* 0x000000030200720c */ /* 0x080fe20003f86270 */
[----:B------:R-:W-:Y:S01]  /*2590*/  VIADD R2, R8, 0x60 ;  /* 0x0000006008027836 */ /* 0x000fe20000000000 */
[-C--:B------:R-:W-:Y:S01]  /*25a0*/  ISETP.GE.AND P3, PT, R10, R3.reuse, PT ;  /* 0x000000030a00720c */ /* 0x080fe20003f66270 */
[----:B------:R-:W-:Y:S01]  /*25b0*/  VIADD R10, R8, 0xa0 ;  /* 0x000000a0080a7836 */ /* 0x000fe20000000000 */
[----:B------:R-:W-:-:S02]  /*25c0*/  ISETP.GE.AND P1, PT, R12, R3, PT ;  /* 0x000000030c00720c */ /* 0x000fc40003f26270 */
[-C--:B------:R-:W-:Y:S01]  /*25d0*/  ISETP.GE.AND P2, PT, R2, R3.reuse, PT ;  /* 0x000000030200720c */ /* 0x080fe20003f46270 */
[----:B------:R-:W-:Y:S01]  /*25e0*/  VIADD R2, R8, 0xc0 ;  /* 0x000000c008027836 */ /* 0x000fe20000000000 */
[-C--:B------:R-:W-:Y:S01]  /*25f0*/  ISETP.GE.AND P6, PT, R10, R3.reuse, PT ;  /* 0x000000030a00720c */ /* 0x080fe20003fc6270 */
[----:B------:R-:W-:Y:S02]  /*2600*/  VIADD R10, R8, 0xe0 ;  /* 0x000000e0080a7836 */ /* 0x000fe40000000000 */
[----:B------:R0:W5:Y:S01]  /*2610*/  @!P5 LDG.E R5, desc[UR6][R6.64] ;  /* 0x000000060605d981 */ /* 0x000162000c1e1900 */
[-C--:B------:R-:W-:Y:S01]  /*2620*/  ISETP.GE.AND P5, PT, R2, R3.reuse, PT ;  /* 0x000000030200720c */ /* 0x080fe20003fa6270 */
[----:B------:R-:W-:Y:S02]  /*2630*/  VIADD R2, R8, 0x100 ;  /* 0x0000010008027836 */ /* 0x000fe40000000000 */
[----:B------:R0:W5:Y:S01]  /*2640*/  @!P4 LDG.E R11, desc[UR6][R6.64+0x80] ;  /* 0x00008006060bc981 */ /* 0x000162000c1e1900 */
[----:B------:R-:W-:Y:S01]  /*2650*/  ISETP.GE.AND P4, PT, R10, R3, PT ;  /* 0x000000030a00720c */ /* 0x000fe20003f86270 */
[----:B------:R-:W-:-:S02]  /*2660*/  VIADD R10, R8, 0x120 ;  /* 0x00000120080a7836 */ /* 0x000fc40000000000 */
[----:B------:R0:W5:Y:S01]  /*2670*/  @!P3 LDG.E R13, desc[UR6][R6.64+0x100] ;  /* 0x00010006060db981 */ /* 0x000162000c1e1900 */
[-C--:B------:R-:W-:Y:S01]  /*2680*/  ISETP.GE.AND P3, PT, R2, R3.reuse, PT ;  /* 0x000000030200720c */ /* 0x080fe20003f66270 */
[----:B------:R-:W-:Y:S02]  /*2690*/  VIADD R2, R8, 0x140 ;  /* 0x0000014008027836 */ /* 0x000fe40000000000 */
[----:B-1----:R0:W5:Y:S01]  /*26a0*/  @!P2 LDG.E R15, desc[UR6][R6.64+0x180] ;  /* 0x00018006060fa981 */ /* 0x002162000c1e1900 */
        /* <DEDUP_REMOVED lines=18> */
[----:B------:R-:W-:-:S03]  /*27d0*/  ISETP.GE.AND P2, PT, R10, R3, PT ;  /* 0x000000030a00720c */ /* 0x000fc60003f46270 */
[----:B------:R0:W5:Y:S01]  /*27e0*/  @!P1 LDG.E R29, desc[UR6][R6.64+0x500] ;  /* 0x00050006061d9981 */ /* 0x000162000c1e1900 */
[----:B------:R-:W-:-:S03]  /*27f0*/  ISETP.GE.AND P1, PT, R2, R3, PT ;  /* 0x000000030200720c */ /* 0x000fc60003f26270 */
[----:B------:R0:W5:Y:S04]  /*2800*/  @!P6 LDG.E R31, desc[UR6][R6.64+0x580] ;  /* 0x00058006061fe981 */ /* 0x000168000c1e1900 */
[----:B------:R0:W5:Y:S04]  /*2810*/  @!P5 LDG.E R33, desc[UR6][R6.64+0x600] ;  /* 0x000600060621d981 */ /* 0x000168000c1e1900 */
[----:B------:R0:W5:Y:S04]  /*2820*/  @!P4 LDG.E R35, desc[UR6][R6.64+0x680] ;  /* 0x000680060623c981 */ /* 0x000168000c1e1900 */
[----:B------:R0:W5:Y:S04]  /*2830*/  @!P3 LDG.E R37, desc[UR6][R6.64+0x700] ;  /* 0x000700060625b981 */ /* 0x000168000c1e1900 */
[----:B------:R0:W5:Y:S04]  /*2840*/  @!P2 LDG.E R39, desc[UR6][R6.64+0x780] ;  /* 0x000780060627a981 */ /* 0x000168000c1e1900 */
[----:B------:R0:W5:Y:S02]  /*2850*/  @!P1 LDG.E R41, desc[UR6][R6.64+0x800] ;  /* 0x0008000606299981 */ /* 0x000164000c1e1900 */
.L_x_27:
[----:B------:R-:W-:Y:S05]  /*2860*/  @P0 BRA `(.L_x_28) ;  /* 0x0000000000540947 */ /* 0x000fea0003800000 */
[----:B------:R-:W1:Y:S02]  /*2870*/  LDCU.64 UR4, c[0x0][0x3b0] ;  /* 0x00007600ff0477ac */ /* 0x000e640008000a00 */
[----:B-1----:R-:W-:-:S04]  /*2880*/  LEA R2, P0, R0, UR4, 0x2 ;  /* 0x0000000400027c11 */ /* 0x002fc8000f8010ff */
[----:B------:R-:W-:-:S05]  /*2890*/  LEA.HI.X R3, R0, UR5, R9, 0x2, P0 ;  /* 0x0000000500037c11 */ /* 0x000fca00080f1409 */
[----:B-----5:R-:W-:Y:S04]  /*28a0*/  STG.E desc[UR6][R2.64], R5 ;  /* 0x0000000502007986 */ /* 0x020fe8000c101906 */
[----:B------:R-:W-:Y:S04]  /*28b0*/  STG.E desc[UR6][R2.64+0x80], R11 ;  /* 0x0000800b02007986 */ /* 0x000fe8000c101906 */
        /* <DEDUP_REMOVED lines=14> */
[----:B------:R-:W-:Y:S01]  /*29a0*/  STG.E desc[UR6][R2.64+0x800], R41 ;  /* 0x0008002902007986 */ /* 0x000fe2000c101906 */
[----:B------:R-:W-:Y:S05]  /*29b0*/  EXIT ;  /* 0x000000000000794d */ /* 0x000fea0003800000 */
.L_x_28:
[----:B------:R-:W1:Y:S01]  /*29c0*/  LDCU.64 UR4, c[0x0][0x3b0] ;  /* 0x00007600ff0477ac */ /* 0x000e620008000a00 */
[----:B------:R-:W-:Y:S02]  /*29d0*/  IMAD R45, R45, -0x1980, R4 ;  /* 0xffffe6802d2d7824 */ /* 0x000fe400078e0204 */
[C---:B------:R-:W-:Y:S02]  /*29e0*/  VIADD R2, R8.reuse, 0x20 ;  /* 0x0000002008027836 */ /* 0x040fe40000000000 */
[C---:B------:R-:W-:Y:S01]  /*29f0*/  VIADD R4, R8.reuse, 0x40 ;  /* 0x0000004008047836 */ /* 0x040fe20000000000 */
[CC--:B------:R-:W-:Y:S01]  /*2a00*/  ISETP.GE.AND P3, PT, R8.reuse, R45.reuse, PT ;  /* 0x0000002d0800720c */ /* 0x0c0fe20003f66270 */
[----:B0--3--:R-:W-:Y:S01]  /*2a10*/  VIADD R6, R8, 0x60 ;  /* 0x0000006008067836 */ /* 0x009fe20000000000 */
[-C--:B------:R-:W-:Y:S01]  /*2a20*/  ISETP.GE.AND P2, PT, R2, R45.reuse, PT ;  /* 0x0000002d0200720c */ /* 0x080fe20003f46270 */
[----:B------:R-:W-:Y:S01]  /*2a30*/  VIADD R10, R8, 0xc0 ;  /* 0x000000c0080a7836 */ /* 0x000fe20000000000 */
[-C--:B------:R-:W-:Y:S01]  /*2a40*/  ISETP.GE.AND P1, PT, R4, R45.reuse, PT ;  /* 0x0000002d0400720c */ /* 0x080fe20003f26270 */
[----:B------:R-:W-:Y:S01]  /*2a50*/  VIADD R4, R8, 0x80 ;  /* 0x0000008008047836 */ /* 0x000fe20000000000 */
[----:B------:R-:W-:Y:S01]  /*2a60*/  ISETP.GE.AND P0, PT, R6, R45, PT ;  /* 0x0000002d0600720c */ /* 0x000fe20003f06270 */
[----:B------:R-:W-:-:S03]  /*2a70*/  VIADD R6, R8, 0xa0 ;  /* 0x000000a008067836 */ /* 0x000fc60000000000 */
[-C--:B------:R-:W-:Y:S01]  /*2a80*/  ISETP.GE.AND P6, PT, R4, R45.reuse, PT ;  /* 0x0000002d0400720c */ /* 0x080fe20003fc6270 */
[----:B------:R-:W-:Y:S01]  /*2a90*/  VIADD R4, R8, 0x100 ;  /* 0x0000010008047836 */ /* 0x000fe20000000000 */
[----:B-1----:R-:W-:Y:S02]  /*2aa0*/  LEA R2, P4, R0, UR4, 0x2 ;  /* 0x0000000400027c11 */ /* 0x002fe4000f8810ff */
[-C--:B------:R-:W-:Y:S02]  /*2ab0*/  ISETP.GE.AND P5, PT, R6, R45.reuse, PT ;  /* 0x0000002d0600720c */ /* 0x080fe40003fa6270 */
[----:B------:R-:W-:Y:S01]  /*2ac0*/  LEA.HI.X R3, R0, UR5, R9, 0x2, P4 ;  /* 0x0000000500037c11 */ /* 0x000fe2000a0f1409 */
[----:B------:R-:W-:Y:S01]  /*2ad0*/  VIADD R0, R8, 0xe0 ;  /* 0x000000e008007836 */ /* 0x000fe20000000000 */
[----:B------:R-:W-:-:S03]  /*2ae0*/  ISETP.GE.AND P4, PT, R10, R45, PT ;  /* 0x0000002d0a00720c */ /* 0x000fc60003f86270 */
[----:B-----5:R0:W-:Y:S01]  /*2af0*/  @!P3 STG.E desc[UR6][R2.64], R5 ;  /* 0x000000050200b986 */ /* 0x0201e2000c101906 */
        /* <DEDUP_REMOVED lines=19> */
[C---:B------:R-:W-:Y:S02]  /*2c30*/  VIADD R0, R8.reuse, 0x1e0 ;  /* 0x000001e008007836 */ /* 0x040fe40000000000 */
[----:B------:R-:W-:Y:S01]  /*2c40*/  VIADD R8, R8, 0x200 ;  /* 0x0000020008087836 */ /* 0x000fe20000000000 */
[----:B------:R0:W-:Y:S01]  /*2c50*/  @!P3 STG.E desc[UR6][R2.64+0x380], R23 ;  /* 0x000380170200b986 */ /* 0x0001e2000c101906 */
[----:B------:R-:W-:-:S03]  /*2c60*/  ISETP.GE.AND P3, PT, R4, R45, PT ;  /* 0x0000002d0400720c */ /* 0x000fc60003f66270 */
        /* <DEDUP_REMOVED lines=9> */
[----:B------:R0:W-:Y:S01]  /*2d00*/  @!P2 STG.E desc[UR6][R2.64+0x780], R39 ;  /* 0x000780270200a986 */ /* 0x0001e2000c101906 */
[----:B------:R-:W-:Y:S05]  /*2d10*/  @P1 EXIT ;  /* 0x000000000000194d */ /* 0x000fea0003800000 */
[----:B------:R-:W-:Y:S01]  /*2d20*/  STG.E desc[UR6][R2.64+0x800], R41 ;  /* 0x0008002902007986 */ /* 0x000fe2000c101906 */
[----:B------:R-:W-:Y:S05]  /*2d30*/  EXIT ;  /* 0x000000000000794d */ /* 0x000fea0003800000 */
.L_x_14:
[----:B------:R-:W-:Y:S01]  /*2d40*/  IMAD.MOV.U32 R2, RZ, RZ, RZ ;  /* 0x000000ffff027224 */ /* 0x000fe200078e00ff */
[C---:B------:R-:W-:Y:S01]  /*2d50*/  ISETP.GT.U32.AND P0, PT, R3.reuse, 0x1f, PT ;  /* 0x0000001f0300780c */ /* 0x040fe20003f04070 */
[----:B------:R-:W-:Y:S05]  /*2d60*/  WARPSYNC.ALL ;  /* 0x0000000000007948 */ /* 0x000fea0003800000 */
[----:B------:R-:W-:-:S04]  /*2d70*/  IMAD.HI.U32 R20, R3, 0x15555556, R2 ;  /* 0x1555555603147827 */ /* 0x000fc800078e0002 */
[----:B------:R-:W-:-:S05]  /*2d80*/  IMAD R21, R20, 0x4, R9 ;  /* 0x0000000414157824 */ /* 0x000fca00078e0209 */
[----:B------:R0:W-:Y:S01]  /*2d90*/  STS [R21+0x3410], R0 ;  /* 0x0034100015007388 */ /* 0x0001e20000000800 */
[----:B------:R-:W-:Y:S06]  /*2da0*/  BAR.SYNC.DEFER_BLOCKING 0x0 ;  /* 0x0000000000007b1d */ /* 0x000fec0000010000 */
[----:B------:R-:W-:Y:S05]  /*2db0*/  @P0 BRA `(.L_x_29) ;  /* 0x0000000000dc0947 */ /* 0x000fea0003800000 */
[----:B------:R-:W-:Y:S01]  /*2dc0*/  IMAD R20, R3, 0x34, R9 ;  /* 0x0000003403147824 */ /* 0x000fe200078e0209 */
[----:B------:R-:W-:-:S04]  /*2dd0*/  UMOV UR8, 0xffffffff ;  /* 0xffffffff00087882 */ /* 0x000fc80000000000 */
[----:B------:R-:W-:Y:S04]  /*2de0*/  LDS R28, [R20+0x3410] ;  /* 0x00341000141c7984 */ /* 0x000fe80000000800 */
[----:B------:R-:W-:Y:S04]  /*2df0*/  LDS R31, [R20+0x3414] ;  /* 0x00341400141f7984 */ /* 0x000fe80000000800 */
[----:B------:R-:W1:Y:S04]  /*2e00*/  LDS R30, [R20+0x3418] ;  /* 0x00341800141e7984 */ /* 0x000e680000000800 */
[----:B------:R-:W-:Y:S04]  /*2e10*/  LDS R32, [R20+0x341c] ;  /* 0x00341c0014207984 */ /* 0x000fe80000000800 */
[----:B------:R-:W2:Y:S04]  /*2e20*/  LDS R33, [R20+0x3420] ;  /* 0x0034200014217984 */ /* 0x000ea80000000800 */
[----:B------:R-:W-:Y:S04]  /*2e30*/  LDS R34, [R20+0x3424] ;  /* 0x0034240014227984 */ /* 0x000fe80000000800 */
[----:B------:R-:W3:Y:S04]  /*2e40*/  LDS R35, [R20+0x3428] ;  /* 0x0034280014237984 */ /* 0x000ee80000000800 */
[----:B------:R-:W-:Y:S04]  /*2e50*/  LDS R36, [R20+0x342c] ;  /* 0x00342c0014247984 */ /* 0x000fe80000000800 */
[----:B------:R-:W4:Y:S04]  /*2e60*/  LDS R37, [R20+0x3430] ;  /* 0x0034300014257984 */ /* 0x000f280000000800 */
[----:B------:R-:W-:Y:S04]  /*2e70*/  LDS R38, [R20+0x3434] ;  /* 0x0034340014267984 */ /* 0x000fe80000000800 */
[----:B------:R-:W5:Y:S04]  /*2e80*/  LDS R39, [R20+0x3438] ;  /* 0x0034380014277984 */ /* 0x000f680000000800 */
[----:B------:R-:W0:Y:S01]  /*2e90*/  LDS R40, [R20+0x343c] ;  /* 0x00343c0014287984 */ /* 0x000e220000000800 */
[----:B-1----:R-:W-:-:S04]  /*2ea0*/  IADD3 R41, PT, PT, R30, R31, R28 ;  /* 0x0000001f1e297210 */ /* 0x002fc80007ffe01c */
[----:B--2---:R-:W-:-:S04]  /*2eb0*/  IADD3 R41, PT, PT, R33, R41, R32 ;  /* 0x0000002921297210 */ /* 0x004fc80007ffe020 */
[----:B---3--:R-:W-:-:S04]  /*2ec0*/  IADD3 R41, PT, PT, R35, R41, R34 ;  /* 0x0000002923297210 */ /* 0x008fc80007ffe022 */
[----:B----4-:R-:W-:-:S04]  /*2ed0*/  IADD3 R41, PT, PT, R37, R41, R36 ;  /* 0x0000002925297210 */ /* 0x010fc80007ffe024 */
[----:B-----5:R-:W-:-:S05]  /*2ee0*/  IADD3 R41, PT, PT, R39, R41, R38 ;  /* 0x0000002927297210 */ /* 0x020fca0007ffe026 */
[----:B0-----:R-:W-:Y:S01]  /*2ef0*/  IMAD.IADD R40, R40, 0x1, R41 ;  /* 0x0000000128287824 */ /* 0x001fe200078e0229 */
[----:B------:R-:W-:Y:S06]  /*2f00*/  BRA.DIV UR8, `(.L_x_30) ;  /* 0x0000008608447947 */ /* 0x000fec000b800000 */
[----:B------:R-:W0:Y:S02]  /*2f10*/  SHFL.UP P0, R41, R40, 0x1, RZ ;  /* 0x0420000028297989 */ /* 0x000e2400000000ff */
[----:B0-----:R-:W-:-:S05]  /*2f20*/  @P0 IMAD.IADD R41, R40, 0x1, R41 ;  /* 0x0000000128290824 */ /* 0x001fca00078e0229 */
[----:B------:R-:W0:Y:S02]  /*2f30*/  SHFL.UP P0, R42, R41, 0x2, RZ ;  /* 0x04400000292a7989 */ /* 0x000e2400000000ff */
[----:B0-----:R-:W-:-:S05]  /*2f40*/  @P0 IMAD.IADD R42, R41, 0x1, R42 ;  /* 0x00000001292a0824 */ /* 0x001fca00078e022a */
[----:B------:R-:W0:Y:S02]  /*2f50*/  SHFL.UP P0, R43, R42, 0x4, RZ ;  /* 0x048000002a2b7989 */ /* 0x000e2400000000ff */
[----:B0-----:R-:W-:-:S05]  /*2f60*/  @P0 IMAD.IADD R43, R42, 0x1, R43 ;  /* 0x000000012a2b0824 */ /* 0x001fca00078e022b */
[----:B------:R-:W0:Y:S02]  /*2f70*/  SHFL.UP P0, R44, R43, 0x8, RZ ;  /* 0x050000002b2c7989 */ /* 0x000e2400000000ff */
[----:B0-----:R-:W-:-:S05]  /*2f80*/  @P0 IMAD.IADD R44, R43, 0x1, R44 ;  /* 0x000000012b2c0824 */ /* 0x001fca00078e022c */
[----:B------:R0:W1:Y:S02]  /*2f90*/  SHFL.UP P0, R47, R44, 0x10, RZ ;  /* 0x060000002c2f7989 */ /* 0x00006400000000ff */
.L_x_120:
[----:B-1----:R-:W-:-:S04]  /*2fa0*/  @P0 IMAD.IADD R47, R44, 0x1, R47 ;  /* 0x000000012c2f0824 */ /* 0x002fc800078e022f */
[----:B------:R-:W-:-:S04]  /*2fb0*/  IMAD.IADD R47, R47, 0x1, -R40 ;  /* 0x000000012f2f7824 */ /* 0x000fc800078e0a28 */
[----:B------:R-:W-:Y:S01]  /*2fc0*/  IMAD.IADD R28, R28, 0x1, R47 ;  /* 0x000000011c1c7824 */ /* 0x000fe200078e022f */
[----:B------:R1:W-:Y:S03]  /*2fd0*/  STS [R20+0x3410], R47 ;  /* 0x0034102f14007388 */ /* 0x0003e60000000800 */
        /* <DEDUP_REMOVED lines=19> */
[----:B------:R1:W-:Y:S04]  /*3110*/  STS [R20+0x3438], R38 ;  /* 0x0034382614007388 */ /* 0x0003e80000000800 */
[----:B------:R1:W-:Y:S02]  /*3120*/  STS [R20+0x343c], R39 ;  /* 0x00343c2714007388 */ /* 0x0003e40000000800 */
.L_x_29:
[----:B------:R-:W-:Y:S05]  /*3130*/  WARPSYNC.ALL ;  /* 0x0000000000007948 */ /* 0x000fea0003800000 */
[----:B------:R-:W-:Y:S01]  /*3140*/  BAR.SYNC.DEFER_BLOCKING 0x0 ;  /* 0x0000000000007b1d */ /* 0x000fe20000010000 */
[----:B------:R-:W-:Y:S02]  /*3150*/  ISETP.NE.AND P1, PT, R52, RZ, PT ;  /* 0x000000ff3400720c */ /* 0x000fe40003f25270 */
[----:B------:R-:W-:-:S03]  /*3160*/  ISETP.NE.AND P0, PT, R29, 0x7fffffff, PT ;  /* 0x7fffffff1d00780c */ /* 0x000fc60003f05270 */
[----:B------:R-:W-:Y:S01]  /*3170*/  BSSY.RECONVERGENT B0, `(.L_x_31) ;  /* 0x000002a000007945 */ /* 0x000fe20003800200 */
[----:B-1----:R-:W-:-:S04]  /*3180*/  SEL R20, R29, 0x80000000, P0 ;  /* 0x800000001d147807 */ /* 0x002fc80000000000 */
[----:B------:R-:W-:-:S04]  /*3190*/  SHF.R.U32.HI R20, RZ, UR5, R20 ;  /* 0x00000005ff147c19 */ /* 0x000fc80008011614 */
[----:B------:R-:W-:Y:S01]  /*31a0*/  LOP3.LUT R31, R20, UR4, RZ, 0x30, !PT ;  /* 0x00000004141f7c12 */ /* 0x000fe2000f8e30ff */
[----:B0-----:R-:W0:Y:S01]  /*31b0*/  LDS R21, [R21+0x3410] ;  /* 0x0034100015157984 */ /* 0x001e220000000800 */
[----:B------:R-:W-:Y:S05]  /*31c0*/  @P1 BRA `(.L_x_32) ;  /* 0x0000000000901947 */ /* 0x000fea0003800000 */
[----:B------:R-:W0:Y:S04]  /*31d0*/  LDS R20, [R50] ;  /* 0x0000000032147984 */ /* 0x000e280000000800 */
        /* <DEDUP_REMOVED lines=8> */
[----:B------:R-:W5:Y:S04]  /*3260*/  LDS R44, [R50+0x2400] ;  /* 0x00240000322c7984 */ /* 0x000f680000000800 */
[----:B------:R-:W5:Y:S01]  /*3270*/  LDS R46, [R50+0x2800] ;  /* 0x00280000322e7984 */ /* 0x000f620000000800 */
[----:B0-----:R-:W-:-:S03]  /*3280*/  IMAD.IADD R33, R21, 0x1, R20 ;  /* 0x0000000115217824 */ /* 0x001fc600078e0214 */
[----:B------:R-:W0:Y:S01]  /*3290*/  LDS R48, [R50+0x2c00] ;  /* 0x002c000032307984 */ /* 0x000e220000000800 */
[----:B-1----:R-:W-:-:S03]  /*32a0*/  IMAD.IADD R35, R21, 0x1, R28 ;  /* 0x0000000115237824 */ /* 0x002fc600078e021c */
[----:B------:R1:W-:Y:S01]  /*32b0*/  STS [R50], R33 ;  /* 0x0000002132007388 */ /* 0x0003e20000000800 */
[----:B--2---:R-:W-:-:S03]  /*32c0*/  IMAD.IADD R37, R21, 0x1, R30 ;  /* 0x0000000115257824 */ /* 0x004fc600078e021e */
[----:B------:R2:W-:Y:S01]  /*32d0*/  STS [R50+0x400], R35 ;  /* 0x0004002332007388 */ /* 0x0005e20000000800 */
[C---:B---3--:R-:W-:Y:S02]  /*32e0*/  IMAD.IADD R39, R21.reuse, 0x1, R32 ;  /* 0x0000000115277824 */ /* 0x048fe400078e0220 */
[C---:B----4-:R-:W-:Y:S01]  /*32f0*/  IMAD.IADD R41, R21.reuse, 0x1, R34 ;  /* 0x0000000115297824 */ /* 0x050fe200078e0222 */
[----:B------:R3:W-:Y:S01]  /*3300*/  STS [R50+0x800], R37 ;  /* 0x0008002532007388 */ /* 0x0007e20000000800 */
[----:B-----5:R-:W-:-:S03]  /*3310*/  IMAD.IADD R43, R21, 0x1, R36 ;  /* 0x00000001152b7824 */ /* 0x020fc600078e0224 */
[----:B------:R3:W-:Y:S01]  /*3320*/  STS [R50+0xc00], R39 ;  /* 0x000c002732007388 */ /* 0x0007e20000000800 */
[----:B------:R-:W-:-:S03]  /*3330*/  IMAD.IADD R47, R21, 0x1, R38 ;  /* 0x00000001152f7824 */ /* 0x000fc600078e0226 */
[----:B------:R3:W-:Y:S01]  /*3340*/  STS [R50+0x1000], R41 ;  /* 0x0010002932007388 */ /* 0x0007e20000000800 */
[----:B-1----:R-:W-:-:S03]  /*3350*/  IMAD.IADD R33, R21, 0x1, R40 ;  /* 0x0000000115217824 */ /* 0x002fc600078e0228 */
[----:B------:R3:W-:Y:S01]  /*3360*/  STS [R50+0x1400], R43 ;  /* 0x0014002b32007388 */ /* 0x0007e20000000800 */
[----:B--2---:R-:W-:-:S03]  /*3370*/  IMAD.IADD R35, R21, 0x1, R42 ;  /* 0x0000000115237824 */ /* 0x004fc600078e022a */
[----:B------:R3:W-:Y:S01]  /*3380*/  STS [R50+0x1800], R47 ;  /* 0x0018002f32007388 */ /* 0x0007e20000000800 */
[----:B------:R-:W-:-:S03]  /*3390*/  IMAD.IADD R49, R21, 0x1, R44 ;  /* 0x0000000115317824 */ /* 0x000fc600078e022c */
[----:B------:R3:W-:Y:S01]  /*33a0*/  STS [R50+0x1c00], R33 ;  /* 0x001c002132007388 */ /* 0x0007e20000000800 */
[----:B------:R-:W-:-:S03]  /*33b0*/  IMAD.IADD R51, R21, 0x1, R46 ;  /* 0x0000000115337824 */ /* 0x000fc600078e022e */
[----:B------:R3:W-:Y:S01]  /*33c0*/  STS [R50+0x2000], R35 ;  /* 0x0020002332007388 */ /* 0x0007e20000000800 */
[----:B0-----:R-:W-:-:S03]  /*33d0*/  IMAD.IADD R53, R21, 0x1, R48 ;  /* 0x0000000115357824 */ /* 0x001fc600078e0230 */
[----:B------:R3:W-:Y:S04]  /*33e0*/  STS [R50+0x2400], R49 ;  /* 0x0024003132007388 */ /* 0x0007e80000000800 */
[----:B------:R3:W-:Y:S04]  /*33f0*/  STS [R50+0x2800], R51 ;  /* 0x0028003332007388 */ /* 0x0007e80000000800 */
[----:B------:R3:W-:Y:S02]  /*3400*/  STS [R50+0x2c00], R53 ;  /* 0x002c003532007388 */ /* 0x0007e40000000800 */
.L_x_32:
[----:B------:R-:W-:Y:S05]  /*3410*/  BSYNC.RECONVERGENT B0 ;  /* 0x0000000000007941 */ /* 0x000fea0003800200 */
.L_x_31:
[----:B------:R-:W-:Y:S01]  /*3420*/  BAR.SYNC.DEFER_BLOCKING 0x0 ;  /* 0x0000000000007b1d */ /* 0x000fe20000010000 */
[----:B------:R-:W-:Y:S01]  /*3430*/  R2P PR, R31, 0x7f ;  /* 0x0000007f1f007804 */ /* 0x000fe20000000000 */
[----:B------:R-:W-:-:S04]  /*3440*/  IMAD.MOV.U32 R46, RZ, RZ, RZ ;  /* 0x000000ffff2e7224 */ /* 0x000fc800078e00ff */
[----:B------:R-:W-:Y:S01]  /*3450*/  BSSY.RECONVERGENT B0, `(.L_x_33) ;  /* 0x0000025000007945 */ /* 0x000fe20003800200 */
[----:B------:R-:W1:Y:S07]  /*3460*/  S2R R48, SR_LEMASK ;  /* 0x0000000000307919 */ /* 0x000e6e0000003a00 */
[----:B------:R-:W-:Y:S02]  /*3470*/  VOTE.ANY R20, PT, P0 ;  /* 0x0000000000147806 */ /* 0x000fe400000e0100 */
[----:B---3--:R-:W-:-:S02]  /*3480*/  VOTE.ANY R33, PT, P1 ;  /* 0x0000000000217806 */ /* 0x008fc400008e0100 */
[----:B------:R-:W-:Y:S02]  /*3490*/  @!P0 LOP3.LUT R20, RZ, R20, RZ, 0x33, !PT ;  /* 0x00000014ff148212 */ /* 0x000fe400078e33ff */
[----:B------:R-:W-:Y:S02]  /*34a0*/  VOTE.ANY R35, PT, P2 ;  /* 0x0000000000237806 */ /* 0x000fe400010e0100 */
[----:B------:R-:W-:Y:S02]  /*34b0*/  @!P1 LOP3.LUT R33, RZ, R33, RZ, 0x33, !PT ;  /* 0x00000021ff219212 */ /* 0x000fe400078e33ff */
[----:B------:R-:W-:Y:S02]  /*34c0*/  VOTE.ANY R37, PT, P3 ;  /* 0x0000000000257806 */ /* 0x000fe400018e0100 */
[----:B------:R-:W-:Y:S02]  /*34d0*/  @!P2 LOP3.LUT R35, RZ, R35, RZ, 0x33, !PT ;  /* 0x00000023ff23a212 */ /* 0x000fe400078e33ff */
[----:B------:R-:W-:-:S02]  /*34e0*/  LOP3.LUT R20, R33, R20, RZ, 0xc0, !PT ;  /* 0x0000001421147212 */ /* 0x000fc400078ec0ff */
[----:B------:R-:W-:Y:S02]  /*34f0*/  @!P3 LOP3.LUT R37, RZ, R37, RZ, 0x33, !PT ;  /* 0x00000025ff25b212 */ /* 0x000fe400078e33ff */
[----:B------:R-:W-:Y:S02]  /*3500*/  LOP3.LUT R20, R35, R20, RZ, 0xc0, !PT ;  /* 0x0000001423147212 */ /* 0x000fe400078ec0ff */
[----:B------:R-:W-:Y:S02]  /*3510*/  VOTE.ANY R33, PT, P4 ;  /* 0x0000000000217806 */ /* 0x000fe400020e0100 */
[----:B------:R-:W-:Y:S02]  /*3520*/  LOP3.LUT P0, RZ, R31, 0x80, RZ, 0xc0, !PT ;  /* 0x000000801fff7812 */ /* 0x000fe4000780c0ff */
[----:B------:R-:W-:Y:S02]  /*3530*/  LOP3.LUT R20, R37, R20, RZ, 0xc0, !PT ;  /* 0x0000001425147212 */ /* 0x000fe400078ec0ff */
[----:B------:R-:W-:-:S02]  /*3540*/  VOTE.ANY R35, PT, P5 ;  /* 0x0000000000237806 */ /* 0x000fc400028e0100 */
[----:B------:R-:W-:Y:S02]  /*3550*/  @!P4 LOP3.LUT R33, RZ, R33, RZ, 0x33, !PT ;  /* 0x00000021ff21c212 */ /* 0x000fe400078e33ff */
[----:B------:R-:W-:Y:S02]  /*3560*/  @!P5 LOP3.LUT R35, RZ, R35, RZ, 0x33, !PT ;  /* 0x00000023ff23d212 */ /* 0x000fe400078e33ff */
[----:B------:R-:W-:Y:S02]  /*3570*/  LOP3.LUT R20, R33, R20, RZ, 0xc0, !PT ;  /* 0x0000001421147212 */ /* 0x000fe400078ec0ff */
[----:B------:R-:W-:Y:S02]  /*3580*/  VOTE.ANY R33, PT, P6 ;  /* 0x0000000000217806 */ /* 0x000fe400030e0100 */
[----:B------:R-:W-:Y:S02]  /*3590*/  LOP3.LUT R20, R35, R20, RZ, 0xc0, !PT ;  /* 0x0000001423147212 */ /* 0x000fe400078ec0ff */
[----:B------:R-:W-:-:S02]  /*35a0*/  VOTE.ANY R35, PT, P0 ;  /* 0x0000000000237806 */ /* 0x000fc400000e0100 */
[----:B------:R-:W-:Y:S02]  /*35b0*/  @!P6 LOP3.LUT R33, RZ, R33, RZ, 0x33, !PT ;  /* 0x00000021ff21e212 */ /* 0x000fe400078e33ff */
[----:B------:R-:W-:Y:S02]  /*35c0*/  @!P0 LOP3.LUT R35, RZ, R35, RZ, 0x33, !PT ;  /* 0x00000023ff238212 */ /* 0x000fe400078e33ff */
[----:B------:R-:W-:Y:S02]  /*35d0*/  LOP3.LUT R20, R33, R20, RZ, 0xc0, !PT ;  /* 0x0000001421147212 */ /* 0x000fe400078ec0ff */
[C---:B------:R-:W-:Y:S02]  /*35e0*/  ISETP.NE.AND P0, PT, R22.reuse, 0x7fffffff, PT ;  /* 0x7fffffff1600780c */ /* 0x040fe40003f05270 */
[----:B------:R-:W-:Y:S02]  /*35f0*/  LOP3.LUT R35, R35, R20, RZ, 0xc0, !PT ;  /* 0x0000001423237212 */ /* 0x000fe400078ec0ff */
[----:B------:R-:W-:-:S02]  /*3600*/  SEL R20, R22, 0x80000000, P0 ;  /* 0x8000000016147807 */ /* 0x000fc40000000000 */
[----:B------:R-:W2:Y:S01]  /*3610*/  FLO.U32 R37, R35 ;  /* 0x0000002300257300 */ /* 0x000ea200000e0000 */
[----:B-1----:R-:W-:Y:S02]  /*3620*/  LOP3.LUT R51, R48, R35, RZ, 0xc0, !PT ;  /* 0x0000002330337212 */ /* 0x002fe400078ec0ff */
[----:B------:R-:W-:-:S04]  /*3630*/  SHF.R.U32.HI R20, RZ, UR5, R20 ;  /* 0x00000005ff147c19 */ /* 0x000fc80008011614 */
[----:B------:R-:W-:Y:S01]  /*3640*/  LOP3.LUT R39, R20, UR4, RZ, 0x30, !PT ;  /* 0x0000000414277c12 */ /* 0x000fe2000f8e30ff */
[----:B------:R-:W1:Y:S01]  /*3650*/  POPC R51, R51 ;  /* 0x0000003300337309 */ /* 0x000e620000000000 */
[----:B--2---:R-:W-:-:S13]  /*3660*/  ISETP.NE.AND P0, PT, R24, R37, PT ;  /* 0x000000251800720c */ /* 0x004fda0003f05270 */
[----:B-1----:R-:W-:Y:S05]  /*3670*/  @P0 BRA `(.L_x_34) ;  /* 0x0000000000080947 */ /* 0x002fea0003800000 */
[----:B------:R-:W-:-:S06]  /*3680*/  IMAD R46, R31, 0x4, R26 ;  /* 0x000000041f2e7824 */ /* 0x000fcc00078e021a */
[----:B------:R1:W2:Y:S02]  /*3690*/  ATOMS.ADD R46, [R46], R51 ;  /* 0x000000332e2e738c */ /* 0x0002a40000000000 */
.L_x_34:
[----:B------:R-:W-:Y:S05]  /*36a0*/  BSYNC.RECONVERGENT B0 ;  /* 0x0000000000007941 */ /* 0x000fea0003800200 */
.L_x_33:
[----:B------:R-:W-:Y:S01]  /*36b0*/  R2P PR, R39, 0x7f ;  /* 0x0000007f27007804 */ /* 0x000fe20000000000 */
[----:B--2---:R2:W3:Y:S01]  /*36c0*/  SHFL.IDX PT, R46, R46, R37, 0x1f ;  /* 0x00001f252e2e7589 */ /* 0x0044e200000e0000 */
[----:B------:R-:W-:Y:S01]  /*36d0*/  BSSY.RECONVERGENT B0, `(.L_x_35) ;  /* 0x0000025000007945 */ /* 0x000fe20003800200 */
[----:B------:R-:W-:-:S10]  /*36e0*/  IMAD.MOV.U32 R44, RZ, RZ, RZ ;  /* 0x000000ffff2c7224 */ /* 0x000fd400078e00ff */
[----:B------:R-:W-:Y:S02]  /*36f0*/  VOTE.ANY R20, PT, P0 ;  /* 0x0000000000147806 */ /* 0x000fe400000e0100 */
[----:B------:R-:W-:Y:S02]  /*3700*/  VOTE.ANY R31, PT, P1 ;  /* 0x00000000001f7806 */ /* 0x000fe400008e0100 */
[----:B------:R-:W-:Y:S02]  /*3710*/  @!P0 LOP3.LUT R20, RZ, R20, RZ, 0x33, !PT ;  /* 0x00000014ff148212 */ /* 0x000fe400078e33ff */
[----:B------:R-:W-:Y:S02]  /*3720*/  VOTE.ANY R33, PT, P2 ;  /* 0x0000000000217806 */ /* 0x000fe400010e0100 */
[----:B------:R-:W-:Y:S02]  /*3730*/  @!P1 LOP3.LUT R31, RZ, R31, RZ, 0x33, !PT ;  /* 0x0000001fff1f9212 */ /* 0x000fe400078e33ff */
[----:B------:R-:W-:-:S02]  /*3740*/  @!P2 LOP3.LUT R33, RZ, R33, RZ, 0x33, !PT ;  /* 0x00000021ff21a212 */ /* 0x000fc400078e33ff */
[----:B------:R-:W-:Y:S02]  /*3750*/  LOP3.LUT R20, R31, R20, RZ, 0xc0, !PT ;  /* 0x000000141f147212 */ /* 0x000fe400078ec0ff */
[----:B------:R-:W-:Y:S02]  /*3760*/  VOTE.ANY R31, PT, P3 ;  /* 0x00000000001f7806 */ /* 0x000fe400018e0100 */
[----:B------:R-:W-:Y:S02]  /*3770*/  LOP3.LUT R20, R33, R20, RZ, 0xc0, !PT ;  /* 0x0000001421147212 */ /* 0x000fe400078ec0ff */
[----:B------:R-:W-:Y:S02]  /*3780*/  LOP3.LUT P0, RZ, R39, 0x80, RZ, 0xc0, !PT ;  /* 0x0000008027ff7812 */ /* 0x000fe4000780c0ff */
[----:B------:R-:W-:Y:S02]  /*3790*/  VOTE.ANY R33, PT, P4 ;  /* 0x0000000000217806 */ /* 0x000fe400020e0100 */
[----:B------:R-:W-:-:S02]  /*37a0*/  @!P3 LOP3.LUT R31, RZ, R31, RZ, 0x33, !PT ;  /* 0x0000001fff1fb212 */ /* 0x000fc400078e33ff */
[----:B------:R-:W-:Y:S02]  /*37b0*/  @!P4 LOP3.LUT R33, RZ, R33, RZ, 0x33, !PT ;  /* 0x00000021ff21c212 */ /* 0x000fe400078e33ff */
[----:B------:R-:W-:Y:S02]  /*37c0*/  LOP3.LUT R20, R31, R20, RZ, 0xc0, !PT ;  /* 0x000000141f147212 */ /* 0x000fe400078ec0ff */
[----:B------:R-:W-:Y:S02]  /*37d0*/  VOTE.ANY R31, PT, P5 ;  /* 0x00000000001f7806 */ /* 0x000fe400028e0100 */
[----:B------:R-:W-:Y:S02]  /*37e0*/  LOP3.LUT R20, R33, R20, RZ, 0xc0, !PT ;  /* 0x0000001421147212 */ /* 0x000fe400078ec0ff */
[----:B------:R-:W-:Y:S02]  /*37f0*/  VOTE.ANY R33, PT, P6 ;  /* 0x0000000000217806 */ /* 0x000fe400030e0100 */
[----:B------:R-:W-:-:S02]  /*3800*/  @!P5 LOP3.LUT R31, RZ, R31, RZ, 0x33, !PT ;  /* 0x0000001fff1fd212 */ /* 0x000fc400078e33ff */
[----:B------:R-:W-:Y:S02]  /*3810*/  VOTE.ANY R35, PT, P0 ;  /* 0x0000000000237806 */ /* 0x000fe400000e0100 */
[----:B------:R-:W-:Y:S02]  /*3820*/  @!P6 LOP3.LUT R33, RZ, R33, RZ, 0x33, !PT ;  /* 0x00000021ff21e212 */ /* 0x000fe400078e33ff */
[----:B------:R-:W-:Y:S02]  /*3830*/  LOP3.LUT R20, R31, R20, RZ, 0xc0, !PT ;  /* 0x000000141f147212 */ /* 0x000fe400078ec0ff */
[----:B------:R-:W-:Y:S02]  /*3840*/  @!P0 LOP3.LUT R35, RZ, R35, RZ, 0x33, !PT ;  /* 0x00000023ff238212 */ /* 0x000fe400078e33ff */
[----:B------:R-:W-:Y:S02]  /*3850*/  LOP3.LUT R20, R33, R20, RZ, 0xc0, !PT ;  /* 0x0000001421147212 */ /* 0x000fe400078ec0ff */
[----:B------:R-:W-:-:S02]  /*3860*/  ISETP.NE.AND P0, PT, R23, 0x7fffffff, PT ;  /* 0x7fffffff1700780c */ /* 0x000fc40003f05270 */
[----:B------:R-:W-:Y:S02]  /*3870*/  LOP3.LUT R35, R35, R20, RZ, 0xc0, !PT ;  /* 0x0000001423237212 */ /* 0x000fe400078ec0ff */
[----:B------:R-:W-:Y:S02]  /*3880*/  SEL R20, R23, 0x80000000, P0 ;  /* 0x8000000017147807 */ /* 0x000fe40000000000 */
[----:B------:R-:W4:Y:S01]  /*3890*/  FLO.U32 R41, R35 ;  /* 0x0000002300297300 */ /* 0x000f2200000e0000 */
[----:B------:R-:W-:Y:S02]  /*38a0*/  LOP3.LUT R49, R48, R35, RZ, 0xc0, !PT ;  /* 0x0000002330317212 */ /* 0x000fe400078ec0ff */
[----:B------:R-:W-:-:S04]  /*38b0*/  SHF.R.U32.HI R20, RZ, UR5, R20 ;  /* 0x00000005ff147c19 */ /* 0x000fc80008011614 */
[----:B------:R-:W-:Y:S01]  /*38c0*/  LOP3.LUT R43, R20, UR4, RZ, 0x30, !PT ;  /* 0x00000004142b7c12 */ /* 0x000fe2000f8e30ff */
[----:B------:R-:W0:Y:S01]  /*38d0*/  POPC R49, R49 ;  /* 0x0000003100317309 */ /* 0x000e220000000000 */
[----:B----4-:R-:W-:-:S13]  /*38e0*/  ISETP.NE.AND P0, PT, R24, R41, PT ;  /* 0x000000291800720c */ /* 0x010fda0003f05270 */
[----:B0-23--:R-:W-:Y:S05]  /*38f0*/  @P0 BRA `(.L_x_36) ;  /* 0x0000000000080947 */ /* 0x00dfea0003800000 */
[----:B------:R-:W-:-:S06]  /*3900*/  IMAD R44, R39, 0x4, R26 ;  /* 0x00000004272c7824 */ /* 0x000fcc00078e021a */
[----:B------:R0:W2:Y:S02]  /*3910*/  ATOMS.ADD R44, [R44], R49 ;  /* 0x000000312c2c738c */ /* 0x0000a40000000000 */
.L_x_36:
[----:B------:R-:W-:Y:S05]  /*3920*/  BSYNC.RECONVERGENT B0 ;  /* 0x0000000000007941 */ /* 0x000fea0003800200 */
.L_x_35:
        /* <DEDUP_REMOVED lines=39> */
.L_x_38:
[----:B------:R-:W-:Y:S05]  /*3ba0*/  BSYNC.RECONVERGENT B0 ;  /* 0x0000000000007941 */ /* 0x000fea0003800200 */
.L_x_37:
        /* <DEDUP_REMOVED lines=39> */
.L_x_40:
[----:B------:R-:W-:Y:S05]  /*3e20*/  BSYNC.RECONVERGENT B0 ;  /* 0x0000000000007941 */ /* 0x000fea0003800200 */
.L_x_39:
        /* <DEDUP_REMOVED lines=39> */
.L_x_42:
[----:B------:R-:W-:Y:S05]  /*40a0*/  BSYNC.RECONVERGENT B0 ;  /* 0x0000000000007941 */ /* 0x000fea0003800200 */
.L_x_41:
        /* <DEDUP_REMOVED lines=39> */
.L_x_44:
[----:B------:R-:W-:Y:S05]  /*4320*/  BSYNC.RECONVERGENT B0 ;  /* 0x0000000000007941 */ /* 0x000fea0003800200 */
.L_x_43:
        /* <DEDUP_REMOVED lines=39> */
.L_x_46:
[----:B------:R-:W-:Y:S05]  /*45a0*/  BSYNC.RECONVERGENT B0 ;  /* 0x0000000000007941 */ /* 0x000fea0003800200 */
.L_x_45:
        /* <DEDUP_REMOVED lines=39> */
.L_x_48:
[----:B------:R-:W-:Y:S05]  /*4820*/  BSYNC.RECONVERGENT B0 ;  /* 0x0000000000007941 */ /* 0x000fea0003800200 */
.L_x_47:
        /* <DEDUP_REMOVED lines=39> */
.L_x_50:
[----:B------:R-:W-:Y:S05]  /*4aa0*/  BSYNC.RECONVERGENT B0 ;  /* 0x0000000000007941 */ /* 0x000fea0003800200 */
.L_x_49:
        /* <DEDUP_REMOVED lines=39> */
.L_x_52:
[----:B------:R-:W-:Y:S05]  /*4d20*/  BSYNC.RECONVERGENT B0 ;  /* 0x0000000000007941 */ /* 0x000fea0003800200 */
.L_x_51:
        /* <DEDUP_REMOVED lines=30> */
[----:B------:R-:W4:Y:S02]  /*4f10*/  FLO.U32 R53, R61 ;  /* 0x0000003d00357300 */ /* 0x000f2400000e0000 */
[----:B------:R-:W-:Y:S02]  /*4f20*/  SHF.R.U32.HI R55, RZ, UR5, R20 ;  /* 0x00000005ff377c19 */ /* 0x000fe40008011614 */
[----:B------:R-:W-:Y:S02]  /*4f30*/  LOP3.LUT R20, R48, R61, RZ, 0xc0, !PT ;  /* 0x0000003d30147212 */ /* 0x000fe400078ec0ff */
[----:B------:R-:W-:-:S04]  /*4f40*/  LOP3.LUT R55, R55, UR4, RZ, 0x30, !PT ;  /* 0x0000000437377c12 */ /* 0x000fc8000f8e30ff */
[----:B------:R-:W0:Y:S01]  /*4f50*/  POPC R20, R20 ;  /* 0x0000001400147309 */ /* 0x000e220000000000 */
[----:B----4-:R-:W-:-:S13]  /*4f60*/  ISETP.NE.AND P0, PT, R24, R53, PT ;  /* 0x000000351800720c */ /* 0x010fda0003f05270 */
[----:B0-23--:R-:W-:Y:S05]  /*4f70*/  @P0 BRA `(.L_x_54) ;  /* 0x0000000000080947 */ /* 0x00dfea0003800000 */
[----:B------:R-:W-:-:S05]  /*4f80*/  IMAD R59, R59, 0x4, R26 ;  /* 0x000000043b3b7824 */ /* 0x000fca00078e021a */
[----:B------:R0:W2:Y:S02]  /*4f90*/  ATOMS.ADD R54, [R59], R20 ;  /* 0x000000143b36738c */ /* 0x0000a40000000000 */
.L_x_54:
[----:B------:R-:W-:Y:S05]  /*4fa0*/  BSYNC.RECONVERGENT B0 ;  /* 0x0000000000007941 */ /* 0x000fea0003800200 */
.L_x_53:
[----:B------:R-:W-:Y:S01]  /*4fb0*/  R2P PR, R55, 0x7f ;  /* 0x0000007f37007804 */ /* 0x000fe20000000000 */
[----:B--2---:R2:W3:Y:S01]  /*4fc0*/  SHFL.IDX PT, R53, R54, R53, 0x1f ;  /* 0x00001f3536357589 */ /* 0x0044e200000e0000 */
[----:B------:R-:W-:Y:S01]  /*4fd0*/  BSSY.RECONVERGENT B0, `(.L_x_55) ;  /* 0x0000025000007945 */ /* 0x000fe20003800200 */
[----:B------:R-:W-:-:S10]  /*4fe0*/  IMAD.MOV.U32 R56, RZ, RZ, RZ ;  /* 0x000000ffff387224 */ /* 0x000fd400078e00ff */
[----:B------:R-:W-:Y:S02]  /*4ff0*/  VOTE.ANY R50, PT, P0 ;  /* 0x0000000000327806 */ /* 0x000fe400000e0100 */
[----:B------:R-:W-:Y:S02]  /*5000*/  VOTE.ANY R57, PT, P1 ;  /* 0x0000000000397806 */ /* 0x000fe400008e0100 */
[----:B------:R-:W-:Y:S02]  /*5010*/  @!P0 LOP3.LUT R50, RZ, R50, RZ, 0x33, !PT ;  /* 0x00000032ff328212 */ /* 0x000fe400078e33ff */
[----:B0-----:R-:W-:Y:S02]  /*5020*/  VOTE.ANY R59, PT, P2 ;  /* 0x00000000003b7806 */ /* 0x001fe400010e0100 */
        /* <DEDUP_REMOVED lines=22> */
[----:B------:R-:W0:Y:S02]  /*5190*/  FLO.U32 R57, R61 ;  /* 0x0000003d00397300 */ /* 0x000e2400000e0000 */
[----:B------:R-:W-:Y:S02]  /*51a0*/  SHF.R.U32.HI R59, RZ, UR5, R50 ;  /* 0x00000005ff3b7c19 */ /* 0x000fe40008011632 */
[----:B------:R-:W-:Y:S02]  /*51b0*/  LOP3.LUT R50, R48, R61, RZ, 0xc0, !PT ;  /* 0x0000003d30327212 */ /* 0x000fe400078ec0ff */
[----:B------:R-:W-:-:S04]  /*51c0*/  LOP3.LUT R59, R59, UR4, RZ, 0x30, !PT ;  /* 0x000000043b3b7c12 */ /* 0x000fc8000f8e30ff */
[----:B------:R-:W4:Y:S01]  /*51d0*/  POPC R50, R50 ;  /* 0x0000003200327309 */ /* 0x000f220000000000 */
[----:B0-----:R-:W-:-:S13]  /*51e0*/  ISETP.NE.AND P0, PT, R24, R57, PT ;  /* 0x000000391800720c */ /* 0x001fda0003f05270 */
[----:B--234-:R-:W-:Y:S05]  /*51f0*/  @P0 BRA `(.L_x_56) ;  /* 0x0000000000080947 */ /* 0x01cfea0003800000 */
[----:B------:R-:W-:-:S05]  /*5200*/  IMAD R55, R55, 0x4, R26 ;  /* 0x0000000437377824 */ /* 0x000fca00078e021a */
[----:B------:R0:W2:Y:S02]  /*5210*/  ATOMS.ADD R56, [R55], R50 ;  /* 0x000000323738738c */ /* 0x0000a40000000000 */
.L_x_56:
[----:B------:R-:W-:Y:S05]  /*5220*/  BSYNC.RECONVERGENT B0 ;  /* 0x0000000000007941 */ /* 0x000fea0003800200 */
.L_x_55:
[----:B------:R-:W-:Y:S01]  /*5230*/  R2P PR, R59, 0x7f ;  /* 0x0000007f3b007804 */ /* 0x000fe20000000000 */
[----:B--2---:R2:W3:Y:S01]  /*5240*/  SHFL.IDX PT, R57, R56, R57, 0x1f ;  /* 0x00001f3938397589 */ /* 0x0044e200000e0000 */
[----:B------:R-:W-:Y:S01]  /*5250*/  BSSY.RECONVERGENT B0, `(.L_x_57) ;  /* 0x0000025000007945 */ /* 0x000fe20003800200 */
[----:B------:R-:W-:-:S10]  /*5260*/  IMAD.MOV.U32 R58, RZ, RZ, RZ ;  /* 0x000000ffff3a7224 */ /* 0x000fd400078e00ff */
[----:B------:R-:W-:Y:S02]  /*5270*/  VOTE.ANY R54, PT, P0 ;  /* 0x0000000000367806 */ /* 0x000fe400000e0100 */
[----:B0-----:R-:W-:Y:S02]  /*5280*/  VOTE.ANY R55, PT, P1 ;  /* 0x0000000000377806 */ /* 0x001fe400008e0100 */
        /* <DEDUP_REMOVED lines=33> */
.L_x_58:
[----:B------:R-:W-:Y:S05]  /*54a0*/  BSYNC.RECONVERGENT B0 ;  /* 0x0000000000007941 */ /* 0x000fea0003800200 */
.L_x_57:
        /* <DEDUP_REMOVED lines=39> */
.L_x_60:
[----:B------:R-:W-:Y:S05]  /*5720*/  BSYNC.RECONVERGENT B0 ;  /* 0x0000000000007941 */ /* 0x000fea0003800200 */
.L_x_59:
[----:B------:R-:W-:Y:S01]  /*5730*/  R2P PR, R63, 0x7f ;  /* 0x0000007f3f007804 */ /* 0x000fe20000000000 */
[----:B--2---:R2:W3:Y:S01]  /*5740*/  SHFL.IDX PT, R59, R60, R59, 0x1f ;  /* 0x00001f3b3c3b7589 */ /* 0x0044e200000e0000 */
[----:B------:R-:W-:Y:S01]  /*5750*/  BSSY.RECONVERGENT B0, `(.L_x_61) ;  /* 0x0000025000007945 */ /* 0x000fe20003800200 */
[----:B------:R-:W-:-:S10]  /*5760*/  IMAD.MOV.U32 R62, RZ, RZ, RZ ;  /* 0x000000ffff3e7224 */ /* 0x000fd400078e00ff */
[----:B------:R-:W-:Y:S02]  /*5770*/  VOTE.ANY R58, PT, P0 ;  /* 0x00000000003a7806 */ /* 0x000fe400000e0100 */
[----:B0-----:R-:W-:Y:S02]  /*5780*/  VOTE.ANY R61, PT, P1 ;  /* 0x00000000003d7806 */ /* 0x001fe400008e0100 */
[----:B------:R-:W-:Y:S02]  /*5790*/  @!P0 LOP3.LUT R58, RZ, R58, RZ, 0x33, !PT ;  /* 0x0000003aff3a8212 */ /* 0x000fe400078e33ff */
[----:B------:R-:W-:Y:S02]  /*57a0*/  @!P1 LOP3.LUT R61, RZ, R61, RZ, 0x33, !PT ;  /* 0x0000003dff3d9212 */ /* 0x000fe400078e33ff */
[----:B------:R-:W-:Y:S02]  /*57b0*/  VOTE.ANY R65, PT, P2 ;  /* 0x0000000000417806 */ /* 0x000fe400010e0100 */
[----:B------:R-:W-:-:S02]  /*57c0*/  LOP3.LUT R58, R61, R58, RZ, 0xc0, !PT ;  /* 0x0000003a3d3a7212 */ /* 0x000fc400078ec0ff */
[----:B------:R-:W-:Y:S02]  /*57d0*/  @!P2 LOP3.LUT R65, RZ, R65, RZ, 0x33, !PT ;  /* 0x00000041ff41a212 */ /* 0x000fe400078e33ff */
[----:B------:R-:W-:Y:S02]  /*57e0*/  VOTE.ANY R61, PT, P3 ;  /* 0x00000000003d7806 */ /* 0x000fe400018e0100 */
[----:B------:R-:W-:Y:S02]  /*57f0*/  LOP3.LUT R58, R65, R58, RZ, 0xc0, !PT ;  /* 0x0000003a413a7212 */ /* 0x000fe400078ec0ff */
[----:B------:R-:W-:Y:S02]  /*5800*/  @!P3 LOP3.LUT R61, RZ, R61, RZ, 0x33, !PT ;  /* 0x0000003dff3db212 */ /* 0x000fe400078e33ff */
[----:B------:R-:W-:Y:S02]  /*5810*/  LOP3.LUT P0, RZ, R63, 0x80, RZ, 0xc0, !PT ;  /* 0x000000803fff7812 */ /* 0x000fe4000780c0ff */
[----:B------:R-:W-:-:S02]  /*5820*/  LOP3.LUT R58, R61, R58, RZ, 0xc0, !PT ;  /* 0x0000003a3d3a7212 */ /* 0x000fc400078ec0ff */
[----:B------:R-:W-:Y:S02]  /*5830*/  VOTE.ANY R61, PT, P4 ;  /* 0x00000000003d7806 */ /* 0x000fe400020e0100 */
[----:B------:R-:W-:Y:S02]  /*5840*/  VOTE.ANY R65, PT, P5 ;  /* 0x0000000000417806 */ /* 0x000fe400028e0100 */
[----:B------:R-:W-:Y:S02]  /*5850*/  @!P4 LOP3.LUT R61, RZ, R61, RZ, 0x33, !PT ;  /* 0x0000003dff3dc212 */ /* 0x000fe400078e33ff */
[----:B------:R-:W-:Y:S02]  /*5860*/  @!P5 LOP3.LUT R65, RZ, R65, RZ, 0x33, !PT ;  /* 0x00000041ff41d212 */ /* 0x000fe400078e33ff */
[----:B------:R-:W-:Y:S02]  /*5870*/  LOP3.LUT R58, R61, R58, RZ, 0xc0, !PT ;  /* 0x0000003a3d3a7212 */ /* 0x000fe400078ec0ff */
[----:B------:R-:W-:-:S02]  /*5880*/  VOTE.ANY R61, PT, P6 ;  /* 0x00000000003d7806 */ /* 0x000fc400030e0100 */
[----:B------:R-:W-:Y:S02]  /*5890*/  LOP3.LUT R58, R65, R58, RZ, 0xc0, !PT ;  /* 0x0000003a413a7212 */ /* 0x000fe400078ec0ff */
[----:B------:R-:W-:Y:S02]  /*58a0*/  @!P6 LOP3.LUT R61, RZ, R61, RZ, 0x33, !PT ;  /* 0x0000003dff3de212 */ /* 0x000fe400078e33ff */
[----:B------:R-:W-:Y:S02]  /*58b0*/  VOTE.ANY R65, PT, P0 ;  /* 0x0000000000417806 */ /* 0x000fe400000e0100 */
[----:B------:R-:W-:Y:S02]  /*58c0*/  LOP3.LUT R58, R61, R58, RZ, 0xc0, !PT ;  /* 0x0000003a3d3a7212 */ /* 0x000fe400078ec0ff */
[----:B------:R-:W-:Y:S02]  /*58d0*/  @!P0 LOP3.LUT R65, RZ, R65, RZ, 0x33, !PT ;  /* 0x00000041ff418212 */ /* 0x000fe400078e33ff */
        /* <DEDUP_REMOVED lines=12> */
.L_x_62:
[----:B------:R-:W-:Y:S05]  /*59a0*/  BSYNC.RECONVERGENT B0 ;  /* 0x0000000000007941 */ /* 0x000fea0003800200 */
.L_x_61:
        /* <DEDUP_REMOVED lines=8> */
[----:B------:R-:W-:Y:S02]  /*5a30*/  LOP3.LUT P0, RZ, R65, 0x80, RZ, 0xc0, !PT ;  /* 0x0000008041ff7812 */ /* 0x000fe4000780c0ff */
[----:B------:R-:W-:-:S02]  /*5a40*/  LOP3.LUT R60, R63, R60, RZ, 0xc0, !PT ;  /* 0x0000003c3f3c7212 */ /* 0x000fc400078ec0ff */
[----:B------:R-:W-:-:S04]  /*5a50*/  VOTE.ANY R63, PT, P2 ;  /* 0x00000000003f7806 */ /* 0x000fc800010e0100 */
[----:B------:R-:W-:-:S04]  /*5a60*/  @!P2 LOP3.LUT R63, RZ, R63, RZ, 0x33, !PT ;  /* 0x0000003fff3fa212 */ /* 0x000fc800078e33ff */
[----:B------:R-:W-:Y:S02]  /*5a70*/  LOP3.LUT R60, R63, R60, RZ, 0xc0, !PT ;  /* 0x0000003c3f3c7212 */ /* 0x000fe400078ec0ff */
        /* <DEDUP_REMOVED lines=13> */
[----:B------:R-:W-:Y:S02]  /*5b50*/  @!P0 LOP3.LUT R63, RZ, R63, RZ, 0x33, !PT ;  /* 0x0000003fff3f8212 */ /* 0x000fe400078e33ff */
[----:B------:R-:W-:Y:S02]  /*5b60*/  ISETP.NE.AND P0, PT, R13, 0x7fffffff, PT ;  /* 0x7fffffff0d00780c */ /* 0x000fe40003f05270 */
[----:B------:R-:W-:Y:S02]  /*5b70*/  LOP3.LUT R69, R63, R60, RZ, 0xc0, !PT ;  /* 0x0000003c3f457212 */ /* 0x000fe400078ec0ff */
[----:B------:R-:W-:Y:S02]  /*5b80*/  SEL R60, R13, 0x80000000, P0 ;  /* 0x800000000d3c7807 */ /* 0x000fe40000000000 */
[----:B------:R-:W0:Y:S02]  /*5b90*/  FLO.U32 R63, R69 ;  /* 0x00000045003f7300 */ /* 0x000e2400000e0000 */
[----:B------:R-:W-:-:S02]  /*5ba0*/  SHF.R.U32.HI R67, RZ, UR5, R60 ;  /* 0x00000005ff437c19 */ /* 0x000fc4000801163c */
[----:B------:R-:W-:Y:S02]  /*5bb0*/  LOP3.LUT R60, R48, R69, RZ, 0xc0, !PT ;  /* 0x00000045303c7212 */ /* 0x000fe400078ec0ff */
[----:B------:R-:W-:-:S04]  /*5bc0*/  LOP3.LUT R67, R67, UR4, RZ, 0x30, !PT ;  /* 0x0000000443437c12 */ /* 0x000fc8000f8e30ff */
[----:B------:R-:W4:Y:S01]  /*5bd0*/  POPC R60, R60 ;  /* 0x0000003c003c7309 */ /* 0x000f220000000000 */
[----:B0-----:R-:W-:-:S13]  /*5be0*/  ISETP.NE.AND P0, PT, R24, R63, PT ;  /* 0x0000003f1800720c */ /* 0x001fda0003f05270 */
[----:B--234-:R-:W-:Y:S05]  /*5bf0*/  @P0 BRA `(.L_x_64) ;  /* 0x0000000000080947 */ /* 0x01cfea0003800000 */
[----:B------:R-:W-:-:S05]  /*5c00*/  IMAD R65, R65, 0x4, R26 ;  /* 0x0000000441417824 */ /* 0x000fca00078e021a */
[----:B------:R0:W2:Y:S02]  /*5c10*/  ATOMS.ADD R64, [R65], R60 ;  /* 0x0000003c4140738c */ /* 0x0000a40000000000 */
.L_x_64:
[----:B------:R-:W-:Y:S05]  /*5c20*/  BSYNC.RECONVERGENT B0 ;  /* 0x0000000000007941 */ /* 0x000fea0003800200 */
.L_x_63:
[----:B------:R-:W-:Y:S01]  /*5c30*/  R2P PR, R67, 0x7f ;  /* 0x0000007f43007804 */ /* 0x000fe20000000000 */
[----:B--2---:R2:W3:Y:S01]  /*5c40*/  SHFL.IDX PT, R63, R64, R63, 0x1f ;  /* 0x00001f3f403f7589 */ /* 0x0044e200000e0000 */
[----:B------:R-:W-:Y:S11]  /*5c50*/  BSSY.RECONVERGENT B0, `(.L_x_65) ;  /* 0x0000021000007945 */ /* 0x000ff60003800200 */
[----:B------:R-:W-:-:S02]  /*5c60*/  VOTE.ANY R62, PT, P0 ;  /* 0x00000000003e7806 */ /* 0x000fc400000e0100 */
[----:B0-----:R-:W-:Y:S02]  /*5c70*/  VOTE.ANY R65, PT, P1 ;  /* 0x0000000000417806 */ /* 0x001fe400008e0100 */
[----:B------:R-:W-:Y:S02]  /*5c80*/  @!P0 LOP3.LUT R62, RZ, R62, RZ, 0x33, !PT ;  /* 0x0000003eff3e8212 */ /* 0x000fe400078e33ff */
[----:B------:R-:W-:Y:S02]  /*5c90*/  @!P1 LOP3.LUT R65, RZ, R65, RZ, 0x33, !PT ;  /* 0x00000041ff419212 */ /* 0x000fe400078e33ff */
[----:B------:R-:W-:Y:S02]  /*5ca0*/  LOP3.LUT P0, RZ, R67, 0x80, RZ, 0xc0, !PT ;  /* 0x0000008043ff7812 */ /* 0x000fe4000780c0ff */
        /* <DEDUP_REMOVED lines=18> */
[----:B------:R-:W-:-:S04]  /*5dd0*/  LOP3.LUT R65, R65, R62, RZ, 0xc0, !PT ;  /* 0x0000003e41417212 */ /* 0x000fc800078ec0ff */
[----:B------:R-:W0:Y:S02]  /*5de0*/  FLO.U32 R69, R65 ;  /* 0x0000004100457300 */ /* 0x000e2400000e0000 */
[----:B0-----:R-:W-:Y:S02]  /*5df0*/  ISETP.NE.AND P0, PT, R24, R69, PT ;  /* 0x000000451800720c */ /* 0x001fe40003f05270 */
[----:B------:R-:W-:Y:S01]  /*5e00*/  LOP3.LUT R24, R48, R65, RZ, 0xc0, !PT ;  /* 0x0000004130187212 */ /* 0x000fe200078ec0ff */
[----:B------:R-:W-:-:S05]  /*5e10*/  IMAD.MOV.U32 R48, RZ, RZ, RZ ;  /* 0x000000ffff307224 */ /* 0x000fca00078e00ff */
[----:B------:R-:W0:Y:S05]  /*5e20*/  POPC R24, R24 ;  /* 0x0000001800187309 */ /* 0x000e2a0000000000 */
[----:B--23--:R-:W-:Y:S05]  /*5e30*/  @P0 BRA `(.L_x_66) ;  /* 0x0000000000080947 */ /* 0x00cfea0003800000 */
[----:B------:R-:W-:-:S05]  /*5e40*/  IMAD R67, R67, 0x4, R26 ;  /* 0x0000000443437824 */ /* 0x000fca00078e021a */
[----:B0-----:R2:W3:Y:S02]  /*5e50*/  ATOMS.ADD R48, [R67], R24 ;  /* 0x000000184330738c */ /* 0x0014e40000000000 */
.L_x_66:
[----:B------:R-:W-:Y:S05]  /*5e60*/  BSYNC.RECONVERGENT B0 ;  /* 0x0000000000007941 */ /* 0x000fea0003800200 */
.L_x_65:
[----:B------:R-:W-:Y:S01]  /*5e70*/  BAR.SYNC.DEFER_BLOCKING 0x0 ;  /* 0x0000000000007b1d */ /* 0x000fe20000010000 */
[----:B------:R-:W-:Y:S01]  /*5e80*/  IMAD.IADD R46, R51, 0x1, R46 ;  /* 0x00000001332e7824 */ /* 0x000fe200078e022e */
[----:B------:R-:W-:Y:S01]  /*5e90*/  ISETP.NE.AND P0, PT, R52, RZ, PT ;  /* 0x000000ff3400720c */ /* 0x000fe20003f05270 */
[----:B------:R-:W-:Y:S02]  /*5ea0*/  IMAD.IADD R26, R49, 0x1, R44 ;  /* 0x00000001311a7824 */ /* 0x000fe400078e022c */
[----:B------:R-:W-:Y:S01]  /*5eb0*/  IMAD.IADD R42, R47, 0x1, R42 ;  /* 0x000000012f2a7824 */ /* 0x000fe200078e022a */
[----:B------:R-:W-:Y:S01]  /*5ec0*/  BSSY B1, `(.L_x_67) ;  /* 0x0000063000017945 */ /* 0x000fe20003800000 */
[----:B------:R-:W-:Y:S01]  /*5ed0*/  IMAD.IADD R40, R43, 0x1, R40 ;  /* 0x000000012b287824 */ /* 0x000fe200078e0228 */
[----:B---3--:R-:W0:Y:S01]  /*5ee0*/  SHFL.IDX PT, R65, R48, R69, 0x1f ;  /* 0x00001f4530417589 */ /* 0x008e2200000e0000 */
[----:B------:R-:W-:Y:S02]  /*5ef0*/  IMAD.IADD R38, R41, 0x1, R38 ;  /* 0x0000000129267824 */ /* 0x000fe400078e0226 */
[----:B------:R-:W-:-:S02]  /*5f00*/  IMAD R44, R46, 0x4, R9 ;  /* 0x000000042e2c7824 */ /* 0x000fc400078e0209 */
[----:B------:R-:W-:Y:S02]  /*5f10*/  IMAD.IADD R36, R39, 0x1, R36 ;  /* 0x0000000127247824 */ /* 0x000fe400078e0224 */
[--C-:B------:R-:W-:Y:S02]  /*5f20*/  IMAD R43, R26, 0x4, R9.reuse ;  /* 0x000000041a2b7824 */ /* 0x100fe400078e0209 */
[----:B------:R-:W-:Y:S02]  /*5f30*/  IMAD.IADD R34, R37, 0x1, R34 ;  /* 0x0000000125227824 */ /* 0x000fe400078e0222 */
[--C-:B------:R-:W-:Y:S02]  /*5f40*/  IMAD R42, R42, 0x4, R9.reuse ;  /* 0x000000042a2a7824 */ /* 0x100fe400078e0209 */
[----:B------:R-:W-:Y:S02]  /*5f50*/  IMAD.IADD R32, R35, 0x1, R32 ;  /* 0x0000000123207824 */ /* 0x000fe400078e0220 */
[----:B------:R-:W-:Y:S01]  /*5f60*/  IMAD R41, R40, 0x4, R9 ;  /* 0x0000000428297824 */ /* 0x000fe200078e0209 */
[----:B------:R3:W-:Y:S01]  /*5f70*/  STS [R44+-0x4], R29 ;  /* 0xfffffc1d2c007388 */ /* 0x0007e20000000800 */
[----:B------:R-:W-:-:S02]  /*5f80*/  IMAD.IADD R30, R33, 0x1, R30 ;  /* 0x00000001211e7824 */ /* 0x000fc400078e021e */
[--C-:B------:R-:W-:Y:S01]  /*5f90*/  IMAD R40, R38, 0x4, R9.reuse ;  /* 0x0000000426287824 */ /* 0x100fe200078e0209 */
[----:B------:R-:W-:Y:S01]  /*5fa0*/  STS [R43+-0x4], R22 ;  /* 0xfffffc162b007388 */ /* 0x000fe20000000800 */
[----:B------:R-:W-:Y:S02]  /*5fb0*/  IMAD.IADD R52, R31, 0x1, R28 ;  /* 0x000000011f347824 */ /* 0x000fe400078e021c */
[----:B------:R-:W-:Y:S01]  /*5fc0*/  IMAD R39, R36, 0x4, R9 ;  /* 0x0000000424277824 */ /* 0x000fe200078e0209 */
[----:B------:R-:W-:Y:S01]  /*5fd0*/  STS [R42+-0x4], R23 ;  /* 0xfffffc172a007388 */ /* 0x000fe20000000800 */
[----:B------:R-:W-:Y:S02]  /*5fe0*/  IMAD.IADD R20, R20, 0x1, R53 ;  /* 0x0000000114147824 */ /* 0x000fe400078e0235 */
[----:B------:R-:W-:Y:S01]  /*5ff0*/  IMAD R38, R34, 0x4, R9 ;  /* 0x0000000422267824 */ /* 0x000fe200078e0209 */
[----:B------:R-:W-:Y:S01]  /*6000*/  STS [R41+-0x4], R16 ;  /* 0xfffffc1029007388 */ /* 0x000fe20000000800 */
[----:B------:R-:W-:-:S02]  /*6010*/  IMAD.IADD R50, R50, 0x1, R57 ;  /* 0x0000000132327824 */ /* 0x000fc400078e0239 */
[----:B------:R-:W-:Y:S01]  /*6020*/  IMAD R37, R32, 0x4, R9 ;  /* 0x0000000420257824 */ /* 0x000fe200078e0209 */
        /* <DEDUP_REMOVED lines=13> */
[----:B0-----:R-:W-:Y:S02]  /*6100*/  IMAD.IADD R28, R24, 0x1, R65 ;  /* 0x00000001181c7824 */ /* 0x001fe400078e0241 */
[--C-:B------:R-:W-:Y:S01]  /*6110*/  IMAD R32, R54, 0x4, R9.reuse ;  /* 0x0000000436207824 */ /* 0x100fe200078e0209 */
[----:B------:R-:W-:Y:S01]  /*6120*/  STS [R35+-0x4], R12 ;  /* 0xfffffc0c23007388 */ /* 0x000fe20000000800 */
[----:B------:R-:W-:-:S02]  /*6130*/  IMAD R31, R56, 0x4, R9 ;  /* 0x00000004381f7824 */ /* 0x000fc400078e0209 */
[--C-:B------:R-:W-:Y:S01]  /*6140*/  IMAD R30, R58, 0x4, R9.reuse ;  /* 0x000000043a1e7824 */ /* 0x100fe200078e0209 */
[----:B------:R0:W-:Y:S01]  /*6150*/  STS [R34+-0x4], R19 ;  /* 0xfffffc1322007388 */ /* 0x0001e20000000800 */
[--C-:B---3--:R-:W-:Y:S02]  /*6160*/  IMAD R29, R60, 0x4, R9.reuse ;  /* 0x000000043c1d7824 */ /* 0x108fe400078e0209 */
[--C-:B------:R-:W-:Y:S01]  /*6170*/  IMAD R28, R28, 0x4, R9.reuse ;  /* 0x000000041c1c7824 */ /* 0x100fe200078e0209 */
[----:B------:R3:W-:Y:S04]  /*6180*/  STS [R33+-0x4], R14 ;  /* 0xfffffc0e21007388 */ /* 0x0007e80000000800 */
[----:B------:R3:W-:Y:S01]  /*6190*/  STS [R32+-0x4], R11 ;  /* 0xfffffc0b20007388 */ /* 0x0007e20000000800 */
[----:B0-----:R-:W-:-:S03]  /*61a0*/  IMAD R19, R3, 0x8, R9 ;  /* 0x0000000803137824 */ /* 0x001fc600078e0209 */
[----:B------:R3:W-:Y:S04]  /*61b0*/  STS [R31+-0x4], R4 ;  /* 0xfffffc041f007388 */ /* 0x0007e80000000800 */
[----:B------:R3:W-:Y:S04]  /*61c0*/  STS [R30+-0x4], R15 ;  /* 0xfffffc0f1e007388 */ /* 0x0007e80000000800 */
[----:B------:R3:W-:Y:S04]  /*61d0*/  STS [R29+-0x4], R6 ;  /* 0xfffffc061d007388 */ /* 0x0007e80000000800 */
[----:B------:R3:W-:Y:S01]  /*61e0*/  STS [R28+-0x4], R13 ;  /* 0xfffffc0d1c007388 */ /* 0x0007e20000000800 */
[----:B------:R-:W-:Y:S05]  /*61f0*/  @P0 BRA `(.L_x_68) ;  /* 0x0000000000bc0947 */ /* 0x000fea0003800000 */
[----:B------:R-:W0:Y:S02]  /*6200*/  LDCU.64 UR8, c[0x0][0x398] ;  /* 0x00007300ff0877ac */ /* 0x000e240008000a00 */
[----:B0-----:R-:W-:-:S04]  /*6210*/  LEA R12, P0, R3, UR8, 0x3 ;  /* 0x00000008030c7c11 */ /* 0x001fc8000f8018ff */
[----:B---3--:R-:W-:-:S05]  /*6220*/  LEA.HI.X R13, R3, UR9, RZ, 0x3, P0 ;  /* 0x00000009030d7c11 */ /* 0x008fca00080f1cff */
[----:B------:R-:W3:Y:S01]  /*6230*/  LDG.E.64 R10, desc[UR6][R12.64] ;  /* 0x000000060c0a7981 */ /* 0x000ee2000c1e1b00 */
[----:B------:R-:W-:Y:S02]  /*6240*/  SHF.R.S32.HI R15, RZ, 0x1f, R21 ;  /* 0x0000001fff0f7819 */ /* 0x000fe40000011415 */
[----:B---3--:R-:W-:-:S05]  /*6250*/  IADD3 R10, P0, PT, -R21, R10, RZ ;  /* 0x0000000a150a7210 */ /* 0x008fca0007f1e1ff */
[----:B------:R-:W-:Y:S01]  /*6260*/  IMAD.X R11, R11, 0x1, ~R15, P0 ;  /* 0x000000010b0b7824 */ /* 0x000fe200000e0e0f */
[----:B------:R-:W-:Y:S01]  /*6270*/  ISETP.GE.AND P0, PT, R45, 0x1, PT ;  /* 0x000000012d00780c */ /* 0x000fe20003f06270 */
[----:B------:R-:W-:-:S03]  /*6280*/  IMAD.MOV.U32 R15, RZ, RZ, R0 ;  /* 0x000000ffff0f7224 */ /* 0x000fc600078e0000 */
[----:B------:R0:W-:Y:S09]  /*6290*/  STS.64 [R19+0x6600], R10 ;  /* 0x0066000a13007388 */ /* 0x0001f20000000a00 */
[----:B------:R-:W-:Y:S05]  /*62a0*/  @!P0 BRA `(.L_x_69) ;  /* 0x00000000006c8947 */ /* 0x000fea0003800000 */
[----:B------:R-:W-:Y:S01]  /*62b0*/  BSSY B0, `(.L_x_70) ;  /* 0x0000019000007945 */ /* 0x000fe20003800000 */
[----:B------:R-:W-:Y:S02]  /*62c0*/  IMAD.MOV.U32 R4, RZ, RZ, -0x1 ;  /* 0xffffffffff047424 */ /* 0x000fe400078e00ff */
[----:B------:R-:W-:Y:S02]  /*62d0*/  IMAD.MOV.U32 R6, RZ, RZ, R45 ;  /* 0x000000ffff067224 */ /* 0x000fe400078e002d */
[----:B------:R-:W-:-:S07]  /*62e0*/  IMAD.MOV.U32 R15, RZ, RZ, R0 ;  /* 0x000000ffff0f7224 */ /* 0x000fce00078e0000 */
.L_x_74:
[----:B0-----:R-:W0:Y:S01]  /*62f0*/  LDC.64 R10, c[0x0][0x380] ;  /* 0x0000e000ff0a7b82 */ /* 0x001e220000000a00 */
[----:B------:R-:W-:Y:S01]  /*6300*/  VIADD R17, R6, 0xffffffff ;  /* 0xffffffff06117836 */ /* 0x000fe20000000000 */
[----:B------:R-:W-:Y:S03]  /*6310*/  BSSY B2, `(.L_x_71) ;  /* 0x0000008000027945 */ /* 0x000fe60003800000 */
[----:B------:R-:W-:-:S04]  /*6320*/  IMAD R13, R17, 0x100, R3 ;  /* 0x00000100110d7824 */ /* 0x000fc800078e0203 */
[----:B0-----:R-:W-:-:S07]  /*6330*/  IMAD.WIDE R10, R13, 0x4, R10 ;  /* 0x000000040d0a7825 */ /* 0x001fce00078e020a */
.L_x_72:
[----:B------:R-:W-:Y:S05]  /*6340*/  YIELD ;  /* 0x0000000000007946 */ /* 0x000fea0003800000 */
[----:B------:R0:W-:Y:S06]  /*6350*/  MEMBAR.SC.CTA ;  /* 0x0000000000007992 */ /* 0x0001ec0000000000 */
[----:B0-----:R-:W3:Y:S02]  /*6360*/  LDG.E.STRONG.SYS R12, desc[UR6][R10.64] ;  /* 0x000000060a0c7981 */ /* 0x001ee4000c1f5900 */
[----:B---3--:R-:W-:-:S13]  /*6370*/  ISETP.NE.AND P0, PT, R12, RZ, PT ;  /* 0x000000ff0c00720c */ /* 0x008fda0003f05270 */
[----:B------:R-:W-:Y:S05]  /*6380*/  @!P0 BRA `(.L_x_72) ;  /* 0xfffffffc00ec8947 */ /* 0x000fea000383ffff */
[----:B------:R-:W-:Y:S05]  /*6390*/  BSYNC B2 ;  /* 0x0000000000027941 */ /* 0x000fea0003800000 */
.L_x_71:
[----:B------:R-:W-:Y:S01]  /*63a0*/  BSSY.RECONVERGENT B2, `(.L_x_73) ;  /* 0x0000006000027945 */ /* 0x000fe20003800200 */
[C---:B------:R-:W-:Y:S02]  /*63b0*/  ISETP.GT.AND P0, PT, R12.reuse, -0x1, PT ;  /* 0xffffffff0c00780c */ /* 0x040fe40003f04270 */
[----:B------:R-:W-:Y:S01]  /*63c0*/  LOP3.LUT R12, R12, 0x3fffffff, RZ, 0xc0, !PT ;  /* 0x3fffffff0c0c7812 */ /* 0x000fe200078ec0ff */
[----:B------:R-:W-:Y:S05]  /*63d0*/  WARPSYNC.EXCLUSIVE R4 ;  /* 0x0000000004007348 */ /* 0x000fea0003a00000 */
[----:B------:R-:W-:-:S05]  /*63e0*/  IMAD.IADD R15, R12, 0x1, R15 ;  /* 0x000000010c0f7824 */ /* 0x000fca00078e020f */
[----:B------:R-:W-:-:S07]  /*63f0*/  VOTE.ANY R4, PT, P0 ;  /* 0x0000000000047806 */ /* 0x000fce00000e0100 */
[----:B------:R-:W-:Y:S05]  /*6400*/  BSYNC.RECONVERGENT B2 ;  /* 0x0000000000027941 */ /* 0x000fea0003800200 */
.L_x_73:
[----:B------:R-:W-:Y:S01]  /*6410*/  ISETP.GT.U32.AND P1, PT, R6, 0x1, PT ;  /* 0x000000010600780c */ /* 0x000fe20003f24070 */
[----:B------:R-:W-:-:S12]  /*6420*/  IMAD.MOV.U32 R6, RZ, RZ, R17 ;  /* 0x000000ffff067224 */ /* 0x000fd800078e0011 */
[----:B------:R-:W-:Y:S05]  /*6430*/  @P0 BRA P1, `(.L_x_74) ;  /* 0xfffffffc00ac0947 */ /* 0x000fea000083ffff */
[----:B------:R-:W-:Y:S05]  /*6440*/  BSYNC B0 ;  /* 0x0000000000007941 */ /* 0x000fea0003800000 */
.L_x_70:
[----:B------:R3:W4:Y:S02]  /*6450*/  LDS.64 R10, [R19+0x6600] ;  /* 0x00660000130a7984 */ /* 0x0007240000000a00 */
.L_x_69:
[----:B------:R-:W5:Y:S01]  /*6460*/  LDC.64 R12, c[0x0][0x380] ;  /* 0x0000e000ff0c7b82 */ /* 0x000f620000000a00 */
[C---:B------:R-:W-:Y:S01]  /*6470*/  IMAD.IADD R17, R15.reuse, 0x1, -R0 ;  /* 0x000000010f117824 */ /* 0x040fe200078e0a00 */
[----:B------:R-:W-:Y:S01]  /*6480*/  LOP3.LUT R15, R15, 0x80000000, RZ, 0xfc, !PT ;  /* 0x800000000f0f7812 */ /* 0x000fe200078efcff */
[----:B------:R-:W-:-:S03]  /*6490*/  IMAD R23, R45, 0x100, R3 ;  /* 0x000001002d177824 */ /* 0x000fc600078e0203 */
[----:B0---4-:R-:W-:-:S04]  /*64a0*/  IADD3 R10, P0, PT, R17, R10, RZ ;  /* 0x0000000a110a7210 */ /* 0x011fc80007f1e0ff */
[----:B------:R-:W-:-:S05]  /*64b0*/  LEA.HI.X.SX32 R11, R17, R11, 0x1, P0 ;  /* 0x0000000b110b7211 */ /* 0x000fca00000f0eff */
[----:B------:R0:W-:Y:S01]  /*64c0*/  STS.64 [R19+0x6600], R10 ;  /* 0x0066000a13007388 */ /* 0x0001e20000000a00 */
[----:B-----5:R-:W-:-:S05]  /*64d0*/  IMAD.WIDE R12, R23, 0x4, R12 ;  /* 0x00000004170c7825 */ /* 0x020fca00078e020c */
[----:B------:R0:W-:Y:S02]  /*64e0*/  STG.E.STRONG.SYS desc[UR6][R12.64], R15 ;  /* 0x0000000f0c007986 */ /* 0x0001e4000c115906 */
.L_x_68:
[----:B------:R-:W-:Y:S05]  /*64f0*/  BSYNC B1 ;  /* 0x0000000000017941 */ /* 0x000fea0003800000 */
.L_x_67:
[----:B------:R-:W4:Y:S01]  /*6500*/  LDC R27, c[0x0][0x3c0] ;  /* 0x0000f000ff1b7b82 */ /* 0x000f220000000800 */
[----:B---3--:R-:W-:-:S07]  /*6510*/  VIADD R4, R5, 0x1980 ;  /* 0x0000198005047836 */ /* 0x008fce0000000000 */
[----:B0-----:R-:W0:Y:S01]  /*6520*/  LDC.64 R12, c[0x0][0x390] ;  /* 0x0000e400ff0c7b82 */ /* 0x001e220000000a00 */
[----:B----4-:R-:W-:Y:S02]  /*6530*/  ISETP.GE.AND P0, PT, R4, R27, PT ;  /* 0x0000001b0400720c */ /* 0x010fe40003f06270 */
[----:B0-----:R-:W-:-:S04]  /*6540*/  ISETP.EQ.U32.AND P1, PT, R12, RZ, PT ;  /* 0x000000ff0c00720c */ /* 0x001fc80003f22070 */
[----:B------:R-:W-:-:S04]  /*6550*/  ISETP.EQ.OR.EX P0, PT, R13, RZ, !P0, P1 ;  /* 0x000000ff0d00720c */ /* 0x000fc80004702710 */
[----:B------:R-:W-:-:S13]  /*6560*/  ISETP.GT.U32.OR P0, PT, R3, 0xff, P0 ;  /* 0x000000ff0300780c */ /* 0x000fda0000704470 */
[----:B------:R-:W-:Y:S05]  /*6570*/  @P0 BRA `(.L_x_75) ;  /* 0x0000000000200947 */ /* 0x000fea0003800000 */
[----:B------:R-:W0:Y:S01]  /*6580*/  LDS.64 R10, [R19+0x6600] ;  /* 0x00660000130a7984 */ /* 0x000e220000000a00 */
[C---:B------:R-:W-:Y:S02]  /*6590*/  LEA R12, P2, R3.reuse, R12, 0x3 ;  /* 0x0000000c030c7211 */ /* 0x040fe400078418ff */
[--C-:B------:R-:W-:Y:S02]  /*65a0*/  SHF.R.S32.HI R15, RZ, 0x1f, R0.reuse ;  /* 0x0000001fff0f7819 */ /* 0x100fe40000011400 */
[----:B------:R-:W-:Y:S02]  /*65b0*/  LEA.HI.X R13, R3, R13, RZ, 0x3, P2 ;  /* 0x0000000d030d7211 */ /* 0x000fe400010f1cff */
[----:B0-----:R-:W-:Y:S02]  /*65c0*/  IADD3 R10, P0, P1, R10, R21, R0 ;  /* 0x000000150a0a7210 */ /* 0x001fe4000791e000 */
[----:B------:R-:W-:-:S04]  /*65d0*/  SHF.R.S32.HI R21, RZ, 0x1f, R21 ;  /* 0x0000001fff157819 */ /* 0x000fc80000011415 */
[----:B------:R-:W-:-:S05]  /*65e0*/  IADD3.X R11, PT, PT, R11, R21, R15, P0, P1 ;  /* 0x000000150b0b7210 */ /* 0x000fca00007e240f */
[----:B------:R0:W-:Y:S02]  /*65f0*/  STG.E.64 desc[UR6][R12.64], R10 ;  /* 0x0000000a0c007986 */ /* 0x0001e4000c101b06 */
.L_x_75:
[----:B------:R-:W-:Y:S01]  /*6600*/  ISETP.GT.AND P0, PT, R4, R27, PT ;  /* 0x0000001b0400720c */ /* 0x000fe20003f04270 */
[----:B------:R-:W-:Y:S05]  /*6610*/  WARPSYNC.ALL ;  /* 0x0000000000007948 */ /* 0x000fea0003800000 */
[----:B------:R-:W-:Y:S01]  /*6620*/  BAR.SYNC.DEFER_BLOCKING 0x0 ;  /* 0x0000000000007b1d */ /* 0x000fe20000010000 */
[----:B------:R-:W-:-:S06]  /*6630*/  IMAD R26, R3, 0x4, R9 ;  /* 0x00000004031a7824 */ /* 0x000fcc00078e0209 */
[----:B------:R-:W-:Y:S05]  /*6640*/  @P0 BRA `(.L_x_76) ;  /* 0x00000010004c0947 */ /* 0x000fea0003800000 */
[----:B------:R-:W3:Y:S01]  /*6650*/  LDS R0, [R26] ;  /* 0x000000001a007984 */ /* 0x000ee20000000800 */
[----:B------:R-:W4:Y:S01]  /*6660*/  LDCU UR5, c[0x0][0x3c4] ;  /* 0x00007880ff0577ac */ /* 0x000f220008000800 */
[----:B------:R-:W5:Y:S01]  /*6670*/  LDCU.64 UR8, c[0x0][0x3a0] ;  /* 0x00007400ff0877ac */ /* 0x000f620008000a00 */
[----:B---3--:R-:W-:-:S04]  /*6680*/  ISETP.NE.AND P1, PT, R0, 0x7fffffff, PT ;  /* 0x7fffffff0000780c */ /* 0x008fc80003f25270 */
[C---:B------:R-:W-:Y:S02]  /*6690*/  SEL R4, R0.reuse, 0x80000000, P1 ;  /* 0x8000000000047807 */ /* 0x040fe40000800000 */
[----:B------:R-:W-:Y:S02]  /*66a0*/  ISETP.GE.AND P1, PT, R0, RZ, PT ;  /* 0x000000ff0000720c */ /* 0x000fe40003f26270 */
[----:B----4-:R-:W-:-:S04]  /*66b0*/  SHF.R.U32.HI R4, RZ, UR5, R4 ;  /* 0x00000005ff047c19 */ /* 0x010fc80008011604 */
[----:B------:R-:W-:-:S05]  /*66c0*/  LOP3.LUT R4, R4, UR4, RZ, 0x30, !PT ;  /* 0x0000000404047c12 */ /* 0x000fca000f8e30ff */
[----:B------:R-:W-:-:S05]  /*66d0*/  IMAD R4, R4, 0x8, R9 ;  /* 0x0000000804047824 */ /* 0x000fca00078e0209 */
[----:B0-----:R-:W0:Y:S02]  /*66e0*/  LDS.64 R10, [R4+0x6600] ;  /* 0x00660000040a7984 */ /* 0x001e240000000a00 */
[----:B0-----:R-:W-:-:S05]  /*66f0*/  IADD3 R6, P2, PT, R10, R3, RZ ;  /* 0x000000030a067210 */ /* 0x001fca0007f5e0ff */
[----:B------:R-:W-:Y:S01]  /*6700*/  IMAD.X R13, RZ, RZ, R11, P2 ;  /* 0x000000ffff0d7224 */ /* 0x000fe200010e060b */
[C---:B-----5:R-:W-:Y:S02]  /*6710*/  LEA R12, P2, R6.reuse, UR8, 0x2 ;  /* 0x00000008060c7c11 */ /* 0x060fe4000f8410ff */
[----:B------:R-:W-:Y:S02]  /*6720*/  SEL R11, RZ, 0x7fffffff, !P1 ;  /* 0x7fffffffff0b7807 */ /* 0x000fe40004800000 */
[----:B------:R-:W-:Y:S02]  /*6730*/  LEA.HI.X R13, R6, UR9, R13, 0x2, P2 ;  /* 0x00000009060d7c11 */ /* 0x000fe400090f140d */
[----:B------:R-:W-:-:S05]  /*6740*/  LOP3.LUT R15, R11, R0, RZ, 0x3c, !PT ;  /* 0x000000000b0f7212 */ /* 0x000fca00078e3cff */
[----:B------:R-:W-:Y:S01]  /*6750*/  STG.E desc[UR6][R12.64], R15 ;  /* 0x0000000f0c007986 */ /* 0x000fe2000c101906 */
[----:B------:R-:W-:-:S03]  /*6760*/  NOP ;  /* 0x0000000000007918 */ /* 0x000fc60000000000 */
[----:B------:R-:W0:Y:S02]  /*6770*/  LDS R0, [R26+0x600] ;  /* 0x000600001a007984 */ /* 0x000e240000000800 */
[----:B0-----:R-:W-:-:S04]  /*6780*/  ISETP.NE.AND P1, PT, R0, 0x7fffffff, PT ;  /* 0x7fffffff0000780c */ /* 0x001fc80003f25270 */
[C---:B------:R-:W-:Y:S02]  /*6790*/  SEL R4, R0.reuse, 0x80000000, P1 ;  /* 0x8000000000047807 */ /* 0x040fe40000800000 */
[----:B------:R-:W-:Y:S02]  /*67a0*/  ISETP.GE.AND P1, PT, R0, RZ, PT ;  /* 0x000000ff0000720c */ /* 0x000fe40003f26270 */
[----:B------:R-:W-:-:S04]  /*67b0*/  SHF.R.U32.HI R4, RZ, UR5, R4 ;  /* 0x00000005ff047c19 */ /* 0x000fc80008011604 */
[----:B------:R-:W-:-:S05]  /*67c0*/  LOP3.LUT R4, R4, UR4, RZ, 0x30, !PT ;  /* 0x0000000404047c12 */ /* 0x000fca000f8e30ff */
[----:B------:R-:W-:-:S05]  /*67d0*/  IMAD R4, R4, 0x8, R9 ;  /* 0x0000000804047824 */ /* 0x000fca00078e0209 */
[----:B------:R-:W0:Y:S02]  /*67e0*/  LDS.64 R10, [R4+0x6600] ;  /* 0x00660000040a7984 */ /* 0x000e240000000a00 */
[----:B0-----:R-:W-:-:S05]  /*67f0*/  IADD3 R6, P2, PT, R10, R3, RZ ;  /* 0x000000030a067210 */ /* 0x001fca0007f5e0ff */
[----:B------:R-:W-:Y:S01]  /*6800*/  IMAD.X R13, RZ, RZ, R11, P2 ;  /* 0x000000ffff0d7224 */ /* 0x000fe200010e060b */
[C---:B------:R-:W-:Y:S02]  /*6810*/  LEA R12, P2, R6.reuse, UR8, 0x2 ;  /* 0x00000008060c7c11 */ /* 0x040fe4000f8410ff */
        /* <DEDUP_REMOVED lines=235> */
[----:B------:R-:W-:Y:S01]  /*76d0*/  IMAD R4, R4, 0x8, R9 ;  /* 0x0000000804047824 */ /* 0x000fe200078e0209 */
[----:B------:R-:W-:-:S04]  /*76e0*/  SEL R9, RZ, 0x7fffffff, !P1 ;  /* 0x7fffffffff097807 */ /* 0x000fc80004800000 */
[----:B------:R-:W0:Y:S01]  /*76f0*/  LDS.64 R10, [R4+0x6600] ;  /* 0x00660000040a7984 */ /* 0x000e220000000a00 */
[----:B------:R-:W-:Y:S02]  /*7700*/  LOP3.LUT R9, R9, R0, RZ, 0x3c, !PT ;  /* 0x0000000009097212 */ /* 0x000fe400078e3cff */
[----:B0-----:R-:W-:-:S05]  /*7710*/  IADD3 R6, P2, PT, R10, R3, RZ ;  /* 0x000000030a067210 */ /* 0x001fca0007f5e0ff */
[----:B------:R-:W-:Y:S01]  /*7720*/  IMAD.X R11, RZ, RZ, R11, P2 ;  /* 0x000000ffff0b7224 */ /* 0x000fe200010e060b */
[----:B------:R-:W-:-:S04]  /*7730*/  LEA R10, P2, R6, UR8, 0x2 ;  /* 0x00000008060a7c11 */ /* 0x000fc8000f8410ff */
[----:B------:R-:W-:-:S05]  /*7740*/  LEA.HI.X R11, R6, UR9, R11, 0x2, P2 ;  /* 0x00000009060b7c11 */ /* 0x000fca00090f140b */
[----:B------:R0:W-:Y:S01]  /*7750*/  STG.E desc[UR6][R10.64+0x6000], R9 ;  /* 0x006000090a007986 */ /* 0x0001e2000c101906 */
[----:B------:R-:W-:Y:S01]  /*7760*/  NOP ;  /* 0x0000000000007918 */ /* 0x000fe20000000000 */
[----:B------:R-:W-:Y:S05]  /*7770*/  BRA `(.L_x_77) ;  /* 0x00000018001c7947 */ /* 0x000fea0003800000 */
.L_x_76:
[----:B0-----:R-:W-:Y:S01]  /*7780*/  IMAD R11, R45, -0x1980, R27 ;  /* 0xffffe6802d0b7824 */ /* 0x001fe200078e021b */
[----:B------:R-:W-:Y:S01]  /*7790*/  BSSY.RECONVERGENT B0, `(.L_x_78) ;  /* 0x000001d000007945 */ /* 0x000fe20003800200 */
[C---:B------:R-:W-:Y:S02]  /*77a0*/  VIADD R0, R3.reuse, 0x180 ;  /* 0x0000018003007836 */ /* 0x040fe40000000000 */
[C---:B------:R-:W-:Y:S01]  /*77b0*/  VIADD R6, R3.reuse, 0x480 ;  /* 0x0000048003067836 */ /* 0x040fe20000000000 */
[CC--:B------:R-:W-:Y:S01]  /*77c0*/  ISETP.GE.AND P4, PT, R3.reuse, R11.reuse, PT ;  /* 0x0000000b0300720c */ /* 0x0c0fe20003f86270 */
[C---:B------:R-:W-:Y:S01]  /*77d0*/  VIADD R4, R3.reuse, 0x300 ;  /* 0x0000030003047836 */ /* 0x040fe20000000000 */
[-C--:B------:R-:W-:Y:S01]  /*77e0*/  ISETP.GE.AND P5, PT, R0, R11.reuse, PT ;  /* 0x0000000b0000720c */ /* 0x080fe20003fa6270 */
[C---:B------:R-:W-:Y:S01]  /*77f0*/  VIADD R0, R3.reuse, 0x600 ;  /* 0x0000060003007836 */ /* 0x040fe20000000000 */
[-C--:B------:R-:W-:Y:S01]  /*7800*/  ISETP.GE.AND P2, PT, R6, R11.reuse, PT ;  /* 0x0000000b0600720c */ /* 0x080fe20003f46270 */
[----:B------:R-:W-:Y:S01]  /*7810*/  VIADD R6, R3, 0x780 ;  /* 0x0000078003067836 */ /* 0x000fe20000000000 */
[----:B------:R-:W-:-:S02]  /*7820*/  ISETP.GE.AND P3, PT, R4, R11, PT ;  /* 0x0000000b0400720c */ /* 0x000fc40003f66270 */
[----:B------:R-:W-:-:S05]  /*7830*/  ISETP.GE.AND P1, PT, R0, R11, PT ;  /* 0x0000000b0000720c */ /* 0x000fca0003f26270 */
[----:B------:R-:W-:Y:S08]  /*7840*/  @P4 BRA `(.L_x_79) ;  /* 0x0000000000444947 */ /* 0x000ff00003800000 */
[----:B------:R-:W0:Y:S01]  /*7850*/  LDS R0, [R26] ;  /* 0x000000001a007984 */ /* 0x000e220000000800 */
[----:B------:R-:W3:Y:S01]  /*7860*/  LDCU UR5, c[0x0][0x3c4] ;  /* 0x00007880ff0577ac */ /* 0x000ee20008000800 */
[----:B------:R-:W4:Y:S01]  /*7870*/  LDCU.64 UR8, c[0x0][0x3a0] ;  /* 0x00007400ff0877ac */ /* 0x000f220008000a00 */
[----:B0-----:R-:W-:-:S04]  /*7880*/  ISETP.NE.AND P4, PT, R0, 0x7fffffff, PT ;  /* 0x7fffffff0000780c */ /* 0x001fc80003f85270 */
[C---:B------:R-:W-:Y:S02]  /*7890*/  SEL R4, R0.reuse, 0x80000000, P4 ;  /* 0x8000000000047807 */ /* 0x040fe40002000000 */
[----:B------:R-:W-:Y:S02]  /*78a0*/  ISETP.GE.AND P4, PT, R0, RZ, PT ;  /* 0x000000ff0000720c */ /* 0x000fe40003f86270 */
[----:B---3--:R-:W-:Y:S02]  /*78b0*/  SHF.R.U32.HI R4, RZ, UR5, R4 ;  /* 0x00000005ff047c19 */ /* 0x008fe40008011604 */
[----:B------:R-:W-:Y:S02]  /*78c0*/  SEL R15, RZ, 0x7fffffff, !P4 ;  /* 0x7fffffffff0f7807 */ /* 0x000fe40006000000 */
[----:B------:R-:W-:Y:S02]  /*78d0*/  LOP3.LUT R4, R4, UR4, RZ, 0x30, !PT ;  /* 0x0000000404047c12 */ /* 0x000fe4000f8e30ff */
[----:B------:R-:W-:-:S03]  /*78e0*/  LOP3.LUT R15, R15, R0, RZ, 0x3c, !PT ;  /* 0x000000000f0f7212 */ /* 0x000fc600078e3cff */
[----:B------:R-:W-:-:S05]  /*78f0*/  IMAD R4, R4, 0x8, R9 ;  /* 0x0000000804047824 */ /* 0x000fca00078e0209 */
[----:B------:R-:W0:Y:S02]  /*7900*/  LDS.64 R12, [R4+0x6600] ;  /* 0x00660000040c7984 */ /* 0x000e240000000a00 */
[----:B0-----:R-:W-:-:S04]  /*7910*/  IADD3 R10, P6, PT, R12, R3, RZ ;  /* 0x000000030c0a7210 */ /* 0x001fc80007fde0ff */
[----:B----4-:R-:W-:Y:S01]  /*7920*/  LEA R12, P4, R10, UR8, 0x2 ;  /* 0x000000080a0c7c11 */ /* 0x010fe2000f8810ff */
[----:B------:R-:W-:-:S05]  /*7930*/  IMAD.X R13, RZ, RZ, R13, P6 ;  /* 0x000000ffff0d7224 */ /* 0x000fca00030e060d */
[----:B------:R-:W-:-:S05]  /*7940*/  LEA.HI.X R13, R10, UR9, R13, 0x2, P4 ;  /* 0x000000090a0d7c11 */ /* 0x000fca000a0f140d */
[----:B------:R0:W-:Y:S02]  /*7950*/  STG.E desc[UR6][R12.64], R15 ;  /* 0x0000000f0c007986 */ /* 0x0001e4000c101906 */
.L_x_79:
[----:B------:R-:W-:Y:S05]  /*7960*/  BSYNC.RECONVERGENT B0 ;  /* 0x0000000000007941 */ /* 0x000fea0003800200 */
.L_x_78:
[----:B------:R-:W-:Y:S01]  /*7970*/  NOP ;  /* 0x0000000000007918 */ /* 0x000fe20000000000 */
[----:B------:R-:W-:Y:S01]  /*7980*/  BSSY.RECONVERGENT B0, `(.L_x_80) ;  /* 0x0000015000007945 */ /* 0x000fe20003800200 */
[----:B------:R-:W-:Y:S01]  /*7990*/  ISETP.GE.AND P4, PT, R6, R11, PT ;  /* 0x0000000b0600720c */ /* 0x000fe20003f86270 */
[----:B------:R-:W-:Y:S02]  /*79a0*/  VIADD R6, R3, 0x900 ;  /* 0x0000090003067836 */ /* 0x000fe40000000000 */
[----:B------:R-:W-:Y:S10]  /*79b0*/  @P5 BRA `(.L_x_81) ;  /* 0x0000000000445947 */ /* 0x000ff40003800000 */
[----:B------:R-:W3:Y:S01]  /*79c0*/  LDS R0, [R26+0x600] ;  /* 0x000600001a007984 */ /* 0x000ee20000000800 */
[----:B------:R-:W4:Y:S01]  /*79d0*/  LDCU UR5, c[0x0][0x3c4] ;  /* 0x00007880ff0577ac */ /* 0x000f220008000800 */
[----:B------:R-:W5:Y:S01]  /*79e0*/  LDCU.64 UR8, c[0x0][0x3a0] ;  /* 0x00007400ff0877ac */ /* 0x000f620008000a00 */
[----:B---3--:R-:W-:-:S04]  /*79f0*/  ISETP.NE.AND P5, PT, R0, 0x7fffffff, PT ;  /* 0x7fffffff0000780c */ /* 0x008fc80003fa5270 */
[C---:B------:R-:W-:Y:S02]  /*7a00*/  SEL R4, R0.reuse, 0x80000000, P5 ;  /* 0x8000000000047807 */ /* 0x040fe40002800000 */
[----:B------:R-:W-:Y:S02]  /*7a10*/  ISETP.GE.AND P5, PT, R0, RZ, PT ;  /* 0x000000ff0000720c */ /* 0x000fe40003fa6270 */
[----:B----4-:R-:W-:Y:S02]  /*7a20*/  SHF.R.U32.HI R4, RZ, UR5, R4 ;  /* 0x00000005ff047c19 */ /* 0x010fe40008011604 */
[----:B0-----:R-:W-:Y:S02]  /*7a30*/  SEL R15, RZ, 0x7fffffff, !P5 ;  /* 0x7fffffffff0f7807 */ /* 0x001fe40006800000 */
[----:B------:R-:W-:Y:S02]  /*7a40*/  LOP3.LUT R4, R4, UR4, RZ, 0x30, !PT ;  /* 0x0000000404047c12 */ /* 0x000fe4000f8e30ff */
[----:B------:R-:W-:-:S03]  /*7a50*/  LOP3.LUT R15, R15, R0, RZ, 0x3c, !PT ;  /* 0x000000000f0f7212 */ /* 0x000fc600078e3cff */
[----:B------:R-:W-:-:S05]  /*7a60*/  IMAD R4, R4, 0x8, R9 ;  /* 0x0000000804047824 */ /* 0x000fca00078e0209 */
[----:B------:R-:W0:Y:S02]  /*7a70*/  LDS.64 R12, [R4+0x6600] ;  /* 0x00660000040c7984 */ /* 0x000e240000000a00 */
[----:B0-----:R-:W-:-:S04]  /*7a80*/  IADD3 R10, P6, PT, R12, R3, RZ ;  /* 0x000000030c0a7210 */ /* 0x001fc80007fde0ff */
[----:B-----5:R-:W-:Y:S01]  /*7a90*/  LEA R12, P5, R10, UR8, 0x2 ;  /* 0x000000080a0c7c11 */ /* 0x020fe2000f8a10ff */
[----:B------:R-:W-:-:S05]  /*7aa0*/  IMAD.X R13, RZ, RZ, R13, P6 ;  /* 0x000000ffff0d7224 */ /* 0x000fca00030e060d */
[----:B------:R-:W-:-:S05]  /*7ab0*/  LEA.HI.X R13, R10, UR9, R13, 0x2, P5 ;  /* 0x000000090a0d7c11 */ /* 0x000fca000a8f140d */
[----:B------:R3:W-:Y:S02]  /*7ac0*/  STG.E desc[UR6][R12.64+0x600], R15 ;  /* 0x0006000f0c007986 */ /* 0x0007e4000c101906 */
.L_x_81:
[----:B------:R-:W-:Y:S05]  /*7ad0*/  BSYNC.RECONVERGENT B0 ;  /* 0x0000000000007941 */ /* 0x000fea0003800200 */
.L_x_80:
[----:B------:R-:W-:Y:S01]  /*7ae0*/  NOP ;  /* 0x0000000000007918 */ /* 0x000fe20000000000 */
[----:B------:R-:W-:Y:S01]  /*7af0*/  BSSY.RECONVERGENT B0, `(.L_x_82) ;  /* 0x0000015000007945 */ /* 0x000fe20003800200 */
[----:B------:R-:W-:Y:S01]  /*7b00*/  ISETP.GE.AND P5, PT, R6, R11, PT ;  /* 0x0000000b0600720c */ /* 0x000fe20003fa6270 */
[----:B------:R-:W-:Y:S02]  /*7b10*/  VIADD R6, R3, 0xa80 ;  /* 0x00000a8003067836 */ /* 0x000fe40000000000 */
[----:B------:R-:W-:Y:S10]  /*7b20*/  @P3 BRA `(.L_x_83) ;  /* 0x0000000000443947 */ /* 0x000ff40003800000 */
[----:B------:R-:W4:Y:S01]  /*7b30*/  LDS R0, [R26+0xc00] ;  /* 0x000c00001a007984 */ /* 0x000f220000000800 */
[----:B------:R-:W5:Y:S01]  /*7b40*/  LDCU UR5, c[0x0][0x3c4] ;  /* 0x00007880ff0577ac */ /* 0x000f620008000800 */
[----:B------:R-:W1:Y:S01]  /*7b50*/  LDCU.64 UR8, c[0x0][0x3a0] ;  /* 0x00007400ff0877ac */ /* 0x000e620008000a00 */
[----:B----4-:R-:W-:-:S04]  /*7b60*/  ISETP.NE.AND P3, PT, R0, 0x7fffffff, PT ;  /* 0x7fffffff0000780c */ /* 0x010fc80003f65270 */
[C---:B------:R-:W-:Y:S02]  /*7b70*/  SEL R4, R0.reuse, 0x80000000, P3 ;  /* 0x8000000000047807 */ /* 0x040fe40001800000 */
[----:B------:R-:W-:Y:S02]  /*7b80*/  ISETP.GE.AND P3, PT, R0, RZ, PT ;  /* 0x000000ff0000720c */ /* 0x000fe40003f66270 */
[----:B-----5:R-:W-:Y:S02]  /*7b90*/  SHF.R.U32.HI R4, RZ, UR5, R4 ;  /* 0x00000005ff047c19 */ /* 0x020fe40008011604 */
[----:B0--3--:R-:W-:Y:S02]  /*7ba0*/  SEL R15, RZ, 0x7fffffff, !P3 ;  /* 0x7fffffffff0f7807 */ /* 0x009fe40005800000 */
[----:B------:R-:W-:Y:S02]  /*7bb0*/  LOP3.LUT R4, R4, UR4, RZ, 0x30, !PT ;  /* 0x0000000404047c12 */ /* 0x000fe4000f8e30ff */
[----:B------:R-:W-:-:S03]  /*7bc0*/  LOP3.LUT R15, R15, R0, RZ, 0x3c, !PT ;  /* 0x000000000f0f7212 */ /* 0x000fc600078e3cff */
[----:B------:R-:W-:-:S05]  /*7bd0*/  IMAD R4, R4, 0x8, R9 ;  /* 0x0000000804047824 */ /* 0x000fca00078e0209 */
[----:B------:R-:W0:Y:S02]  /*7be0*/  LDS.64 R12, [R4+0x6600] ;  /* 0x00660000040c7984 */ /* 0x000e240000000a00 */
[----:B0-----:R-:W-:-:S04]  /*7bf0*/  IADD3 R10, P6, PT, R12, R3, RZ ;  /* 0x000000030c0a7210 */ /* 0x001fc80007fde0ff */
[----:B-1----:R-:W-:Y:S01]  /*7c00*/  LEA R12, P3, R10, UR8, 0x2 ;  /* 0x000000080a0c7c11 */ /* 0x002fe2000f8610ff */
[----:B------:R-:W-:-:S05]  /*7c10*/  IMAD.X R13, RZ, RZ, R13, P6 ;  /* 0x000000ffff0d7224 */ /* 0x000fca00030e060d */
[----:B------:R-:W-:-:S05]  /*7c20*/  LEA.HI.X R13, R10, UR9, R13, 0x2, P3 ;  /* 0x000000090a0d7c11 */ /* 0x000fca00098f140d */
[----:B------:R4:W-:Y:S02]  /*7c30*/  STG.E desc[UR6][R12.64+0xc00], R15 ;  /* 0x000c000f0c007986 */ /* 0x0009e4000c101906 */
.L_x_83:
[----:B------:R-:W-:Y:S05]  /*7c40*/  BSYNC.RECONVERGENT B0 ;  /* 0x0000000000007941 */ /* 0x000fea0003800200 */
.L_x_82:
[----:B------:R-:W-:Y:S01]  /*7c50*/  NOP ;  /* 0x0000000000007918 */ /* 0x000fe20000000000 */
[----:B------:R-:W-:Y:S01]  /*7c60*/  BSSY.RECONVERGENT B0, `(.L_x_84) ;  /* 0x0000015000007945 */ /* 0x000fe20003800200 */
[----:B------:R-:W-:Y:S02]  /*7c70*/  ISETP.GE.AND P3, PT, R6, R11, PT ;  /* 0x0000000b0600720c */ /* 0x000fe40003f66270 */
[----:B------:R-:W-:Y:S01]  /*7c80*/  LOP3.LUT R6, R3, 0xc00, RZ, 0xfc, !PT ;  /* 0x00000c0003067812 */ /* 0x000fe200078efcff */
[----:B------:R-:W-:Y:S10]  /*7c90*/  @P2 BRA `(.L_x_85) ;  /* 0x0000000000442947 */ /* 0x000ff40003800000 */
[----:B------:R-:W5:Y:S01]  /*7ca0*/  LDS R0, [R26+0x1200] ;  /* 0x001200001a007984 */ /* 0x000f620000000800 */
[----:B------:R-:W0:Y:S01]  /*7cb0*/  LDCU UR5, c[0x0][0x3c4] ;  /* 0x00007880ff0577ac */ /* 0x000e220008000800 */
[----:B------:R-:W1:Y:S01]  /*7cc0*/  LDCU.64 UR8, c[0x0][0x3a0] ;  /* 0x00007400ff0877ac */ /* 0x000e620008000a00 */
[----:B-----5:R-:W-:-:S04]  /*7cd0*/  ISETP.NE.AND P2, PT, R0, 0x7fffffff, PT ;  /* 0x7fffffff0000780c */ /* 0x020fc80003f45270 */
[C---:B------:R-:W-:Y:S02]  /*7ce0*/  SEL R4, R0.reuse, 0x80000000, P2 ;  /* 0x8000000000047807 */ /* 0x040fe40001000000 */
[----:B------:R-:W-:Y:S02]  /*7cf0*/  ISETP.GE.AND P2, PT, R0, RZ, PT ;  /* 0x000000ff0000720c */ /* 0x000fe40003f46270 */
[----:B0-----:R-:W-:Y:S02]  /*7d00*/  SHF.R.U32.HI R4, RZ, UR5, R4 ;  /* 0x00000005ff047c19 */ /* 0x001fe40008011604 */
[----:B---34-:R-:W-:Y:S02]  /*7d10*/  SEL R15, RZ, 0x7fffffff, !P2 ;  /* 0x7fffffffff0f7807 */ /* 0x018fe40005000000 */
        /* <DEDUP_REMOVED lines=9> */
.L_x_85:
[----:B------:R-:W-:Y:S05]  /*7db0*/  BSYNC.RECONVERGENT B0 ;  /* 0x0000000000007941 */ /* 0x000fea0003800200 */
.L_x_84:
[----:B------:R-:W-:Y:S01]  /*7dc0*/  NOP ;  /* 0x0000000000007918 */ /* 0x000fe20000000000 */
[----:B------:R-:W-:Y:S01]  /*7dd0*/  BSSY.RECONVERGENT B0, `(.L_x_86) ;  /* 0x0000015000007945 */ /* 0x000fe20003800200 */
[----:B------:R-:W-:Y:S01]  /*7de0*/  ISETP.GE.AND P2, PT, R6, R11, PT ;  /* 0x0000000b0600720c */ /* 0x000fe20003f46270 */
[----:B------:R-:W-:Y:S02]  /*7df0*/  VIADD R6, R3, 0xd80 ;  /* 0x00000d8003067836 */ /* 0x000fe40000000000 */
        /* <DEDUP_REMOVED lines=18> */
.L_x_87:
[----:B------:R-:W-:Y:S05]  /*7f20*/  BSYNC.RECONVERGENT B0 ;  /* 0x0000000000007941 */ /* 0x000fea0003800200 */
.L_x_86:
        /* <DEDUP_REMOVED lines=22> */
.L_x_89:
[----:B------:R-:W-:Y:S05]  /*8090*/  BSYNC.RECONVERGENT B0 ;  /* 0x0000000000007941 */ /* 0x000fea0003800200 */
.L_x_88:
        /* <DEDUP_REMOVED lines=22> */
.L_x_91:
[----:B------:R-:W-:Y:S05]  /*8200*/  BSYNC.RECONVERGENT B0 ;  /* 0x0000000000007941 */ /* 0x000fea0003800200 */
.L_x_90:
        /* <DEDUP_REMOVED lines=22> */
.L_x_93:
[----:B------:R-:W-:Y:S05]  /*8370*/  BSYNC.RECONVERGENT B0 ;  /* 0x0000000000007941 */ /* 0x000fea0003800200 */
.L_x_92:
        /* <DEDUP_REMOVED lines=22> */
.L_x_95:
[----:B------:R-:W-:Y:S05]  /*84e0*/  BSYNC.RECONVERGENT B0 ;  /* 0x0000000000007941 */ /* 0x000fea0003800200 */
.L_x_94:
        /* <DEDUP_REMOVED lines=22> */
.L_x_97:
[----:B------:R-:W-:Y:S05]  /*8650*/  BSYNC.RECONVERGENT B0 ;  /* 0x0000000000007941 */ /* 0x000fea0003800200 */
.L_x_96:
        /* <DEDUP_REMOVED lines=22> */
.L_x_99:
[----:B------:R-:W-:Y:S05]  /*87c0*/  BSYNC.RECONVERGENT B0 ;  /* 0x0000000000007941 */ /* 0x000fea0003800200 */
.L_x_98:
        /* <DEDUP_REMOVED lines=22> */
.L_x_101:
[----:B------:R-:W-:Y:S05]  /*8930*/  BSYNC.RECONVERGENT B0 ;  /* 0x0000000000007941 */ /* 0x000fea0003800200 */
.L_x_100:
[----:B------:R-:W-:Y:S01]  /*8940*/  NOP ;  /* 0x0000000000007918 */ /* 0x000fe20000000000 */
[----:B------:R-:W-:Y:S01]  /*8950*/  BSSY.RECONVERGENT B0, `(.L_x_102) ;  /* 0x0000014000007945 */ /* 0x000fe20003800200 */
[----:B------:R-:W-:-:S03]  /*8960*/  ISETP.GE.AND P5, PT, R6, R11, PT ;  /* 0x0000000b0600720c */ /* 0x000fc60003fa6270 */
        /* <DEDUP_REMOVED lines=18> */
.L_x_103:
[----:B------:R-:W-:Y:S05]  /*8a90*/  BSYNC.RECONVERGENT B0 ;  /* 0x0000000000007941 */ /* 0x000fea0003800200 */
.L_x_102:
[----:B------:R-:W-:Y:S01]  /*8aa0*/  NOP ;  /* 0x0000000000007918 */ /* 0x000fe20000000000 */
[----:B------:R-:W-:Y:S04]  /*8ab0*/  BSSY.RECONVERGENT B0, `(.L_x_104) ;  /* 0x0000013000007945 */ /* 0x000fe80003800200 */
[----:B------:R-:W-:Y:S05]  /*8ac0*/  @P2 BRA `(.L_x_105) ;  /* 0x0000000000442947 */ /* 0x000fea0003800000 */
        /* <DEDUP_REMOVED lines=12> */
[----:B0-----:R-:W-:-:S05]  /*8b90*/  IADD3 R6, P3, PT, R10, R3, RZ ;  /* 0x000000030a067210 */ /* 0x001fca0007f7e0ff */
[----:B------:R-:W-:Y:S01]  /*8ba0*/  IMAD.X R11, RZ, RZ, R11, P3 ;  /* 0x000000ffff0b7224 */ /* 0x000fe200018e060b */
[----:B-1----:R-:W-:-:S04]  /*8bb0*/  LEA R10, P3, R6, UR8, 0x2 ;  /* 0x00000008060a7c11 */ /* 0x002fc8000f8610ff */
[----:B------:R-:W-:-:S05]  /*8bc0*/  LEA.HI.X R11, R6, UR9, R11, 0x2, P3 ;  /* 0x00000009060b7c11 */ /* 0x000fca00098f140b */
[----:B------:R0:W-:Y:S04]  /*8bd0*/  STG.E desc[UR6][R10.64+0x4e00], R13 ;  /* 0x004e000d0a007986 */ /* 0x0001e8000c101906 */
.L_x_105:
[----:B------:R-:W-:Y:S05]  /*8be0*/  BSYNC.RECONVERGENT B0 ;  /* 0x0000000000007941 */ /* 0x000fea0003800200 */
.L_x_104:
        /* <DEDUP_REMOVED lines=20> */
.L_x_107:
[----:B------:R-:W-:Y:S05]  /*8d30*/  BSYNC.RECONVERGENT B0 ;  /* 0x0000000000007941 */ /* 0x000fea0003800200 */
.L_x_106:
        /* <DEDUP_REMOVED lines=20> */
.L_x_109:
[----:B------:R-:W-:Y:S05]  /*8e80*/  BSYNC.RECONVERGENT B0 ;  /* 0x0000000000007941 */ /* 0x000fea0003800200 */
.L_x_108:
        /* <DEDUP_REMOVED lines=9> */
[----:B0-----:R-:W-:-:S04]  /*8f20*/  SHF.R.U32.HI R4, RZ, UR5, R4 ;  /* 0x00000005ff047c19 */ /* 0x001fc80008011604 */
[----:B------:R-:W-:-:S05]  /*8f30*/  LOP3.LUT R4, R4, UR4, RZ, 0x30, !PT ;  /* 0x0000000404047c12 */ /* 0x000fca000f8e30ff */
[----:B------:R-:W-:Y:S01]  /*8f40*/  IMAD R4, R4, 0x8, R9 ;  /* 0x0000000804047824 */ /* 0x000fe200078e0209 */
[----:B------:R-:W-:-:S04]  /*8f50*/  SEL R9, RZ, 0x7fffffff, !P1 ;  /* 0x7fffffffff097807 */ /* 0x000fc80004800000 */
[----:B------:R-:W0:Y:S01]  /*8f60*/  LDS.64 R10, [R4+0x6600] ;  /* 0x00660000040a7984 */ /* 0x000e220000000a00 */
[----:B------:R-:W-:Y:S02]  /*8f70*/  LOP3.LUT R9, R9, R0, RZ, 0x3c, !PT ;  /* 0x0000000009097212 */ /* 0x000fe400078e3cff */
[----:B0-----:R-:W-:-:S05]  /*8f80*/  IADD3 R6, P2, PT, R10, R3, RZ ;  /* 0x000000030a067210 */ /* 0x001fca0007f5e0ff */
[----:B------:R-:W-:Y:S01]  /*8f90*/  IMAD.X R11, RZ, RZ, R11, P2 ;  /* 0x000000ffff0b7224 */ /* 0x000fe200010e060b */
[----:B-1----:R-:W-:-:S04]  /*8fa0*/  LEA R10, P2, R6, UR8, 0x2 ;  /* 0x00000008060a7c11 */ /* 0x002fc8000f8410ff */
[----:B------:R-:W-:-:S05]  /*8fb0*/  LEA.HI.X R11, R6, UR9, R11, 0x2, P2 ;  /* 0x00000009060b7c11 */ /* 0x000fca00090f140b */
[----:B------:R0:W-:Y:S04]  /*8fc0*/  STG.E desc[UR6][R10.64+0x6000], R9 ;  /* 0x006000090a007986 */ /* 0x0001e8000c101906 */
.L_x_111:
[----:B------:R-:W-:Y:S05]  /*8fd0*/  BSYNC.RECONVERGENT B0 ;  /* 0x0000000000007941 */ /* 0x000fea0003800200 */
.L_x_110:
[----:B------:R-:W-:Y:S01]  /*8fe0*/  NOP ;  /* 0x0000000000007918 */ /* 0x000fe20000000000 */
.L_x_77:
[----:B------:R-:W5:Y:S01]  /*8ff0*/  LDS R0, [R26] ;  /* 0x000000001a007984 */ /* 0x000f620000000800 */
[----:B------:R-:W1:Y:S03]  /*9000*/  LDCU UR5, c[0x0][0x3c4] ;  /* 0x00007880ff0577ac */ /* 0x000e660008000800 */
[----:B------:R-:W2:Y:S04]  /*9010*/  LDS R4, [R26+0x600] ;  /* 0x000600001a047984 */ /* 0x000ea80000000800 */
[----:B------:R-:W1:Y:S04]  /*9020*/  LDS R6, [R26+0xc00] ;  /* 0x000c00001a067984 */ /* 0x000e680000000800 */
[----:B0-----:R-:W0:Y:S04]  /*9030*/  LDS R9, [R26+0x1200] ;  /* 0x001200001a097984 */ /* 0x001e280000000800 */
[----:B------:R-:W0:Y:S04]  /*9040*/  LDS R10, [R26+0x1800] ;  /* 0x001800001a0a7984 */ /* 0x000e280000000800 */
[----:B------:R-:W0:Y:S04]  /*9050*/  LDS R11, [R26+0x1e00] ;  /* 0x001e00001a0b7984 */ /* 0x000e280000000800 */
[----:B---34-:R-:W3:Y:S04]  /*9060*/  LDS R12, [R26+0x2400] ;  /* 0x002400001a0c7984 */ /* 0x018ee80000000800 */
[----:B------:R-:W4:Y:S04]  /*9070*/  LDS R13, [R26+0x2a00] ;  /* 0x002a00001a0d7984 */ /* 0x000f280000000800 */
[----:B------:R-:W4:Y:S04]  /*9080*/  LDS R14, [R26+0x3000] ;  /* 0x003000001a0e7984 */ /* 0x000f280000000800 */
[----:B------:R-:W4:Y:S04]  /*9090*/  LDS R15, [R26+0x3600] ;  /* 0x003600001a0f7984 */ /* 0x000f280000000800 */
[----:B------:R-:W4:Y:S01]  /*90a0*/  LDS R16, [R26+0x3c00] ;  /* 0x003c00001a107984 */ /* 0x000f220000000800 */
[----:B-----5:R-:W-:-:S03]  /*90b0*/  ISETP.NE.AND P5, PT, R0, 0x7fffffff, PT ;  /* 0x7fffffff0000780c */ /* 0x020fc60003fa5270 */
[----:B------:R-:W5:Y:S01]  /*90c0*/  LDS R17, [R26+0x4200] ;  /* 0x004200001a117984 */ /* 0x000f620000000800 */
[----:B--2---:R-:W-:Y:S02]  /*90d0*/  ISETP.NE.AND P4, PT, R4, 0x7fffffff, PT ;  /* 0x7fffffff0400780c */ /* 0x004fe40003f85270 */
[----:B------:R-:W-:Y:S01]  /*90e0*/  SEL R0, R0, 0x80000000, P5 ;  /* 0x8000000000007807 */ /* 0x000fe20002800000 */
[----:B------:R-:W2:Y:S01]  /*90f0*/  LDS R18, [R26+0x4800] ;  /* 0x004800001a127984 */ /* 0x000ea20000000800 */
[----:B-1----:R-:W-:Y:S02]  /*9100*/  ISETP.NE.AND P3, PT, R6, 0x7fffffff, PT ;  /* 0x7fffffff0600780c */ /* 0x002fe40003f65270 */
[----:B------:R-:W-:Y:S01]  /*9110*/  SEL R4, R4, 0x80000000, P4 ;  /* 0x8000000004047807 */ /* 0x000fe20002000000 */
[----:B------:R-:W1:Y:S01]  /*9120*/  LDS R19, [R26+0x4e00] ;  /* 0x004e00001a137984 */ /* 0x000e620000000800 */
[----:B0-----:R-:W-:Y:S02]  /*9130*/  ISETP.NE.AND P2, PT, R9, 0x7fffffff, PT ;  /* 0x7fffffff0900780c */ /* 0x001fe40003f45270 */
[----:B------:R-:W-:Y:S01]  /*9140*/  SEL R6, R6, 0x80000000, P3 ;  /* 0x8000000006067807 */ /* 0x000fe20001800000 */
[----:B------:R-:W0:Y:S01]  /*9150*/  LDS R20, [R26+0x5400] ;  /* 0x005400001a147984 */ /* 0x000e220000000800 */
[----:B------:R-:W-:-:S02]  /*9160*/  ISETP.NE.AND P1, PT, R10, 0x7fffffff, PT ;  /* 0x7fffffff0a00780c */ /* 0x000fc40003f25270 */
[----:B------:R-:W-:Y:S01]  /*9170*/  SEL R9, R9, 0x80000000, P2 ;  /* 0x8000000009097807 */ /* 0x000fe20001000000 */
[----:B------:R-:W0:Y:S01]  /*9180*/  LDS R21, [R26+0x5a00] ;  /* 0x005a00001a157984 */ /* 0x000e220000000800 */
[----:B------:R-:W-:Y:S02]  /*9190*/  SEL R10, R10, 0x80000000, P1 ;  /* 0x800000000a0a7807 */ /* 0x000fe40000800000 */
[C---:B------:R-:W-:Y:S01]  /*91a0*/  ISETP.NE.AND P6, PT, R11.reuse, 0x7fffffff, PT ;  /* 0x7fffffff0b00780c */ /* 0x040fe20003fc5270 */
[----:B------:R-:W0:Y:S01]  /*91b0*/  LDS R22, [R26+0x6000] ;  /* 0x006000001a167984 */ /* 0x000e220000000800 */
[----:B---3--:R-:W-:Y:S02]  /*91c0*/  ISETP.NE.AND P5, PT, R12, 0x7fffffff, PT ;  /* 0x7fffffff0c00780c */ /* 0x008fe40003fa5270 */
[----:B------:R-:W-:Y:S02]  /*91d0*/  SEL R11, R11, 0x80000000, P6 ;  /* 0x800000000b0b7807 */ /* 0x000fe40003000000 */
[----:B----4-:R-:W-:-:S02]  /*91e0*/  ISETP.NE.AND P4, PT, R13, 0x7fffffff, PT ;  /* 0x7fffffff0d00780c */ /* 0x010fc40003f85270 */
[----:B------:R-:W-:Y:S02]  /*91f0*/  SEL R12, R12, 0x80000000, P5 ;  /* 0x800000000c0c7807 */ /* 0x000fe40002800000 */
[C---:B------:R-:W-:Y:S02]  /*9200*/  ISETP.NE.AND P3, PT, R14.reuse, 0x7fffffff, PT ;  /* 0x7fffffff0e00780c */ /* 0x040fe40003f65270 */
[----:B------:R-:W-:Y:S02]  /*9210*/  SEL R13, R13, 0x80000000, P4 ;  /* 0x800000000d0d7807 */ /* 0x000fe40002000000 */
[----:B------:R-:W-:Y:S02]  /*9220*/  ISETP.NE.AND P2, PT, R15, 0x7fffffff, PT ;  /* 0x7fffffff0f00780c */ /* 0x000fe40003f45270 */
[----:B------:R-:W-:Y:S02]  /*9230*/  SEL R14, R14, 0x80000000, P3 ;  /* 0x800000000e0e7807 */ /* 0x000fe40001800000 */
[----:B------:R-:W-:-:S02]  /*9240*/  ISETP.NE.AND P1, PT, R16, 0x7fffffff, PT ;  /* 0x7fffffff1000780c */ /* 0x000fc40003f25270 */
[----:B------:R-:W-:Y:S02]  /*9250*/  SEL R15, R15, 0x80000000, P2 ;  /* 0x800000000f0f7807 */ /* 0x000fe40001000000 */
[----:B------:R-:W-:Y:S02]  /*9260*/  SEL R16, R16, 0x80000000, P1 ;  /* 0x8000000010107807 */ /* 0x000fe40000800000 */
[C---:B-----5:R-:W-:Y:S02]  /*9270*/  ISETP.NE.AND P6, PT, R17.reuse, 0x7fffffff, PT ;  /* 0x7fffffff1100780c */ /* 0x060fe40003fc5270 */
[----:B--2---:R-:W-:Y:S02]  /*9280*/  ISETP.NE.AND P5, PT, R18, 0x7fffffff, PT ;  /* 0x7fffffff1200780c */ /* 0x004fe40003fa5270 */
[----:B------:R-:W-:Y:S02]  /*9290*/  SEL R17, R17, 0x80000000, P6 ;  /* 0x8000000011117807 */ /* 0x000fe40003000000 */
[----:B-1----:R-:W-:-:S02]  /*92a0*/  ISETP.NE.AND P4, PT, R19, 0x7fffffff, PT ;  /* 0x7fffffff1300780c */ /* 0x002fc40003f85270 */
[----:B------:R-:W-:Y:S02]  /*92b0*/  SEL R18, R18, 0x80000000, P5 ;  /* 0x8000000012127807 */ /* 0x000fe40002800000 */
[C---:B0-----:R-:W-:Y:S02]  /*92c0*/  ISETP.NE.AND P3, PT, R20.reuse, 0x7fffffff, PT ;  /* 0x7fffffff1400780c */ /* 0x041fe40003f65270 */
[----:B------:R-:W-:Y:S02]  /*92d0*/  SEL R19, R19, 0x80000000, P4 ;  /* 0x8000000013137807 */ /* 0x000fe40002000000 */
[----:B------:R-:W-:Y:S02]  /*92e0*/  ISETP.NE.AND P2, PT, R21, 0x7fffffff, PT ;  /* 0x7fffffff1500780c */ /* 0x000fe40003f45270 */
[----:B------:R-:W-:Y:S02]  /*92f0*/  SEL R20, R20, 0x80000000, P3 ;  /* 0x8000000014147807 */ /* 0x000fe40001800000 */
[----:B------:R-:W-:-:S02]  /*9300*/  ISETP.NE.AND P1, PT, R22, 0x7fffffff, PT ;  /* 0x7fffffff1600780c */ /* 0x000fc40003f25270 */
[----:B------:R-:W-:Y:S02]  /*9310*/  SEL R21, R21, 0x80000000, P2 ;  /* 0x8000000015157807 */ /* 0x000fe40001000000 */
[----:B------:R-:W-:Y:S02]  /*9320*/  SEL R22, R22, 0x80000000, P1 ;  /* 0x8000000016167807 */ /* 0x000fe40000800000 */
[----:B------:R-:W-:Y:S02]  /*9330*/  SHF.R.U32.HI R0, RZ, UR5, R0 ;  /* 0x00000005ff007c19 */ /* 0x000fe40008011600 */
[----:B------:R-:W-:Y:S02]  /*9340*/  SHF.R.U32.HI R10, RZ, UR5, R10 ;  /* 0x00000005ff0a7c19 */ /* 0x000fe4000801160a */
[----:B------:R-:W-:Y:S02]  /*9350*/  SHF.R.U32.HI R11, RZ, UR5, R11 ;  /* 0x00000005ff0b7c19 */ /* 0x000fe4000801160b */
[----:B------:R-:W-:-:S02]  /*9360*/  SHF.R.U32.HI R12, RZ, UR5, R12 ;  /* 0x00000005ff0c7c19 */ /* 0x000fc4000801160c */
[----:B------:R-:W-:Y:S02]  /*9370*/  SHF.R.U32.HI R13, RZ, UR5, R13 ;  /* 0x00000005ff0d7c19 */ /* 0x000fe4000801160d */
[----:B------:R-:W-:Y:S02]  /*9380*/  SHF.R.U32.HI R14, RZ, UR5, R14 ;  /* 0x00000005ff0e7c19 */ /* 0x000fe4000801160e */
        /* <DEDUP_REMOVED lines=11> */
[----:B------:R-:W-:Y:S02]  /*9440*/  LOP3.LUT R25, R0, UR4, RZ, 0x30, !PT ;  /* 0x0000000400197c12 */ /* 0x000fe4000f8e30ff */
[----:B------:R-:W-:Y:S02]  /*9450*/  LOP3.LUT R21, R10, UR4, RZ, 0x30, !PT ;  /* 0x000000040a157c12 */ /* 0x000fe4000f8e30ff */
[----:B------:R-:W-:Y:S02]  /*9460*/  LOP3.LUT R20, R11, UR4, RZ, 0x30, !PT ;  /* 0x000000040b147c12 */ /* 0x000fe4000f8e30ff */
[----:B------:R-:W-:Y:S02]  /*9470*/  LOP3.LUT R19, R12, UR4, RZ, 0x30, !PT ;  /* 0x000000040c137c12 */ /* 0x000fe4000f8e30ff */
[----:B------:R-:W-:-:S02]  /*9480*/  LOP3.LUT R18, R13, UR4, RZ, 0x30, !PT ;  /* 0x000000040d127c12 */ /* 0x000fc4000f8e30ff */
[----:B------:R-:W-:Y:S02]  /*9490*/  LOP3.LUT R17, R14, UR4, RZ, 0x30, !PT ;  /* 0x000000040e117c12 */ /* 0x000fe4000f8e30ff */
        /* <DEDUP_REMOVED lines=10> */
[----:B------:R-:W-:Y:S01]  /*9540*/  LOP3.LUT R0, R52, UR4, RZ, 0x30, !PT ;  /* 0x0000000434007c12 */ /* 0x000fe2000f8e30ff */
[----:B------:R-:W-:Y:S06]  /*9550*/  @P0 BRA `(.L_x_112) ;  /* 0x0000000000640947 */ /* 0x000fec0003800000 */
[----:B------:R-:W0:Y:S01]  /*9560*/  LDCU.64 UR4, c[0x0][0x3b8] ;  /* 0x00007700ff0477ac */ /* 0x000e220008000a00 */
[----:B------:R-:W-:Y:S01]  /*9570*/  IMAD R5, R45, 0x1980, RZ ;  /* 0x000019802d057824 */ /* 0x000fe200078e02ff */
[----:B------:R-:W-:-:S04]  /*9580*/  LOP3.LUT R2, R7, 0x1f, R3, 0xf8, !PT ;  /* 0x0000001f07027812 */ /* 0x000fc800078ef803 */
[----:B------:R-:W-:-:S04]  /*9590*/  IADD3 R3, P1, PT, R5, R2, RZ ;  /* 0x0000000205037210 */ /* 0x000fc80007f3e0ff */
[----:B------:R-:W-:Y:S02]  /*95a0*/  LEA.HI.X.SX32 R4, R5, RZ, 0x1, P1 ;  /* 0x000000ff05047211 */ /* 0x000fe400008f0eff */
[----:B0-----:R-:W-:-:S04]  /*95b0*/  LEA R2, P1, R3, UR4, 0x2 ;  /* 0x0000000403027c11 */ /* 0x001fc8000f8210ff */
        /* <DEDUP_REMOVED lines=19> */
.L_x_112:
[----:B------:R-:W0:Y:S01]  /*96f0*/  LDCU.64 UR4, c[0x0][0x3b8] ;  /* 0x00007700ff0477ac */ /* 0x000e220008000a00 */
[--C-:B------:R-:W-:Y:S01]  /*9700*/  IMAD.IADD R9, R27, 0x1, -R5.reuse ;  /* 0x000000011b097824 */ /* 0x100fe200078e0a05 */
[----:B------:R-:W-:Y:S01]  /*9710*/  SHF.R.S32.HI R62, RZ, 0x1f, R5 ;  /* 0x0000001fff3e7819 */ /* 0x000fe20000011405 */
[C---:B------:R-:W-:Y:S01]  /*9720*/  VIADD R2, R8.reuse, 0x20 ;  /* 0x0000002008027836 */ /* 0x040fe20000000000 */
[----:B------:R-:W-:Y:S01]  /*9730*/  IADD3 R64, P2, PT, R5, R8, RZ ;  /* 0x0000000805407210 */ /* 0x000fe20007f5e0ff */
[----:B------:R-:W-:-:S03]  /*9740*/  VIADD R4, R8, 0x40 ;  /* 0x0000004008047836 */ /* 0x000fc60000000000 */
[-C--:B------:R-:W-:Y:S01]  /*9750*/  ISETP.GE.AND P6, PT, R2, R9.reuse, PT ;  /* 0x000000090200720c */ /* 0x080fe20003fc6270 */
[----:B------:R-:W-:Y:S01]  /*9760*/  VIADD R2, R8, 0x60 ;  /* 0x0000006008027836 */ /* 0x000fe20000000000 */
[-C--:B------:R-:W-:Y:S01]  /*9770*/  ISETP.GE.AND P5, PT, R4, R9.reuse, PT ;  /* 0x000000090400720c */ /* 0x080fe20003fa6270 */
[C---:B------:R-:W-:Y:S02]  /*9780*/  VIADD R4, R8.reuse, 0x80 ;  /* 0x0000008008047836 */ /* 0x040fe40000000000 */
[----:B------:R-:W-:Y:S01]  /*9790*/  IMAD.X R65, RZ, RZ, R62, P2 ;  /* 0x000000ffff417224 */ /* 0x000fe200010e063e */
[-C--:B------:R-:W-:Y:S02]  /*97a0*/  ISETP.GE.AND P2, PT, R8, R9.reuse, PT ;  /* 0x000000090800720c */ /* 0x080fe40003f46270 */
[-C--:B------:R-:W-:Y:S02]  /*97b0*/  ISETP.GE.AND P1, PT, R2, R9.reuse, PT ;  /* 0x000000090200720c */ /* 0x080fe40003f26270 */
[----:B------:R-:W-:Y:S01]  /*97c0*/  ISETP.GE.AND P4, PT, R4, R9, PT ;  /* 0x000000090400720c */ /* 0x000fe20003f86270 */
[----:B------:R-:W-:Y:S01]  /*97d0*/  VIADD R4, R8, 0xa0 ;  /* 0x000000a008047836 */ /* 0x000fe20000000000 */
[----:B0-----:R-:W-:-:S02]  /*97e0*/  LEA R2, P3, R64, UR4, 0x2 ;  /* 0x0000000440027c11 */ /* 0x001fc4000f8610ff */
[----:B------:R-:W-:-:S04]  /*97f0*/  SHF.L.U64.HI R3, R64, 0x2, R65 ;  /* 0x0000000240037819 */ /* 0x000fc80000010241 */
[----:B------:R-:W-:Y:S02]  /*9800*/  IADD3.X R3, PT, PT, R3, UR5, RZ, P3, !PT ;  /* 0x0000000503037c10 */ /* 0x000fe40009ffe4ff */
[-C--:B------:R-:W-:Y:S01]  /*9810*/  ISETP.GE.AND P3, PT, R4, R9.reuse, PT ;  /* 0x000000090400720c */ /* 0x080fe20003f66270 */
[----:B------:R-:W-:Y:S02]  /*9820*/  VIADD R4, R8, 0xc0 ;  /* 0x000000c008047836 */ /* 0x000fe40000000000 */
[----:B------:R-:W5:Y:S03]  /*9830*/  @!P2 LDG.E R57, desc[UR6][R2.64] ;  /* 0x000000060239a981 */ /* 0x000f66000c1e1900 */
[-C--:B------:R-:W-:Y:S01]  /*9840*/  ISETP.GE.AND P2, PT, R4, R9.reuse, PT ;  /* 0x000000090400720c */ /* 0x080fe20003f46270 */
[----:B------:R-:W-:Y:S01]  /*9850*/  VIADD R4, R8, 0xe0 ;  /* 0x000000e008047836 */ /* 0x000fe20000000000 */
[----:B------:R-:W5:Y:S04]  /*9860*/  @!P6 LDG.E R56, desc[UR6][R2.64+0x80] ;  /* 0x000080060238e981 */ /* 0x000f68000c1e1900 */
[-C--:B------:R-:W-:Y:S01]  /*9870*/  ISETP.GE.AND P6, PT, R4, R9.reuse, PT ;  /* 0x000000090400720c */ /* 0x080fe20003fc6270 */
[----:B------:R-:W-:Y:S01]  /*9880*/  VIADD R4, R8, 0x100 ;  /* 0x0000010008047836 */ /* 0x000fe20000000000 */
[----:B------:R-:W5:Y:S04]  /*9890*/  @!P5 LDG.E R55, desc[UR6][R2.64+0x100] ;  /* 0x000100060237d981 */ /* 0x000f68000c1e1900 */
[-C--:B------:R-:W-:Y:S01]  /*98a0*/  ISETP.GE.AND P5, PT, R4, R9.reuse, PT ;  /* 0x000000090400720c */ /* 0x080fe20003fa6270 */
[----:B------:R-:W-:Y:S01]  /*98b0*/  VIADD R4, R8, 0x120 ;  /* 0x0000012008047836 */ /* 0x000fe20000000000 */
[----:B------:R-:W5:Y:S04]  /*98c0*/  @!P2 LDG.E R51, desc[UR6][R2.64+0x300] ;  /* 0x000300060233a981 */ /* 0x000f68000c1e1900 */
[----:B------:R-:W-:Y:S01]  /*98d0*/  ISETP.GE.AND P2, PT, R4, R9, PT ;  /* 0x000000090400720c */ /* 0x000fe20003f46270 */
[----:B------:R-:W5:Y:S04]  /*98e0*/  @!P1 LDG.E R54, desc[UR6][R2.64+0x180] ;  /* 0x0001800602369981 */ /* 0x000f68000c1e1900 */
[----:B------:R-:W5:Y:S02]  /*98f0*/  @!P4 LDG.E R53, desc[UR6][R2.64+0x200] ;  /* 0x000200060235c981 */ /* 0x000f64000c1e1900 */
[----:B------:R-:W-:-:S02]  /*9900*/  @!P5 LEA R4, P1, R64, UR4, 0x2 ;  /* 0x000000044004dc11 */ /* 0x000fc4000f8210ff */
[----:B------:R-:W5:Y:S02]  /*9910*/  @!P3 LDG.E R52, desc[UR6][R2.64+0x280] ;  /* 0x000280060234b981 */ /* 0x000f64000c1e1900 */
[C-C-:B------:R-:W-:Y:S02]  /*9920*/  @!P5 LEA.HI.X R5, R64.reuse, UR5, R65.reuse, 0x2, P1 ;  /* 0x000000054005dc11 */ /* 0x140fe400088f1441 */
[----:B------:R0:W5:Y:S01]  /*9930*/  @!P6 LDG.E R50, desc[UR6][R2.64+0x380] ;  /* 0x000380060232e981 */ /* 0x000162000c1e1900 */
[----:B------:R-:W-:Y:S01]  /*9940*/  @!P2 LEA R6, P1, R64, UR4, 0x2 ;  /* 0x000000044006ac11 */ /* 0x000fe2000f8210ff */
[----:B------:R-:W-:Y:S02]  /*9950*/  VIADD R66, R8, 0x140 ;  /* 0x0000014008427836 */ /* 0x000fe40000000000 */
[----:B------:R1:W5:Y:S01]  /*9960*/  @!P5 LDG.E R49, desc[UR6][R4.64+0x400] ;  /* 0x000400060431d981 */ /* 0x000362000c1e1900 */
[----:B------:R-:W-:Y:S01]  /*9970*/  @!P2 LEA.HI.X R7, R64, UR5, R65, 0x2, P1 ;  /* 0x000000054007ac11 */ /* 0x000fe200088f1441 */
[----:B0-----:R-:W-:Y:S01]  /*9980*/  VIADD R2, R8, 0x200 ;  /* 0x0000020008027836 */ /* 0x001fe20000000000 */
[----:B------:R-:W-:-:S03]  /*9990*/  ISETP.GE.AND P3, PT, R66, R9, PT ;  /* 0x000000094200720c */ /* 0x000fc60003f66270 */
[----:B------:R0:W5:Y:S01]  /*99a0*/  @!P2 LDG.E R48, desc[UR6][R6.64+0x480] ;  /* 0x000480060630a981 */ /* 0x000162000c1e1900 */
[----:B------:R-:W-:Y:S01]  /*99b0*/  ISETP.GE.AND P1, PT, R2, R9, PT ;  /* 0x000000090200720c */ /* 0x000fe20003f26270 */
[----:B------:R-:W-:-:S05]  /*99c0*/  VIADD R66, R8, 0x160 ;  /* 0x0000016008427836 */ /* 0x000fca0000000000 */
[----:B------:R-:W-:-:S07]  /*99d0*/  ISETP.GE.AND P4, PT, R66, R9, PT ;  /* 0x000000094200720c */ /* 0x000fce0003f86270 */
[----:B------:R-:W2:Y:S01]  /*99e0*/  @!P1 S2R R67, SR_TID.X ;  /* 0x0000000000439919 */ /* 0x000ea20000002100 */
[----:B------:R-:W-:Y:S01]  /*99f0*/  @!P3 LEA R2, P2, R64, UR4, 0x2 ;  /* 0x000000044002bc11 */ /* 0x000fe2000f8410ff */
[----:B------:R-:W-:-:S03]  /*9a00*/  VIADD R66, R8, 0x180 ;  /* 0x0000018008427836 */ /* 0x000fc60000000000 */
[----:B------:R-:W-:Y:S02]  /*9a10*/  @!P3 LEA.HI.X R3, R64, UR5, R65, 0x2, P2 ;  /* 0x000000054003bc11 */ /* 0x000fe400090f1441 */
[----:B------:R-:W-:-:S03]  /*9a20*/  ISETP.GE.AND P2, PT, R66, R9, PT ;  /* 0x000000094200720c */ /* 0x000fc60003f46270 */
[----:B------:R2:W5:Y:S01]  /*9a30*/  @!P3 LDG.E R47, desc[UR6][R2.64+0x500] ;  /* 0x00050006022fb981 */ /* 0x000562000c1e1900 */
[----:B-1----:R-:W-:Y:S01]  /*9a40*/  @!P4 LEA R4, P3, R64, UR4, 0x2 ;  /* 0x000000044004cc11 */ /* 0x002fe2000f8610ff */
[----:B0-----:R-:W-:-:S03]  /*9a50*/  VIADD R6, R8, 0x1a0 ;  /* 0x000001a008067836 */ /* 0x001fc60000000000 */
[----:B------:R-:W-:Y:S01]  /*9a60*/  @!P4 LEA.HI.X R5, R64, UR5, R65, 0x2, P3 ;  /* 0x000000054005cc11 */ /* 0x000fe200098f1441 */
[----:B------:R-:W-:Y:S01]  /*9a70*/  VIADD R66, R8, 0x1c0 ;  /* 0x000001c008427836 */ /* 0x000fe20000000000 */
[----:B------:R-:W-:-:S03]  /*9a80*/  ISETP.GE.AND P5, PT, R6, R9, PT ;  /* 0x000000090600720c */ /* 0x000fc60003fa6270 */
[----:B------:R0:W5:Y:S01]  /*9a90*/  @!P4 LDG.E R46, desc[UR6][R4.64+0x580] ;  /* 0x00058006042ec981 */ /* 0x000162000c1e1900 */
[----:B------:R-:W-:Y:S01]  /*9aa0*/  @!P2 LEA R6, P4, R64, UR4, 0x2 ;  /* 0x000000044006ac11 */ /* 0x000fe2000f8810ff */
[----:B------:R-:W-:Y:S01]  /*9ab0*/  VIADD R8, R8, 0x1e0 ;  /* 0x000001e008087836 */ /* 0x000fe20000000000 */
[-C--:B------:R-:W-:Y:S02]  /*9ac0*/  ISETP.GE.AND P3, PT, R66, R9.reuse, PT ;  /* 0x000000094200720c */ /* 0x080fe40003f66270 */
[----:B------:R-:W-:Y:S02]  /*9ad0*/  @!P2 LEA.HI.X R7, R64, UR5, R65, 0x2, P4 ;  /* 0x000000054007ac11 */ /* 0x000fe4000a0f1441 */
[----:B------:R-:W-:Y:S02]  /*9ae0*/  ISETP.GE.AND P4, PT, R8, R9, PT ;  /* 0x000000090800720c */ /* 0x000fe40003f86270 */
[C---:B--2---:R-:W-:Y:S01]  /*9af0*/  @!P1 LOP3.LUT R2, R67.reuse, 0x3e0, RZ, 0xc0, !PT ;  /* 0x000003e043029812 */ /* 0x044fe200078ec0ff */
[----:B------:R1:W5:Y:S01]  /*9b00*/  @!P2 LDG.E R61, desc[UR6][R6.64+0x600] ;  /* 0x00060006063da981 */ /* 0x000362000c1e1900 */
[----:B------:R-:W-:Y:S01]  /*9b10*/  @!P1 LOP3.LUT R67, R67, 0x1f, RZ, 0xc0, !PT ;  /* 0x0000001f43439812 */ /* 0x000fe200078ec0ff */
[----:B------:R-:W-:Y:S01]  /*9b20*/  @!P1 IMAD R66, R45, 0x1980, RZ ;  /* 0x000019802d429824 */ /* 0x000fe200078e02ff */
[----:B------:R-:W-:-:S03]  /*9b30*/  @!P5 LEA R8, P2, R64, UR4, 0x2 ;  /* 0x000000044008dc11 */ /* 0x000fc6000f8410ff */
[----:B------:R-:W-:Y:S01]  /*9b40*/  @!P1 IMAD R67, R2, 0x11, R67 ;  /* 0x0000001102439824 */ /* 0x000fe200078e0243 */
[C-C-:B------:R-:W-:Y:S02]  /*9b50*/  @!P5 LEA.HI.X R9, R64.reuse, UR5, R65.reuse, 0x2, P2 ;  /* 0x000000054009dc11 */ /* 0x140fe400090f1441 */
[----:B------:R-:W-:Y:S02]  /*9b60*/  @!P3 LEA R2, P2, R64, UR4, 0x2 ;  /* 0x000000044002bc11 */ /* 0x000fe4000f8410ff */
[----:B------:R-:W-:Y:S01]  /*9b70*/  @!P1 IADD3 R67, P6, PT, R66, R67, RZ ;  /* 0x0000004342439210 */ /* 0x000fe20007fde0ff */
[----:B------:R2:W5:Y:S01]  /*9b80*/  @!P5 LDG.E R60, desc[UR6][R8.64+0x680] ;  /* 0x00068006083cd981 */ /* 0x000562000c1e1900 */
[C-C-:B------:R-:W-:Y:S02]  /*9b90*/  @!P3 LEA.HI.X R3, R64.reuse, UR5, R65.reuse, 0x2, P2 ;  /* 0x000000054003bc11 */ /* 0x140fe400090f1441 */
[C---:B0-----:R-:W-:Y:S01]  /*9ba0*/  @!P4 LEA R4, P5, R64.reuse, UR4, 0x2 ;  /* 0x000000044004cc11 */ /* 0x041fe2000f8a10ff */
[----:B------:R-:W-:Y:S01]  /*9bb0*/  @!P1 IMAD.X R62, RZ, RZ, R62, P6 ;  /* 0x000000ffff3e9224 */ /* 0x000fe200030e063e */
[----:B-1----:R-:W-:Y:S01]  /*9bc0*/  @!P1 LEA R6, P2, R67, UR4, 0x2 ;  /* 0x0000000443069c11 */ /* 0x002fe2000f8410ff */
[----:B------:R2:W5:Y:S01]  /*9bd0*/  @!P3 LDG.E R59, desc[UR6][R2.64+0x700] ;  /* 0x00070006023bb981 */ /* 0x000562000c1e1900 */
[----:B------:R-:W-:-:S02]  /*9be0*/  @!P4 LEA.HI.X R5, R64, UR5, R65, 0x2, P5 ;  /* 0x000000054005cc11 */ /* 0x000fc4000a8f1441 */
[----:B------:R-:W-:-:S03]  /*9bf0*/  @!P1 LEA.HI.X R7, R67, UR5, R62, 0x2, P2 ;  /* 0x0000000543079c11 */ /* 0x000fc600090f143e */
[----:B------:R2:W5:Y:S04]  /*9c00*/  @!P4 LDG.E R58, desc[UR6][R4.64+0x780] ;  /* 0x00078006043ac981 */ /* 0x000568000c1e1900 */
[----:B------:R2:W5:Y:S02]  /*9c10*/  @!P1 LDG.E R63, desc[UR6][R6.64+0x800] ;  /* 0x00080006063f9981 */ /* 0x000564000c1e1900 */
.L_x_113:
[----:B------:R-:W-:Y:S08]  /*9c20*/  BAR.SYNC.DEFER_BLOCKING 0x0 ;  /* 0x0000000000007b1d */ /* 0x000ff00000010000 */
[----:B------:R-:W1:Y:S01]  /*9c30*/  S2UR UR5, SR_CgaCtaId ;  /* 0x00000000000579c3 */ /* 0x000e620000008800 */
[----:B------:R-:W-:Y:S01]  /*9c40*/  UMOV UR4, 0x400 ;  /* 0x0000040000047882 */ /* 0x000fe20000000000 */
[----:B0-2---:R-:W0:Y:S01]  /*9c50*/  S2R R2, SR_TID.X ;  /* 0x0000000000027919 */ /* 0x005e220000002100 */
[----:B-----5:R2:W-:Y:S04]  /*9c60*/  STS [R44+-0x4], R57 ;  /* 0xfffffc392c007388 */ /* 0x0205e80000000800 */
[----:B------:R2:W-:Y:S01]  /*9c70*/  STS [R43+-0x4], R56 ;  /* 0xfffffc382b007388 */ /* 0x0005e20000000800 */
[----:B-1----:R-:W-:-:S03]  /*9c80*/  ULEA UR4, UR5, UR4, 0x18 ;  /* 0x0000000405047291 */ /* 0x002fc6000f8ec0ff */
[----:B------:R2:W-:Y:S04]  /*9c90*/  STS [R42+-0x4], R55 ;  /* 0xfffffc372a007388 */ /* 0x0005e80000000800 */
        /* <DEDUP_REMOVED lines=13> */
[----:B------:R2:W-:Y:S01]  /*9d70*/  STS [R28+-0x4], R63 ;  /* 0xfffffc3f1c007388 */ /* 0x0005e20000000800 */
[----:B------:R-:W-:Y:S06]  /*9d80*/  BAR.SYNC.DEFER_BLOCKING 0x0 ;  /* 0x0000000000007b1d */ /* 0x000fec0000010000 */
[----:B0-----:R-:W-:Y:S05]  /*9d90*/  @P0 BRA `(.L_x_114) ;  /* 0x00000008006c0947 */ /* 0x001fea0003800000 */
[----:B------:R-:W-:Y:S01]  /*9da0*/  LEA R25, R25, UR4, 0x3 ;  /* 0x0000000419197c11 */ /* 0x000fe2000f8e18ff */
[----:B------:R-:W-:Y:S01]  /*9db0*/  LDS R3, [R26] ;  /* 0x000000001a037984 */ /* 0x000fe20000000800 */
[----:B------:R-:W0:Y:S01]  /*9dc0*/  LDCU.64 UR8, c[0x0][0x3b0] ;  /* 0x00007600ff0877ac */ /* 0x000e220008000a00 */
[----:B------:R-:W-:Y:S02]  /*9dd0*/  LEA R24, R24, UR4, 0x3 ;  /* 0x0000000418187c11 */ /* 0x000fe4000f8e18ff */
[----:B------:R-:W1:Y:S01]  /*9de0*/  LDS.64 R4, [R25+0x6600] ;  /* 0x0066000019047984 */ /* 0x000e620000000a00 */
[----:B------:R-:W-:Y:S02]  /*9df0*/  LEA R27, R23, UR4, 0x3 ;  /* 0x00000004171b7c11 */ /* 0x000fe4000f8e18ff */
[----:B------:R-:W-:Y:S02]  /*9e00*/  LEA R22, R22, UR4, 0x3 ;  /* 0x0000000416167c11 */ /* 0x000fe4000f8e18ff */
[----:B------:R-:W-:-:S02]  /*9e10*/  LEA R20, R20, UR4, 0x3 ;  /* 0x0000000414147c11 */ /* 0x000fc4000f8e18ff */
[----:B------:R-:W-:Y:S02]  /*9e20*/  LEA R18, R18, UR4, 0x3 ;  /* 0x0000000412127c11 */ /* 0x000fe4000f8e18ff */
[----:B------:R-:W-:Y:S02]  /*9e30*/  LEA R16, R16, UR4, 0x3 ;  /* 0x0000000410107c11 */ /* 0x000fe4000f8e18ff */
[----:B------:R-:W-:Y:S02]  /*9e40*/  LEA R14, R14, UR4, 0x3 ;  /* 0x000000040e0e7c11 */ /* 0x000fe4000f8e18ff */
[----:B------:R-:W-:Y:S02]  /*9e50*/  LEA R12, R12, UR4, 0x3 ;  /* 0x000000040c0c7c11 */ /* 0x000fe4000f8e18ff */
[----:B------:R-:W-:Y:S02]  /*9e60*/  LEA R10, R10, UR4, 0x3 ;  /* 0x000000040a0a7c11 */ /* 0x000fe4000f8e18ff */
[----:B-1----:R-:W-:-:S05]  /*9e70*/  IADD3 R4, P0, PT, R4, R2, RZ ;  /* 0x0000000204047210 */ /* 0x002fca0007f1e0ff */
[----:B------:R-:W-:Y:S01]  /*9e80*/  IMAD.X R5, RZ, RZ, R5, P0 ;  /* 0x000000ffff057224 */ /* 0x000fe200000e0605 */
[----:B0-----:R-:W-:-:S04]  /*9e90*/  LEA R6, P0, R4, UR8, 0x2 ;  /* 0x0000000804067c11 */ /* 0x001fc8000f8010ff */
[----:B------:R-:W-:-:S05]  /*9ea0*/  LEA.HI.X R7, R4, UR9, R5, 0x2, P0 ;  /* 0x0000000904077c11 */ /* 0x000fca00080f1405 */
[----:B------:R-:W-:Y:S01]  /*9eb0*/  STG.E desc[UR6][R6.64], R3 ;  /* 0x0000000306007986 */ /* 0x000fe2000c101906 */
[----:B------:R-:W-:-:S03]  /*9ec0*/  NOP ;  /* 0x0000000000007918 */ /* 0x000fc60000000000 */
[----:B------:R0:W1:Y:S04]  /*9ed0*/  LDS.64 R4, [R24+0x6600] ;  /* 0x0066000018047984 */ /* 0x0000680000000a00 */
[----:B------:R-:W3:Y:S01]  /*9ee0*/  LDS R25, [R26+0x600] ;  /* 0x000600001a197984 */ /* 0x000ee20000000800 */
[----:B0-----:R-:W-:Y:S02]  /*9ef0*/  LEA R24, R21, UR4, 0x3 ;  /* 0x0000000415187c11 */ /* 0x001fe4000f8e18ff */
[----:B-1----:R-:W-:-:S05]  /*9f00*/  IADD3 R4, P0, PT, R4, R2, RZ ;  /* 0x0000000204047210 */ /* 0x002fca0007f1e0ff */
[----:B------:R-:W-:Y:S01]  /*9f10*/  IMAD.X R5, RZ, RZ, R5, P0 ;  /* 0x000000ffff057224 */ /* 0x000fe200000e0605 */
[----:B------:R-:W-:-:S04]  /*9f20*/  LEA R8, P0, R4, UR8, 0x2 ;  /* 0x0000000804087c11 */ /* 0x000fc8000f8010ff */
[----:B------:R-:W-:-:S05]  /*9f30*/  LEA.HI.X R9, R4, UR9, R5, 0x2, P0 ;  /* 0x0000000904097c11 */ /* 0x000fca00080f1405 */
[----:B---3--:R-:W-:Y:S01]  /*9f40*/  STG.E desc[UR6][R8.64+0x600], R25 ;  /* 0x0006001908007986 */ /* 0x008fe2000c101906 */
[----:B------:R-:W-:-:S03]  /*9f50*/  NOP ;  /* 0x0000000000007918 */ /* 0x000fc60000000000 */
[----:B------:R-:W0:Y:S04]  /*9f60*/  LDS.64 R4, [R27+0x6600] ;  /* 0x006600001b047984 */ /* 0x000e280000000a00 */
[----:B------:R-:W1:Y:S01]  /*9f70*/  LDS R3, [R26+0xc00] ;  /* 0x000c00001a037984 */ /* 0x000e620000000800 */
[----:B0-----:R-:W-:-:S05]  /*9f80*/  IADD3 R4, P0, PT, R4, R2, RZ ;  /* 0x0000000204047210 */ /* 0x001fca0007f1e0ff */
[----:B------:R-:W-:Y:S01]  /*9f90*/  IMAD.X R5, RZ, RZ, R5, P0 ;  /* 0x000000ffff057224 */ /* 0x000fe200000e0605 */
[----:B------:R-:W-:-:S04]  /*9fa0*/  LEA R6, P0, R4, UR8, 0x2 ;  /* 0x0000000804067c11 */ /* 0x000fc8000f8010ff */
[----:B------:R-:W-:-:S05]  /*9fb0*/  LEA.HI.X R7, R4, UR9, R5, 0x2, P0 ;  /* 0x0000000904077c11 */ /* 0x000fca00080f1405 */
[----:B-1----:R-:W-:Y:S01]  /*9fc0*/  STG.E desc[UR6][R6.64+0xc00], R3 ;  /* 0x000c000306007986 */ /* 0x002fe2000c101906 */
        /* <DEDUP_REMOVED lines=107> */
[----:B------:R-:W-:Y:S02]  /*a680*/  LEA.HI.X R9, R4, UR9, R5, 0x2, P0 ;  /* 0x0000000904097c11 */ /* 0x000fe400080f1405 */
[----:B------:R-:W-:-:S03]  /*a690*/  LEA R4, R0, UR4, 0x3 ;  /* 0x0000000400047c11 */ /* 0x000fc6000f8e18ff */
        /* <DEDUP_REMOVED lines=9> */
[----:B------:R-:W-:Y:S01]  /*a730*/  NOP ;  /* 0x0000000000007918 */ /* 0x000fe20000000000 */
[----:B------:R-:W-:Y:S05]  /*a740*/  EXIT ;  /* 0x000000000000794d */ /* 0x000fea0003800000 */
.L_x_114:
[----:B------:R-:W-:Y:S01]  /*a750*/  LEA R25, R25, UR4, 0x3 ;  /* 0x0000000419197c11 */ /* 0x000fe2000f8e18ff */
[----:B------:R-:W-:Y:S01]  /*a760*/  IMAD R27, R45, -0x1980, R27 ;  /* 0xffffe6802d1b7824 */ /* 0x000fe200078e021b */
[----:B------:R-:W-:Y:S01]  /*a770*/  LEA R24, R24, UR4, 0x3 ;  /* 0x0000000418187c11 */ /* 0x000fe2000f8e18ff */
[C---:B------:R-:W-:Y:S01]  /*a780*/  VIADD R8, R2.reuse, 0x180 ;  /* 0x0000018002087836 */ /* 0x040fe20000000000 */
[----:B------:R-:W-:Y:S01]  /*a790*/  LEA R23, R23, UR4, 0x3 ;  /* 0x0000000417177c11 */ /* 0x000fe2000f8e18ff */
[----:B------:R-:W0:Y:S01]  /*a7a0*/  LDS.64 R4, [R25+0x6600] ;  /* 0x0066000019047984 */ /* 0x000e220000000a00 */
[----:B------:R-:W-:Y:S02]  /*a7b0*/  ISETP.GE.AND P1, PT, R2, R27, PT ;  /* 0x0000001b0200720c */ /* 0x000fe40003f26270 */
[----:B------:R-:W-:Y:S02]  /*a7c0*/  LEA R22, R22, UR4, 0x3 ;  /* 0x0000000416167c11 */ /* 0x000fe4000f8e18ff */
[----:B------:R-:W-:-:S02]  /*a7d0*/  LEA R21, R21, UR4, 0x3 ;  /* 0x0000000415157c11 */ /* 0x000fc4000f8e18ff */
[----:B------:R-:W-:Y:S02]  /*a7e0*/  LEA R20, R20, UR4, 0x3 ;  /* 0x0000000414147c11 */ /* 0x000fe4000f8e18ff */
[----:B------:R-:W-:Y:S02]  /*a7f0*/  LEA R19, R19, UR4, 0x3 ;  /* 0x0000000413137c11 */ /* 0x000fe4000f8e18ff */
[----:B------:R-:W-:Y:S02]  /*a800*/  LEA R18, R18, UR4, 0x3 ;  /* 0x0000000412127c11 */ /* 0x000fe4000f8e18ff */
[----:B------:R-:W-:Y:S01]  /*a810*/  LEA R17, R17, UR4, 0x3 ;  /* 0x0000000411117c11 */ /* 0x000fe2000f8e18ff */
[----:B------:R-:W1:Y:S01]  /*a820*/  @!P1 LDS R3, [R26] ;  /* 0x000000001a039984 */ /* 0x000e620000000800 */
[----:B------:R-:W3:Y:S01]  /*a830*/  @!P1 LDC.64 R6, c[0x0][0x3b0] ;  /* 0x0000ec00ff069b82 */ /* 0x000ee20000000a00 */
[----:B------:R-:W-:Y:S02]  /*a840*/  LEA R16, R16, UR4, 0x3 ;  /* 0x0000000410107c11 */ /* 0x000fe4000f8e18ff */
[----:B------:R-:W-:-:S02]  /*a850*/  LEA R15, R15, UR4, 0x3 ;  /* 0x000000040f0f7c11 */ /* 0x000fc4000f8e18ff */
[----:B------:R-:W-:Y:S02]  /*a860*/  LEA R14, R14, UR4, 0x3 ;  /* 0x000000040e0e7c11 */ /* 0x000fe4000f8e18ff */
[----:B------:R-:W-:Y:S02]  /*a870*/  LEA R13, R13, UR4, 0x3 ;  /* 0x000000040d0d7c11 */ /* 0x000fe4000f8e18ff */
[----:B------:R-:W-:Y:S02]  /*a880*/  LEA R12, R12, UR4, 0x3 ;  /* 0x000000040c0c7c11 */ /* 0x000fe4000f8e18ff */
[----:B------:R-:W-:Y:S02]  /*a890*/  LEA R11, R11, UR4, 0x3 ;  /* 0x000000040b0b7c11 */ /* 0x000fe4000f8e18ff */
[----:B------:R-:W-:Y:S02]  /*a8a0*/  LEA R10, R10, UR4, 0x3 ;  /* 0x000000040a0a7c11 */ /* 0x000fe4000f8e18ff */
[----:B0-----:R-:W-:-:S05]  /*a8b0*/  @!P1 IADD3 R4, P0, PT, R4, R2, RZ ;  /* 0x0000000204049210 */ /* 0x001fca0007f1e0ff */
[----:B------:R-:W-:Y:S01]  /*a8c0*/  @!P1 IMAD.X R5, RZ, RZ, R5, P0 ;  /* 0x000000ffff059224 */ /* 0x000fe200000e0605 */
[----:B---3--:R-:W-:-:S04]  /*a8d0*/  @!P1 LEA R6, P0, R4, R6, 0x2 ;  /* 0x0000000604069211 */ /* 0x008fc800078010ff */
[----:B------:R-:W-:-:S05]  /*a8e0*/  @!P1 LEA.HI.X R7, R4, R7, R5, 0x2, P0 ;  /* 0x0000000704079211 */ /* 0x000fca00000f1405 */
[----:B-1----:R0:W-:Y:S01]  /*a8f0*/  @!P1 STG.E desc[UR6][R6.64], R3 ;  /* 0x0000000306009986 */ /* 0x0021e2000c101906 */
[----:B------:R-:W-:-:S03]  /*a900*/  NOP ;  /* 0x0000000000007918 */ /* 0x000fc60000000000 */
[----:B------:R-:W1:Y:S01]  /*a910*/  LDS.64 R4, [R24+0x6600] ;  /* 0x0066000018047984 */ /* 0x000e620000000a00 */
[----:B------:R-:W-:Y:S01]  /*a920*/  ISETP.GE.AND P1, PT, R8, R27, PT ;  /* 0x0000001b0800720c */ /* 0x000fe20003f26270 */
[----:B0-----:R-:W-:-:S12]  /*a930*/  VIADD R6, R2, 0x300 ;  /* 0x0000030002067836 */ /* 0x001fd80000000000 */
[----:B------:R-:W0:Y:S01]  /*a940*/  @!P1 LDS R25, [R26+0x600] ;  /* 0x000600001a199984 */ /* 0x000e220000000800 */
[----:B------:R-:W3:Y:S01]  /*a950*/  @!P1 LDC.64 R8, c[0x0][0x3b0] ;  /* 0x0000ec00ff089b82 */ /* 0x000ee20000000a00 */
[----:B-1----:R-:W-:-:S05]  /*a960*/  @!P1 IADD3 R4, P0, PT, R4, R2, RZ ;  /* 0x0000000204049210 */ /* 0x002fca0007f1e0ff */
[----:B------:R-:W-:Y:S01]  /*a970*/  @!P1 IMAD.X R5, RZ, RZ, R5, P0 ;  /* 0x000000ffff059224 */ /* 0x000fe200000e0605 */
[----:B---3--:R-:W-:-:S04]  /*a980*/  @!P1 LEA R8, P0, R4, R8, 0x2 ;  /* 0x0000000804089211 */ /* 0x008fc800078010ff */
[----:B------:R-:W-:-:S05]  /*a990*/  @!P1 LEA.HI.X R9, R4, R9, R5, 0x2, P0 ;  /* 0x0000000904099211 */ /* 0x000fca00000f1405 */
[----:B0-----:R0:W-:Y:S01]  /*a9a0*/  @!P1 STG.E desc[UR6][R8.64+0x600], R25 ;  /* 0x0006001908009986 */ /* 0x0011e2000c101906 */
        /* <DEDUP_REMOVED lines=57> */
[----:B------:R-:W-:Y:S02]  /*ad40*/  ISETP.GE.AND P1, PT, R8, R27, PT ;  /* 0x0000001b0800720c */ /* 0x000fe40003f26270 */
[----:B0-----:R-:W-:-:S11]  /*ad50*/  LOP3.LUT R6, R2, 0xc00, RZ, 0xfc, !PT ;  /* 0x00000c0002067812 */ /* 0x001fd600078efcff */
        /* <DEDUP_REMOVED lines=83> */
[----:B0-----:R-:W-:Y:S01]  /*b290*/  @!P1 STG.E desc[UR6][R6.64+0x5400], R3 ;  /* 0x0054000306009986 */ /* 0x001fe2000c101906 */
[----:B------:R-:W-:-:S03]  /*b2a0*/  NOP ;  /* 0x0000000000007918 */ /* 0x000fc60000000000 */
[----:B------:R-:W0:Y:S01]  /*b2b0*/  LDS.64 R4, [R10+0x6600] ;  /* 0x006600000a047984 */ /* 0x000e220000000a00 */
[----:B------:R-:W-:-:S13]  /*b2c0*/  ISETP.GE.AND P1, PT, R8, R27, PT ;  /* 0x0000001b0800720c */ /* 0x000fda0003f26270 */
[----:B------:R-:W1:Y:S01]  /*b2d0*/  @!P1 LDS R11, [R26+0x5a00] ;  /* 0x005a00001a0b9984 */ /* 0x000e620000000800 */
[----:B------:R-:W3:Y:S01]  /*b2e0*/  @!P1 LDC.64 R8, c[0x0][0x3b0] ;  /* 0x0000ec00ff089b82 */ /* 0x000ee20000000a00 */
[----:B0-----:R-:W-:-:S05]  /*b2f0*/  @!P1 IADD3 R4, P0, PT, R4, R2, RZ ;  /* 0x0000000204049210 */ /* 0x001fca0007f1e0ff */
[----:B------:R-:W-:Y:S01]  /*b300*/  @!P1 IMAD.X R5, RZ, RZ, R5, P0 ;  /* 0x000000ffff059224 */ /* 0x000fe200000e0605 */
[----:B---3--:R-:W-:-:S04]  /*b310*/  @!P1 LEA R8, P0, R4, R8, 0x2 ;  /* 0x0000000804089211 */ /* 0x008fc800078010ff */
[----:B------:R-:W-:Y:S02]  /*b320*/  @!P1 LEA.HI.X R9, R4, R9, R5, 0x2, P0 ;  /* 0x0000000904099211 */ /* 0x000fe400000f1405 */
[----:B------:R-:W-:Y:S02]  /*b330*/  LEA R5, R0, UR4, 0x3 ;  /* 0x0000000400057c11 */ /* 0x000fe4000f8e18ff */
[----:B------:R-:W-:Y:S01]  /*b340*/  LOP3.LUT R0, R2, 0x1800, RZ, 0xfc, !PT ;  /* 0x0000180002007812 */ /* 0x000fe200078efcff */
[----:B-1----:R-:W-:Y:S01]  /*b350*/  @!P1 STG.E desc[UR6][R8.64+0x5a00], R11 ;  /* 0x005a000b08009986 */ /* 0x002fe2000c101906 */
[----:B------:R-:W-:-:S03]  /*b360*/  NOP ;  /* 0x0000000000007918 */ /* 0x000fc60000000000 */
[----:B------:R-:W0:Y:S01]  /*b370*/  LDS.64 R4, [R5+0x6600] ;  /* 0x0066000005047984 */ /* 0x000e220000000a00 */
[----:B------:R-:W-:-:S13]  /*b380*/  ISETP.GE.AND P1, PT, R0, R27, PT ;  /* 0x0000001b0000720c */ /* 0x000fda0003f26270 */
[----:B------:R-:W1:Y:S01]  /*b390*/  @!P1 LDS R7, [R26+0x6000] ;  /* 0x006000001a079984 */ /* 0x000e620000000800 */
[----:B------:R-:W3:Y:S01]  /*b3a0*/  @!P1 LDC.64 R12, c[0x0][0x3b0] ;  /* 0x0000ec00ff0c9b82 */ /* 0x000ee20000000a00 */
[----:B0-----:R-:W-:-:S05]  /*b3b0*/  IADD3 R0, P0, PT, R4, R2, RZ ;  /* 0x0000000204007210 */ /* 0x001fca0007f1e0ff */
[----:B------:R-:W-:Y:S01]  /*b3c0*/  IMAD.X R4, RZ, RZ, R5, P0 ;  /* 0x000000ffff047224 */ /* 0x000fe200000e0605 */
[----:B---3--:R-:W-:-:S04]  /*b3d0*/  @!P1 LEA R2, P0, R0, R12, 0x2 ;  /* 0x0000000c00029211 */ /* 0x008fc800078010ff */
[----:B------:R-:W-:-:S05]  /*b3e0*/  @!P1 LEA.HI.X R3, R0, R13, R4, 0x2, P0 ;  /* 0x0000000d00039211 */ /* 0x000fca00000f1404 */
[----:B-1----:R-:W-:Y:S01]  /*b3f0*/  @!P1 STG.E desc[UR6][R2.64+0x6000], R7 ;  /* 0x0060000702009986 */ /* 0x002fe2000c101906 */
[----:B------:R-:W-:Y:S01]  /*b400*/  NOP ;  /* 0x0000000000007918 */ /* 0x000fe20000000000 */
[----:B------:R-:W-:Y:S05]  /*b410*/  EXIT ;  /* 0x000000000000794d */ /* 0x000fea0003800000 */
.L_x_30:
[----:B------:R-:W-:Y:S02]  /*b420*/  IMAD.MOV.U32 R49, RZ, RZ, R40 ;  /* 0x000000ffff317224 */ /* 0x000fe400078e0028 */
[----:B------:R-:W-:Y:S02]  /*b430*/  IMAD.MOV.U32 R48, RZ, RZ, 0x1 ;  /* 0x00000001ff307424 */ /* 0x000fe400078e00ff */
[----:B------:R-:W-:Y:S02]  /*b440*/  IMAD.MOV.U32 R51, RZ, RZ, RZ ;  /* 0x000000ffff337224 */ /* 0x000fe400078e00ff */
[----:B------:R-:W-:-:S07]  /*b450*/  IMAD.MOV.U32 R46, RZ, RZ, -0x1 ;  /* 0xffffffffff2e7424 */ /* 0x000fce00078e00ff */
[----:B------:R-:W-:Y:S05]  /*b460*/  WARPSYNC.COLLECTIVE R46, `(.L_x_115) ;  /* 0x000000002e087348 */ /* 0x000fea0003c00000 */
[----:B------:R0:W1:Y:S02]  /*b470*/  SHFL.UP P0, R47, R49, R48, R51 ;  /* 0x04000030312f7389 */ /* 0x0000640000000033 */
[----:B01----:R-:W-:Y:S05]  /*b480*/  ENDCOLLECTIVE ;  /* 0x000000000000791b */ /* 0x003fea0003800000 */
.L_x_115:
[----:B------:R-:W-:Y:S02]  /*b490*/  IMAD.MOV.U32 R48, RZ, RZ, 0x2 ;  /* 0x00000002ff307424 */ /* 0x000fe400078e00ff */
[----:B------:R-:W-:-:S04]  /*b4a0*/  IMAD.MOV.U32 R41, RZ, RZ, R47 ;  /* 0x000000ffff297224 */ /* 0x000fc800078e002f */
[----:B------:R-:W-:-:S04]  /*b4b0*/  @P0 IMAD.IADD R41, R40, 0x1, R41 ;  /* 0x0000000128290824 */ /* 0x000fc800078e0229 */
[----:B------:R-:W-:-:S07]  /*b4c0*/  IMAD.MOV.U32 R49, RZ, RZ, R41 ;  /* 0x000000ffff317224 */ /* 0x000fce00078e0029 */
[----:B------:R-:W-:Y:S05]  /*b4d0*/  WARPSYNC.COLLECTIVE R46, `(.L_x_116) ;  /* 0x000000002e087348 */ /* 0x000fea0003c00000 */
[----:B------:R0:W1:Y:S02]  /*b4e0*/  SHFL.UP P0, R47, R49, R48, R51 ;  /* 0x04000030312f7389 */ /* 0x0000640000000033 */
[----:B01----:R-:W-:Y:S05]  /*b4f0*/  ENDCOLLECTIVE ;  /* 0x000000000000791b */ /* 0x003fea0003800000 */
.L_x_116:
[----:B------:R-:W-:Y:S02]  /*b500*/  IMAD.MOV.U32 R48, RZ, RZ, 0x4 ;  /* 0x00000004ff307424 */ /* 0x000fe400078e00ff */
[----:B------:R-:W-:-:S04]  /*b510*/  IMAD.MOV.U32 R42, RZ, RZ, R47 ;  /* 0x000000ffff2a7224 */ /* 0x000fc800078e002f */
[----:B------:R-:W-:-:S04]  /*b520*/  @P0 IMAD.IADD R42, R41, 0x1, R42 ;  /* 0x00000001292a0824 */ /* 0x000fc800078e022a */
[----:B------:R-:W-:-:S07]  /*b530*/  IMAD.MOV.U32 R49, RZ, RZ, R42 ;  /* 0x000000ffff317224 */ /* 0x000fce00078e002a */
[----:B------:R-:W-:Y:S05]  /*b540*/  WARPSYNC.COLLECTIVE R46, `(.L_x_117) ;  /* 0x000000002e087348 */ /* 0x000fea0003c00000 */
[----:B------:R0:W1:Y:S02]  /*b550*/  SHFL.UP P0, R47, R49, R48, R51 ;  /* 0x04000030312f7389 */ /* 0x0000640000000033 */
[----:B01----:R-:W-:Y:S05]  /*b560*/  ENDCOLLECTIVE ;  /* 0x000000000000791b */ /* 0x003fea0003800000 */
.L_x_117:
[----:B------:R-:W-:Y:S02]  /*b570*/  IMAD.MOV.U32 R48, RZ, RZ, 0x8 ;  /* 0x00000008ff307424 */ /* 0x000fe400078e00ff */
[----:B------:R-:W-:-:S04]  /*b580*/  IMAD.MOV.U32 R43, RZ, RZ, R47 ;  /* 0x000000ffff2b7224 */ /* 0x000fc800078e002f */
[----:B------:R-:W-:-:S04]  /*b590*/  @P0 IMAD.IADD R43, R42, 0x1, R43 ;  /* 0x000000012a2b0824 */ /* 0x000fc800078e022b */
[----:B------:R-:W-:-:S07]  /*b5a0*/  IMAD.MOV.U32 R49, RZ, RZ, R43 ;  /* 0x000000ffff317224 */ /* 0x000fce00078e002b */
[----:B------:R-:W-:Y:S05]  /*b5b0*/  WARPSYNC.COLLECTIVE R46, `(.L_x_118) ;  /* 0x000000002e087348 */ /* 0x000fea0003c00000 */
[----:B------:R0:W1:Y:S02]  /*b5c0*/  SHFL.UP P0, R47, R49, R48, R51 ;  /* 0x04000030312f7389 */ /* 0x0000640000000033 */
[----:B01----:R-:W-:Y:S05]  /*b5d0*/  ENDCOLLECTIVE ;  /* 0x000000000000791b */ /* 0x003fea0003800000 */
.L_x_118:
[----:B------:R-:W-:Y:S02]  /*b5e0*/  IMAD.MOV.U32 R48, RZ, RZ, 0x10 ;  /* 0x00000010ff307424 */ /* 0x000fe400078e00ff */
[----:B------:R-:W-:-:S04]  /*b5f0*/  IMAD.MOV.U32 R44, RZ, RZ, R47 ;  /* 0x000000ffff2c7224 */ /* 0x000fc800078e002f */
[----:B------:R-:W-:-:S04]  /*b600*/  @P0 IMAD.IADD R44, R43, 0x1, R44 ;  /* 0x000000012b2c0824 */ /* 0x000fc800078e022c */
[----:B------:R-:W-:-:S07]  /*b610*/  IMAD.MOV.U32 R49, RZ, RZ, R44 ;  /* 0x000000ffff317224 */ /* 0x000fce00078e002c */
[----:B------:R-:W-:Y:S05]  /*b620*/  WARPSYNC.COLLECTIVE R46, `(.L_x_119) ;  /* 0x000000002e087348 */ /* 0x000fea0003c00000 */
[----:B------:R0:W1:Y:S02]  /*b630*/  SHFL.UP P0, R47, R49, R48, R51 ;  /* 0x04000030312f7389 */ /* 0x0000640000000033 */
[----:B01----:R-:W-:Y:S05]  /*b640*/  ENDCOLLECTIVE ;  /* 0x000000000000791b */ /* 0x003fea0003800000 */
.L_x_119:
[----:B------:R-:W-:Y:S05]  /*b650*/  BRA `(.L_x_120) ;  /* 0xffffff7800507947 */ /* 0x000fea000383ffff */
.L_x_121:
[----:B------:R-:W-:-:S00]  /*b660*/  BRA `(.L_x_121) ;  /* 0xfffffffc00fc7947 */ /* 0x000fc0000383ffff */
[----:B------:R-:W-:-:S00]  /*b670*/  NOP ;  /* 0x0000000000007918 */ /* 0x000fc00000000000 */
        /* <DEDUP_REMOVED lines=8> */
.L_x_610:


//--------------------- .text._ZN3cub18CUB_300001_SM_10006detail10radix_sort33DeviceRadixSortExclusiveSumKernelINS1_5radix10policy_hubIffyE10Policy1000EyEEvPT0_ --------------------------
	.section	.text._ZN3cub18CUB_300001_SM_10006detail10radix_sort33DeviceRadixSortExclusiveSumKernelINS1_5radix10policy_hubIffyE10Policy1000EyEEvPT0_,"ax",@progbits
	.align	128
        .global         _ZN3cub18CUB_300001_SM_10006detail10radix_sort33DeviceRadixSortExclusiveSumKernelINS1_5radix10policy_hubIffyE10Policy1000EyEEvPT0_
        .type           _ZN3cub18CUB_300001_SM_10006detail10radix_sort33DeviceRadixSortExclusiveSumKernelINS1_5radix10policy_hubIffyE10Policy1000EyEEvPT0_,@function
        .size           _ZN3cub18CUB_300001_SM_10006detail10radix_sort33DeviceRadixSortExclusiveSumKernelINS1_5radix10policy_hubIffyE10Policy1000EyEEvPT0_,(.L_x_611 - _ZN3cub18CUB_300001_SM_10006detail10radix_sort33DeviceRadixSortExclusiveSumKernelINS1_5radix10policy_hubIffyE10Policy1000EyEEvPT0_)
        .other          _ZN3cub18CUB_300001_SM_10006detail10radix_sort33DeviceRadixSortExclusiveSumKernelINS1_5radix10policy_hubIffyE10Policy1000EyEEvPT0_,@"STO_CUDA_ENTRY STV_DEFAULT"
_ZN3cub18CUB_300001_SM_10006detail10radix_sort33DeviceRadixSortExclusiveSumKernelINS1_5radix10policy_hubIffyE10Policy1000EyEEvPT0_:
.text._ZN3cub18CUB_300001_SM_10006detail10radix_sort33DeviceRadixSortExclusiveSumKernelINS1_5radix10policy_hubIffyE10Policy1000EyEEvPT0_:
[----:B------:R-:W-:Y:S01]  /*0000*/  LDC R1, c[0x0][0x37c] ;  /* 0x0000df00ff017b82 */ /* 0x000fe20000000800 */
[----:B------:R-:W0:Y:S07]  /*0010*/  S2R R18, SR_TID.X ;  /* 0x0000000000127919 */ /* 0x000e2e0000002100 */
[----:B------:R-:W1:Y:S01]  /*0020*/  LDC.64 R16, c[0x0][0x380] ;  /* 0x0000e000ff107b82 */ /* 0x000e620000000a00 */
[----:B------:R-:W2:Y:S01]  /*0030*/  LDCU.64 UR4, c[0x0][0x358] ;  /* 0x00006b00ff0477ac */ /* 0x000ea20008000a00 */
[----:B------:R-:W3:Y:S01]  /*0040*/  S2R R5, SR_CTAID.X ;  /* 0x0000000000057919 */ /* 0x000ee20000002500 */
[----:B0-----:R-:W-:Y:S01]  /*0050*/  ISETP.GT.U32.AND P1, PT, R18, 0xff, PT ;  /* 0x000000ff1200780c */ /* 0x001fe20003f24070 */
[----:B---3--:R-:W-:-:S04]  /*0060*/  IMAD R5, R5, 0x100, R18 ;  /* 0x0000010005057824 */ /* 0x008fc800078e0212 */
[----:B-1----:R-:W-:-:S08]  /*0070*/  IMAD.WIDE R16, R5, 0x8, R16 ;  /* 0x0000000805107825 */ /* 0x002fd000078e0210 */
[----:B--2---:R-:W2:Y:S01]  /*0080*/  @!P1 LDG.E.64 R2, desc[UR4][R16.64] ;  /* 0x0000000410029981 */ /* 0x004ea2000c1e1b00 */
[----:B------:R-:W-:Y:S02]  /*0090*/  MOV R0, 0x400 ;  /* 0x0000040000007802 */ /* 0x000fe40000000f00 */
[C---:B------:R-:W-:Y:S01]  /*00a0*/  ISETP.GT.U32.AND P0, PT, R18.reuse, 0x1f, PT ;  /* 0x0000001f1200780c */ /* 0x040fe20003f04070 */
[----:B------:R-:W0:Y:S02]  /*00b0*/  S2R R5, SR_CgaCtaId ;  /* 0x0000000000057919 */ /* 0x000e240000008800 */
[----:B0-----:R-:W-:Y:S02]  /*00c0*/  LEA R5, R5, R0, 0x18 ;  /* 0x0000000005057211 */ /* 0x001fe400078ec0ff */
[----:B------:R-:W-:-:S05]  /*00d0*/  LEA.HI R0, R18, R18, RZ, 0x1d ;  /* 0x0000001212007211 */ /* 0x000fca00078fe8ff */
[----:B------:R-:W-:-:S05]  /*00e0*/  IMAD R0, R0, 0x8, R5 ;  /* 0x0000000800007824 */ /* 0x000fca00078e0205 */
[----:B--2---:R0:W-:Y:S01]  /*00f0*/  STS.64 [R0+0x10], R2 ;  /* 0x0000100200007388 */ /* 0x0041e20000000a00 */
[----:B------:R-:W-:Y:S06]  /*0100*/  BAR.SYNC.DEFER_BLOCKING 0x0 ;  /* 0x0000000000007b1d */ /* 0x000fec0000010000 */
[----:B------:R-:W-:Y:S05]  /*0110*/  @P0 BRA `(.L_x_122) ;  /* 0x0000000400240947 */ /* 0x000fea0003800000 */
[----:B------:R-:W-:Y:S01]  /*0120*/  IMAD R18, R18, 0x48, R5 ;  /* 0x0000004812127824 */ /* 0x000fe200078e0205 */
[----:B------:R-:W-:-:S04]  /*0130*/  UMOV UR6, 0xffffffff ;  /* 0xffffffff00067882 */ /* 0x000fc80000000000 */
[----:B------:R-:W-:Y:S04]  /*0140*/  LDS.64 R14, [R18+0x10] ;  /* 0x00001000120e7984 */ /* 0x000fe80000000a00 */
[----:B------:R-:W-:Y:S04]  /*0150*/  LDS.64 R12, [R18+0x18] ;  /* 0x00001800120c7984 */ /* 0x000fe80000000a00 */
[----:B------:R-:W1:Y:S04]  /*0160*/  LDS.64 R10, [R18+0x20] ;  /* 0x00002000120a7984 */ /* 0x000e680000000a00 */
[----:B------:R-:W-:Y:S04]  /*0170*/  LDS.64 R8, [R18+0x28] ;  /* 0x0000280012087984 */ /* 0x000fe80000000a00 */
[----:B------:R-:W2:Y:S04]  /*0180*/  LDS.64 R6, [R18+0x30] ;  /* 0x0000300012067984 */ /* 0x000ea80000000a00 */
[----:B------:R-:W-:Y:S04]  /*0190*/  LDS.64 R4, [R18+0x38] ;  /* 0x0000380012047984 */ /* 0x000fe80000000a00 */
[----:B0-----:R-:W0:Y:S04]  /*01a0*/  LDS.64 R2, [R18+0x40] ;  /* 0x0000400012027984 */ /* 0x001e280000000a00 */
[----:B------:R-:W3:Y:S01]  /*01b0*/  LDS.64 R20, [R18+0x48] ;  /* 0x0000480012147984 */ /* 0x000ee20000000a00 */
[----:B-1----:R-:W-:-:S04]  /*01c0*/  IADD3 R19, P3, P4, R10, R12, R14 ;  /* 0x0000000c0a137210 */ /* 0x002fc80007c7e00e */
[----:B------:R-:W-:Y:S02]  /*01d0*/  IADD3.X R23, PT, PT, R11, R13, R15, P3, P4 ;  /* 0x0000000d0b177210 */ /* 0x000fe40001fe840f */
[----:B--2---:R-:W-:-:S04]  /*01e0*/  IADD3 R19, P0, P2, R6, R19, R8 ;  /* 0x0000001306137210 */ /* 0x004fc80007a1e008 */
[----:B------:R-:W-:Y:S02]  /*01f0*/  IADD3.X R23, PT, PT, R7, R23, R9, P0, P2 ;  /* 0x0000001707177210 */ /* 0x000fe400007e4409 */
[----:B0-----:R-:W-:-:S04]  /*0200*/  IADD3 R19, P3, P4, R2, R19, R4 ;  /* 0x0000001302137210 */ /* 0x001fc80007c7e004 */
[----:B---3--:R-:W-:Y:S02]  /*0210*/  IADD3 R20, P0, PT, R20, R19, RZ ;  /* 0x0000001314147210 */ /* 0x008fe40007f1e0ff */
[----:B------:R-:W-:-:S05]  /*0220*/  IADD3.X R19, PT, PT, R3, R23, R5, P3, P4 ;  /* 0x0000001703137210 */ /* 0x000fca0001fe8405 */
[----:B------:R-:W-:Y:S01]  /*0230*/  IMAD.X R19, R21, 0x1, R19, P0 ;  /* 0x0000000115137824 */ /* 0x000fe200000e0613 */
[----:B------:R-:W-:Y:S06]  /*0240*/  BRA.DIV UR6, `(.L_x_123) ;  /* 0x0000000206f07947 */ /* 0x000fec000b800000 */
[----:B------:R-:W0:Y:S04]  /*0250*/  SHFL.UP PT, R27, R20, 0x1, RZ ;  /* 0x04200000141b7989 */ /* 0x000e2800000e00ff */
[----:B------:R-:W1:Y:S01]  /*0260*/  SHFL.UP P0, R25, R19, 0x1, RZ ;  /* 0x0420000013197989 */ /* 0x000e6200000000ff */
[----:B0-----:R-:W-:-:S04]  /*0270*/  IADD3 R22, P2, PT, R27, R20, RZ ;  /* 0x000000141b167210 */ /* 0x001fc80007f5e0ff */
[----:B-1----:R-:W-:Y:S01]  /*0280*/  SEL R27, R22, R27, P0 ;  /* 0x0000001b161b7207 */ /* 0x002fe20000000000 */
[----:B------:R-:W-:-:S04]  /*0290*/  IMAD.X R26, R25, 0x1, R19, P2 ;  /* 0x00000001191a7824 */ /* 0x000fc800010e0613 */
[----:B------:R-:W0:Y:S01]  /*02a0*/  SHFL.UP PT, R28, R27, 0x2, RZ ;  /* 0x044000001b1c7989 */ /* 0x000e2200000e00ff */
[----:B------:R-:W-:-:S05]  /*02b0*/  SEL R26, R26, R25, P0 ;  /* 0x000000191a1a7207 */ /* 0x000fca0000000000 */
[----:B------:R-:W1:Y:S01]  /*02c0*/  SHFL.UP P0, R25, R26, 0x2, RZ ;  /* 0x044000001a197989 */ /* 0x000e6200000000ff */
[----:B0-----:R-:W-:-:S05]  /*02d0*/  IADD3 R21, P2, PT, R28, R27, RZ ;  /* 0x0000001b1c157210 */ /* 0x001fca0007f5e0ff */
[----:B-1----:R-:W-:Y:S01]  /*02e0*/  IMAD.X R22, R25, 0x1, R26, P2 ;  /* 0x0000000119167824 */ /* 0x002fe200010e061a */
[----:B------:R-:W-:-:S04]  /*02f0*/  SEL R28, R21, R28, P0 ;  /* 0x0000001c151c7207 */ /* 0x000fc80000000000 */
[----:B------:R-:W-:Y:S01]  /*0300*/  SEL R29, R22, R25, P0 ;  /* 0x00000019161d7207 */ /* 0x000fe20000000000 */
        /* <DEDUP_REMOVED lines=12> */
[----:B------:R0:W1:Y:S04]  /*03d0*/  SHFL.UP PT, R28, R27, 0x10, RZ ;  /* 0x060000001b1c7989 */ /* 0x00006800000e00ff */
[----:B------:R0:W2:Y:S02]  /*03e0*/  SHFL.UP P0, R25, R26, 0x10, RZ ;  /* 0x060000001a197989 */ /* 0x0000a400000000ff */
.L_x_134:
[----:B-1----:R-:W-:-:S04]  /*03f0*/  IADD3 R21, P2, PT, R28, R27, RZ ;  /* 0x0000001b1c157210 */ /* 0x002fc80007f5e0ff */
[----:B--2---:R-:W-:Y:S01]  /*0400*/  SEL R21, R21, R28, P0 ;  /* 0x0000001c15157207 */ /* 0x004fe20000000000 */
[----:B------:R-:W-:-:S05]  /*0410*/  IMAD.X R22, R25, 0x1, R26, P2 ;  /* 0x0000000119167824 */ /* 0x000fca00010e061a */
[----:B------:R-:W-:Y:S02]  /*0420*/  SEL R22, R22, R25, P0 ;  /* 0x0000001916167207 */ /* 0x000fe40000000000 */
[----:B------:R-:W-:-:S05]  /*0430*/  IADD3 R20, P0, PT, R21, -R20, RZ ;  /* 0x8000001415147210 */ /* 0x000fca0007f1e0ff */
[----:B------:R-:W-:Y:S01]  /*0440*/  IMAD.X R21, R22, 0x1, ~R19, P0 ;  /* 0x0000000116157824 */ /* 0x000fe200000e0e13 */
[----:B------:R-:W-:-:S04]  /*0450*/  IADD3 R14, P0, PT, R14, R20, RZ ;  /* 0x000000140e0e7210 */ /* 0x000fc80007f1e0ff */
[----:B------:R1:W-:Y:S01]  /*0460*/  STS.64 [R18+0x10], R20 ;  /* 0x0000101412007388 */ /* 0x0003e20000000a00 */
[----:B------:R-:W-:Y:S01]  /*0470*/  IMAD.X R15, R15, 0x1, R21, P0 ;  /* 0x000000010f0f7824 */ /* 0x000fe200000e0615 */
        /* <DEDUP_REMOVED lines=17> */
[----:B------:R-:W-:-:S05]  /*0590*/  IMAD.X R3, R3, 0x1, R5, P0 ;  /* 0x0000000103037824 */ /* 0x000fca00000e0605 */
[----:B------:R1:W-:Y:S03]  /*05a0*/  STS.64 [R18+0x48], R2 ;  /* 0x0000480212007388 */ /* 0x0003e60000000a00 */
.L_x_122:
[----:B------:R-:W-:Y:S05]  /*05b0*/  WARPSYNC.ALL ;  /* 0x0000000000007948 */ /* 0x000fea0003800000 */
[----:B------:R-:W-:Y:S06]  /*05c0*/  BAR.SYNC.DEFER_BLOCKING 0x0 ;  /* 0x0000000000007b1d */ /* 0x000fec0000010000 */
[----:B------:R-:W-:Y:S05]  /*05d0*/  @P1 EXIT ;  /* 0x000000000000194d */ /* 0x000fea0003800000 */
[----:B01----:R-:W0:Y:S04]  /*05e0*/  LDS.64 R2, [R0+0x10] ;  /* 0x0000100000027984 */ /* 0x003e280000000a00 */
[----:B0-----:R-:W-:Y:S01]  /*05f0*/  STG.E.64 desc[UR4][R16.64], R2 ;  /* 0x0000000210007986 */ /* 0x001fe2000c101b04 */
[----:B------:R-:W-:Y:S05]  /*0600*/  EXIT ;  /* 0x000000000000794d */ /* 0x000fea0003800000 */
.L_x_123:
[----:B------:R-:W-:Y:S02]  /*0610*/  IMAD.MOV.U32 R24, RZ, RZ, R20 ;  /* 0x000000ffff187224 */ /* 0x000fe400078e0014 */
[----:B------:R-:W-:Y:S02]  /*0620*/  IMAD.MOV.U32 R23, RZ, RZ, 0x1 ;  /* 0x00000001ff177424 */ /* 0x000fe400078e00ff */
[----:B------:R-:W-:Y:S02]  /*0630*/  IMAD.MOV.U32 R22, RZ, RZ, RZ ;  /* 0x000000ffff167224 */ /* 0x000fe400078e00ff */
[----:B------:R-:W-:-:S07]  /*0640*/  IMAD.MOV.U32 R21, RZ, RZ, -0x1 ;  /* 0xffffffffff157424 */ /* 0x000fce00078e00ff */
[----:B------:R-:W-:Y:S05]  /*0650*/  WARPSYNC.COLLECTIVE R21, `(.L_x_124) ;  /* 0x0000000015087348 */ /* 0x000fea0003c00000 */
[----:B------:R0:W1:Y:S02]  /*0660*/  SHFL.UP P0, R25, R24, R23, R22 ;  /* 0x0400001718197389 */ /* 0x0000640000000016 */
[----:B01----:R-:W-:Y:S05]  /*0670*/  ENDCOLLECTIVE ;  /* 0x000000000000791b */ /* 0x003fea0003800000 */
.L_x_124:
[----:B------:R-:W-:Y:S02]  /*0680*/  IMAD.MOV.U32 R24, RZ, RZ, R19 ;  /* 0x000000ffff187224 */ /* 0x000fe400078e0013 */
[----:B------:R-:W-:-:S07]  /*0690*/  IMAD.MOV.U32 R27, RZ, RZ, R25 ;  /* 0x000000ffff1b7224 */ /* 0x000fce00078e0019 */
[----:B------:R-:W-:Y:S05]  /*06a0*/  WARPSYNC.COLLECTIVE R21, `(.L_x_125) ;  /* 0x0000000015087348 */ /* 0x000fea0003c00000 */
[----:B------:R0:W1:Y:S02]  /*06b0*/  SHFL.UP P0, R25, R24, R23, R22 ;  /* 0x0400001718197389 */ /* 0x0000640000000016 */
[----:B01----:R-:W-:Y:S05]  /*06c0*/  ENDCOLLECTIVE ;  /* 0x000000000000791b */ /* 0x003fea0003800000 */
.L_x_125:
[----:B------:R-:W-:Y:S01]  /*06d0*/  IADD3 R26, P2, PT, R27, R20, RZ ;  /* 0x000000141b1a7210 */ /* 0x000fe20007f5e0ff */
[----:B------:R-:W-:-:S03]  /*06e0*/  IMAD.MOV.U32 R23, RZ, RZ, 0x2 ;  /* 0x00000002ff177424 */ /* 0x000fc600078e00ff */
[----:B------:R-:W-:Y:S01]  /*06f0*/  SEL R27, R26, R27, P0 ;  /* 0x0000001b1a1b7207 */ /* 0x000fe20000000000 */
[----:B------:R-:W-:-:S04]  /*0700*/  IMAD.X R26, R25, 0x1, R19, P2 ;  /* 0x00000001191a7824 */ /* 0x000fc800010e0613 */
[----:B------:R-:W-:Y:S01]  /*0710*/  IMAD.MOV.U32 R24, RZ, RZ, R27 ;  /* 0x000000ffff187224 */ /* 0x000fe200078e001b */
[----:B------:R-:W-:-:S07]  /*0720*/  SEL R26, R26, R25, P0 ;  /* 0x000000191a1a7207 */ /* 0x000fce0000000000 */
[----:B------:R-:W-:Y:S05]  /*0730*/  WARPSYNC.COLLECTIVE R21, `(.L_x_126) ;  /* 0x0000000015087348 */ /* 0x000fea0003c00000 */
[----:B------:R0:W1:Y:S02]  /*0740*/  SHFL.UP P0, R25, R24, R23, R22 ;  /* 0x0400001718197389 */ /* 0x0000640000000016 */
[----:B01----:R-:W-:Y:S05]  /*0750*/  ENDCOLLECTIVE ;  /* 0x000000000000791b */ /* 0x003fea0003800000 */
.L_x_126:
[----:B------:R-:W-:Y:S02]  /*0760*/  IMAD.MOV.U32 R24, RZ, RZ, R26 ;  /* 0x000000ffff187224 */ /* 0x000fe400078e001a */
[----:B------:R-:W-:-:S07]  /*0770*/  IMAD.MOV.U32 R28, RZ, RZ, R25 ;  /* 0x000000ffff1c7224 */ /* 0x000fce00078e0019 */
[----:B------:R-:W-:Y:S05]  /*0780*/  WARPSYNC.COLLECTIVE R21, `(.L_x_127) ;  /* 0x0000000015087348 */ /* 0x000fea0003c00000 */
[----:B------:R0:W1:Y:S02]  /*0790*/  SHFL.UP P0, R25, R24, R23, R22 ;  /* 0x0400001718197389 */ /* 0x0000640000000016 */
[----:B01----:R-:W-:Y:S05]  /*07a0*/  ENDCOLLECTIVE ;  /* 0x000000000000791b */ /* 0x003fea0003800000 */
.L_x_127:
        /* <DEDUP_REMOVED lines=9> */
.L_x_128:
[----:B------:R-:W-:Y:S02]  /*0840*/  IMAD.MOV.U32 R24, RZ, RZ, R29 ;  /* 0x000000ffff187224 */ /* 0x000fe400078e001d */
[----:B------:R-:W-:-:S07]  /*0850*/  IMAD.MOV.U32 R27, RZ, RZ, R25 ;  /* 0x000000ffff1b7224 */ /* 0x000fce00078e0019 */
[----:B------:R-:W-:Y:S05]  /*0860*/  WARPSYNC.COLLECTIVE R21, `(.L_x_129) ;  /* 0x0000000015087348 */ /* 0x000fea0003c00000 */
[----:B------:R0:W1:Y:S02]  /*0870*/  SHFL.UP P0, R25, R24, R23, R22 ;  /* 0x0400001718197389 */ /* 0x0000640000000016 */
[----:B01----:R-:W-:Y:S05]  /*0880*/  ENDCOLLECTIVE ;  /* 0x000000000000791b */ /* 0x003fea0003800000 */
.L_x_129:
        /* <DEDUP_REMOVED lines=9> */
.L_x_130:
[----:B------:R-:W-:Y:S02]  /*0920*/  IMAD.MOV.U32 R24, RZ, RZ, R29 ;  /* 0x000000ffff187224 */ /* 0x000fe400078e001d */
[----:B------:R-:W-:-:S07]  /*0930*/  IMAD.MOV.U32 R27, RZ, RZ, R25 ;  /* 0x000000ffff1b7224 */ /* 0x000fce00078e0019 */
[----:B------:R-:W-:Y:S05]  /*0940*/  WARPSYNC.COLLECTIVE R21, `(.L_x_131) ;  /* 0x0000000015087348 */ /* 0x000fea0003c00000 */
[----:B------:R0:W1:Y:S02]  /*0950*/  SHFL.UP P0, R25, R24, R23, R22 ;  /* 0x0400001718197389 */ /* 0x0000640000000016 */
[----:B01----:R-:W-:Y:S05]  /*0960*/  ENDCOLLECTIVE ;  /* 0x000000000000791b */ /* 0x003fea0003800000 */
.L_x_131:
        /* <DEDUP_REMOVED lines=9> */
.L_x_132:
[----:B------:R-:W-:Y:S02]  /*0a00*/  IMAD.MOV.U32 R24, RZ, RZ, R26 ;  /* 0x000000ffff187224 */ /* 0x000fe400078e001a */
[----:B------:R-:W-:-:S07]  /*0a10*/  IMAD.MOV.U32 R28, RZ, RZ, R25 ;  /* 0x000000ffff1c7224 */ /* 0x000fce00078e0019 */
[----:B------:R-:W-:Y:S05]  /*0a20*/  WARPSYNC.COLLECTIVE R21, `(.L_x_133) ;  /* 0x0000000015087348 */ /* 0x000fea0003c00000 */
[----:B------:R0:W1:Y:S02]  /*0a30*/  SHFL.UP P0, R25, R24, R23, R22 ;  /* 0x0400001718197389 */ /* 0x0000640000000016 */
[----:B01----:R-:W-:Y:S05]  /*0a40*/  ENDCOLLECTIVE ;  /* 0x000000000000791b */ /* 0x003fea0003800000 */
.L_x_133:
[----:B------:R-:W-:Y:S05]  /*0a50*/  BRA `(.L_x_134) ;  /* 0xfffffff800647947 */ /* 0x000fea000383ffff */
.L_x_135:
        /* <DEDUP_REMOVED lines=10> */
.L_x_611:


//--------------------- .text._ZN3cub18CUB_300001_SM_10006detail10radix_sort30DeviceRadixSortHistogramKernelINS1_5radix10policy_hubIffyE10Policy1000ELNS0_9SortOrderE1EfyNS1_21identity_decomposer_tEEEvPT2_PKT1_SA_iiT3_ --------------------------
	.section	.text._ZN3cub18CUB_300001_SM_10006detail10radix_sort30DeviceRadixSortHistogramKernelINS1_5radix10policy_hubIffyE10Policy1000ELNS0_9SortOrderE1EfyNS1_21identity_decomposer_tEEEvPT2_PKT1_SA_iiT3_,"ax",@progbits
	.align	128
        .global         _ZN3cub18CUB_300001_SM_10006detail10radix_sort30DeviceRadixSortHistogramKernelINS1_5radix10policy_hubIffyE10Policy1000ELNS0_9SortOrderE1EfyNS1_21identity_decomposer_tEEEvPT2_PKT1_SA_iiT3_
        .type           _ZN3cub18CUB_300001_SM_10006detail10radix_sort30DeviceRadixSortHistogramKernelINS1_5radix10policy_hubIffyE10Policy1000ELNS0_9SortOrderE1EfyNS1_21identity_decomposer_tEEEvPT2_PKT1_SA_iiT3_,@function
        .size           _ZN3cub18CUB_300001_SM_10006detail10radix_sort30DeviceRadixSortHistogramKernelINS1_5radix10policy_hubIffyE10Policy1000ELNS0_9SortOrderE1EfyNS1_21identity_decomposer_tEEEvPT2_PKT1_SA_iiT3_,(.L_x_612 - _ZN3cub18CUB_300001_SM_10006detail10radix_sort30DeviceRadixSortHistogramKernelINS1_5radix10policy_hubIffyE10Policy1000ELNS0_9SortOrderE1EfyNS1_21identity_decomposer_tEEEvPT2_PKT1_SA_iiT3_)
        .other          _ZN3cub18CUB_300001_SM_10006detail10radix_sort30DeviceRadixSortHistogramKernelINS1_5radix10policy_hubIffyE10Policy1000ELNS0_9SortOrderE1EfyNS1_21identity_decomposer_tEEEvPT2_PKT1_SA_iiT3_,@"STO_CUDA_ENTRY STV_DEFAULT"
_ZN3cub18CUB_300001_SM_10006detail10radix_sort30DeviceRadixSortHistogramKernelINS1_5radix10policy_hubIffyE10Policy1000ELNS0_9SortOrderE1EfyNS1_21identity_decomposer_tEEEvPT2_PKT1_SA_iiT3_:
.text._ZN3cub18CUB_300001_SM_10006detail10radix_sort30DeviceRadixSortHistogramKernelINS1_5radix10policy_hubIffyE10Policy1000ELNS0_9SortOrderE1EfyNS1_21identity_decomposer_tEEEvPT2_PKT1_SA_iiT3_:
[----:B------:R-:W-:Y:S01]  /*0000*/  LDC R1, c[0x0][0x37c] ;  /* 0x0000df00ff017b82 */ /* 0x000fe20000000800 */
[----:B------:R-:W0:Y:S02]  /*0010*/  LDCU.64 UR14, c[0x0][0x390] ;  /* 0x00007200ff0e77ac */ /* 0x000e240008000a00 */
[----:B0-----:R-:W-:-:S04]  /*0020*/  ISETP.NE.U32.AND P0, PT, RZ, UR14, PT ;  /* 0x0000000eff007c0c */ /* 0x001fc8000bf05070 */
[----:B------:R-:W-:-:S13]  /*0030*/  ISETP.NE.AND.EX P0, PT, RZ, UR15, PT, P0 ;  /* 0x0000000fff007c0c */ /* 0x000fda000bf05300 */
[----:B------:R-:W-:Y:S05]  /*0040*/  @!P0 EXIT ;  /* 0x000000000000894d */ /* 0x000fea0003800000 */
[----:B------:R-:W-:Y:S01]  /*0050*/  UIADD3 UR11, UP0, UPT, UR14, -0x1, URZ ;  /* 0xffffffff0e0b7890 */ /* 0x000fe2000ff1e0ff */
[----:B------:R-:W0:Y:S01]  /*0060*/  S2R R0, SR_TID.X ;  /* 0x0000000000007919 */ /* 0x000e220000002100 */
[----:B------:R-:W1:Y:S01]  /*0070*/  LDCU.64 UR4, c[0x0][0x398] ;  /* 0x00007300ff0477ac */ /* 0x000e620008000a00 */
[----:B------:R-:W2:Y:S01]  /*0080*/  S2UR UR7, SR_CgaCtaId ;  /* 0x00000000000779c3 */ /* 0x000ea20000008800 */
[----:B------:R-:W-:Y:S01]  /*0090*/  UIADD3.X UR12, UPT, UPT, UR15, -0x1, URZ, UP0, !UPT ;  /* 0xffffffff0f0c7890 */ /* 0x000fe200087fe4ff */
[----:B------:R-:W-:Y:S01]  /*00a0*/  UMOV UR6, 0x400 ;  /* 0x0000040000067882 */ /* 0x000fe20000000000 */
[----:B------:R-:W3:Y:S05]  /*00b0*/  LDCU.64 UR20, c[0x0][0x358] ;  /* 0x00006b00ff1477ac */ /* 0x000eea0008000a00 */
[----:B------:R-:W4:Y:S01]  /*00c0*/  S2UR UR8, SR_CTAID.X ;  /* 0x00000000000879c3 */ /* 0x000f220000002500 */
[----:B------:R-:W-:Y:S01]  /*00d0*/  USHF.R.U64 UR11, UR11, 0x1e, UR12 ;  /* 0x0000001e0b0b7899 */ /* 0x000fe2000800120c */
[----:B------:R-:W0:Y:S03]  /*00e0*/  LDCU UR28, c[0x0][0x370] ;  /* 0x00006e00ff1c77ac */ /* 0x000e260008000800 */
[----:B------:R-:W-:-:S02]  /*00f0*/  UIADD3 UR11, UP0, UPT, UR11, 0x1, URZ ;  /* 0x000000010b0b7890 */ /* 0x000fc4000ff1e0ff */
[----:B-1----:R-:W-:Y:S02]  /*0100*/  UIADD3 UR4, UPT, UPT, UR5, 0x7, -UR4 ;  /* 0x0000000705047890 */ /* 0x002fe4000fffe804 */
[----:B------:R-:W-:Y:S02]  /*0110*/  ULEA.HI.X UR12, UR12, URZ, URZ, 0x2, UP0 ;  /* 0x000000ff0c0c7291 */ /* 0x000fe400080f14ff */
[----:B------:R-:W-:Y:S02]  /*0120*/  UISETP.LT.U32.AND UP0, UPT, UR11, UR14, UPT ;  /* 0x0000000e0b00728c */ /* 0x000fe4000bf01070 */
[----:B------:R-:W-:Y:S02]  /*0130*/  USHF.R.S32.HI UR5, URZ, 0x1f, UR4 ;  /* 0x0000001fff057899 */ /* 0x000fe40008011404 */
[----:B------:R-:W-:Y:S02]  /*0140*/  UISETP.LT.U32.AND.EX UP0, UPT, UR12, UR15, UPT, UP0 ;  /* 0x0000000f0c00728c */ /* 0x000fe4000bf01100 */
[----:B------:R-:W-:-:S02]  /*0150*/  ULEA.HI UR5, UR5, UR4, URZ, 0x3 ;  /* 0x0000000405057291 */ /* 0x000fc4000f8f18ff */
[----:B------:R-:W-:Y:S01]  /*0160*/  USEL UR11, UR11, UR14, UP0 ;  /* 0x0000000e0b0b7287 */ /* 0x000fe20008000000 */
[C---:B0-----:R-:W-:Y:S01]  /*0170*/  VIADD R20, R0.reuse, 0x780 ;  /* 0x0000078000147836 */ /* 0x041fe20000000000 */
[----:B------:R-:W-:Y:S02]  /*0180*/  USEL UR12, UR12, UR15, UP0 ;  /* 0x0000000f0c0c7287 */ /* 0x000fe40008000000 */
[----:B------:R-:W-:Y:S02]  /*0190*/  UISETP.GE.AND UP0, UPT, UR4, 0x8, UPT ;  /* 0x000000080400788c */ /* 0x000fe4000bf06270 */
[----:B--2---:R-:W-:Y:S02]  /*01a0*/  ULEA UR6, UR7, UR6, 0x18 ;  /* 0x0000000607067291 */ /* 0x004fe4000f8ec0ff */
[----:B------:R-:W-:Y:S02]  /*01b0*/  USHF.R.S32.HI UR5, URZ, 0x3, UR5 ;  /* 0x00000003ff057899 */ /* 0x000fe40008011405 */
[----:B------:R-:W-:Y:S01]  /*01c0*/  PLOP3.LUT P0, PT, PT, PT, UP0, 0x80, 0x8 ;  /* 0x000000000008781c */ /* 0x000fe20003f0f008 */
[----:B----4-:R-:W-:Y:S01]  /*01d0*/  USHF.L.U32 UR8, UR8, 0xb, URZ ;  /* 0x0000000b08087899 */ /* 0x010fe200080006ff */
[C---:B------:R-:W-:Y:S01]  /*01e0*/  LEA R4, R0.reuse, UR6, 0x2 ;  /* 0x0000000600047c11 */ /* 0x040fe2000f8e10ff */
[----:B------:R-:W-:Y:S01]  /*01f0*/  UIADD3 UR22, UPT, UPT, UR5, -0x1, URZ ;  /* 0xffffffff05167890 */ /* 0x000fe2000fffe0ff */
[----:B------:R-:W-:Y:S01]  /*0200*/  ISETP.GT.U32.OR P0, PT, R0, 0xff, !P0 ;  /* 0x000000ff0000780c */ /* 0x000fe20004704470 */
[----:B------:R-:W-:-:S02]  /*0210*/  ULOP3.LUT UR23, UR5, 0xf, URZ, 0xc0, !UPT ;  /* 0x0000000f05177892 */ /* 0x000fc4000f8ec0ff */
[----:B------:R-:W-:Y:S01]  /*0220*/  ULOP3.LUT UR24, UR5, 0x7, URZ, 0xc0, !UPT ;  /* 0x0000000705187892 */ /* 0x000fe2000f8ec0ff */
[----:B------:R-:W-:Y:S01]  /*0230*/  P2R R21, PR, RZ, 0x1 ;  /* 0x00000001ff157803 */ /* 0x000fe20000000000 */
[----:B------:R-:W-:Y:S02]  /*0240*/  ULOP3.LUT UR25, UR5, 0x3, URZ, 0xc0, !UPT ;  /* 0x0000000305197892 */ /* 0x000fe4000f8ec0ff */
[----:B------:R-:W-:Y:S02]  /*0250*/  ULOP3.LUT UR26, UR5, 0xffffff0, URZ, 0xc0, !UPT ;  /* 0x0ffffff0051a7892 */ /* 0x000fe4000f8ec0ff */
[----:B------:R-:W-:Y:S02]  /*0260*/  ULOP3.LUT UR27, UR5, 0xffffff8, URZ, 0xc0, !UPT ;  /* 0x0ffffff8051b7892 */ /* 0x000fe4000f8ec0ff */
[----:B------:R-:W-:Y:S01]  /*0270*/  ULOP3.LUT UR9, UR5, 0x1, URZ, 0xc0, !UPT ;  /* 0x0000000105097892 */ /* 0x000fe2000f8ec0ff */
[----:B------:R-:W-:Y:S01]  /*0280*/  UMOV UR6, URZ ;  /* 0x000000ff00067c82 */ /* 0x000fe20008000000 */
[----:B---3--:R-:W-:-:S10]  /*0290*/  UMOV UR7, URZ ;  /* 0x000000ff00077c82 */ /* 0x008fd40008000000 */
.L_x_219:
[----:B------:R-:W-:Y:S01]  /*02a0*/  ISETP.NE.AND P0, PT, R21, RZ, PT ;  /* 0x000000ff1500720c */ /* 0x000fe20003f05270 */
[----:B------:R-:W-:-:S12]  /*02b0*/  BSSY.RECONVERGENT B0, `(.L_x_136) ;  /* 0x000007c000007945 */ /* 0x000fd80003800200 */
[----:B012345:R-:W-:Y:S05]  /*02c0*/  @P0 BRA `(.L_x_137) ;  /* 0x0000000400e80947 */ /* 0x03ffea0003800000 */
[----:B------:R-:W-:Y:S02]  /*02d0*/  IMAD.U32 R2, RZ, RZ, UR22 ;  /* 0x00000016ff027e24 */ /* 0x000fe4000f8e00ff */
[----:B------:R-:W-:-:S03]  /*02e0*/  IMAD.MOV.U32 R3, RZ, RZ, RZ ;  /* 0x000000ffff037224 */ /* 0x000fc600078e00ff */
[----:B------:R-:W-:-:S13]  /*02f0*/  ISETP.GE.U32.AND P1, PT, R2, 0xf, PT ;  /* 0x0000000f0200780c */ /* 0x000fda0003f26070 */
[----:B------:R-:W-:Y:S05]  /*0300*/  @!P1 BRA `(.L_x_138) ;  /* 0x00000000005c9947 */ /* 0x000fea0003800000 */
[----:B------:R-:W-:Y:S01]  /*0310*/  VIADD R2, R4, 0x2000 ;  /* 0x0000200004027836 */ /* 0x000fe20000000000 */
[----:B------:R-:W-:-:S12]  /*0320*/  UIADD3 UR4, UPT, UPT, -UR26, URZ, URZ ;  /* 0x000000ff1a047290 */ /* 0x000fd8000fffe1ff */
.L_x_139:
[----:B------:R-:W-:Y:S01]  /*0330*/  UIADD3 UR4, UPT, UPT, UR4, 0x10, URZ ;  /* 0x0000001004047890 */ /* 0x000fe2000fffe0ff */
[----:B------:R-:W-:Y:S03]  /*0340*/  STS [R2+-0x2000], RZ ;  /* 0xffe000ff02007388 */ /* 0x000fe60000000800 */
[----:B------:R-:W-:Y:S01]  /*0350*/  UISETP.NE.AND UP0, UPT, UR4, URZ, UPT ;  /* 0x000000ff0400728c */ /* 0x000fe2000bf05270 */
        /* <DEDUP_REMOVED lines=16> */
[----:B------:R-:W-:Y:S06]  /*0460*/  BRA.U UP0, `(.L_x_139) ;  /* 0xfffffffd00b07547 */ /* 0x000fec000b83ffff */
[----:B------:R-:W-:-:S07]  /*0470*/  IMAD.U32 R3, RZ, RZ, UR26 ;  /* 0x0000001aff037e24 */ /* 0x000fce000f8e00ff */
.L_x_138:
[----:B------:R-:W-:Y:S01]  /*0480*/  ISETP.NE.AND P0, PT, RZ, UR23, PT ;  /* 0x00000017ff007c0c */ /* 0x000fe2000bf05270 */
[----:B------:R-:W-:Y:S02]  /*0490*/  IMAD.U32 R6, RZ, RZ, UR24 ;  /* 0x00000018ff067e24 */ /* 0x000fe4000f8e00ff */
[----:B------:R-:W-:Y:S02]  /*04a0*/  IMAD.U32 R2, RZ, RZ, UR23 ;  /* 0x00000017ff027e24 */ /* 0x000fe4000f8e00ff */
[----:B------:R-:W-:Y:S02]  /*04b0*/  VIADD R6, R6, 0xffffffff ;  /* 0xffffffff06067836 */ /* 0x000fe40000000000 */
[----:B------:R-:W-:-:S06]  /*04c0*/  VIADD R2, R2, 0xffffffff ;  /* 0xffffffff02027836 */ /* 0x000fcc0000000000 */
[----:B------:R-:W-:Y:S05]  /*04d0*/  @!P0 BRA `(.L_x_140) ;  /* 0x00000000007c8947 */ /* 0x000fea0003800000 */
[----:B------:R-:W-:Y:S01]  /*04e0*/  ISETP.GE.U32.AND P2, PT, R2, 0x7, PT ;  /* 0x000000070200780c */ /* 0x000fe20003f46070 */
[----:B------:R-:W-:-:S12]  /*04f0*/  UISETP.NE.AND UP0, UPT, UR24, URZ, UPT ;  /* 0x000000ff1800728c */ /* 0x000fd8000bf05270 */
        /* <DEDUP_REMOVED lines=11> */
.L_x_141:
[----:B------:R-:W-:Y:S05]  /*05b0*/  BRA.U !UP0, `(.L_x_140) ;  /* 0x0000000108447547 */ /* 0x000fea000b800000 */
[----:B------:R-:W-:Y:S01]  /*05c0*/  ISETP.GE.U32.AND P2, PT, R6, 0x3, PT ;  /* 0x000000030600780c */ /* 0x000fe20003f46070 */
[----:B------:R-:W-:-:S12]  /*05d0*/  UISETP.NE.AND UP0, UPT, UR25, URZ, UPT ;  /* 0x000000ff1900728c */ /* 0x000fd8000bf05270 */
[C---:B0-----:R-:W-:Y:S02]  /*05e0*/  @P2 IMAD R5, R3.reuse, 0x400, R4 ;  /* 0x0000040003052824 */ /* 0x041fe400078e0204 */
[----:B------:R-:W-:-:S03]  /*05f0*/  @P2 VIADD R3, R3, 0x4 ;  /* 0x0000000403032836 */ /* 0x000fc60000000000 */
[----:B------:R1:W-:Y:S04]  /*0600*/  @P2 STS [R5], RZ ;  /* 0x000000ff05002388 */ /* 0x0003e80000000800 */
[----:B------:R1:W-:Y:S04]  /*0610*/  @P2 STS [R5+0x400], RZ ;  /* 0x000400ff05002388 */ /* 0x0003e80000000800 */
[----:B------:R1:W-:Y:S04]  /*0620*/  @P2 STS [R5+0x800], RZ ;  /* 0x000800ff05002388 */ /* 0x0003e80000000800 */
[----:B------:R1:W-:Y:S01]  /*0630*/  @P2 STS [R5+0xc00], RZ ;  /* 0x000c00ff05002388 */ /* 0x0003e20000000800 */
[----:B------:R-:W-:Y:S05]  /*0640*/  BRA.U !UP0, `(.L_x_140) ;  /* 0x0000000108207547 */ /* 0x000fea000b800000 */
[----:B------:R-:W-:Y:S01]  /*0650*/  IMAD R3, R3, 0x400, R4 ;  /* 0x0000040003037824 */ /* 0x000fe200078e0204 */
[----:B------:R-:W-:-:S04]  /*0660*/  UISETP.NE.AND UP0, UPT, UR25, 0x1, UPT ;  /* 0x000000011900788c */ /* 0x000fc8000bf05270 */
[----:B------:R2:W-:Y:S05]  /*0670*/  STS [R3], RZ ;  /* 0x000000ff03007388 */ /* 0x0005ea0000000800 */
[----:B------:R-:W-:Y:S05]  /*0680*/  BRA.U !UP0, `(.L_x_140) ;  /* 0x0000000108107547 */ /* 0x000fea000b800000 */
[----:B------:R-:W-:Y:S01]  /*0690*/  UISETP.NE.AND UP0, UPT, UR25, 0x2, UPT ;  /* 0x000000021900788c */ /* 0x000fe2000bf05270 */
[----:B------:R3:W-:Y:S05]  /*06a0*/  STS [R3+0x400], RZ ;  /* 0x000400ff03007388 */ /* 0x0007ea0000000800 */
[----:B------:R-:W-:-:S13]  /*06b0*/  PLOP3.LUT P2, PT, PT, PT, UP0, 0x80, 0x8 ;  /* 0x000000000008781c */ /* 0x000fda0003f4f008 */
[----:B------:R3:W-:Y:S02]  /*06c0*/  @P2 STS [R3+0x800], RZ ;  /* 0x000800ff03002388 */ /* 0x0007e40000000800 */
.L_x_140:
[----:B------:R-:W-:-:S13]  /*06d0*/  ISETP.GT.U32.AND P2, PT, R0, 0x7f, PT ;  /* 0x0000007f0000780c */ /* 0x000fda0003f44070 */
[----:B------:R-:W-:Y:S05]  /*06e0*/  @P2 BRA `(.L_x_137) ;  /* 0x0000000000e02947 */ /* 0x000fea0003800000 */
[----:B--23--:R-:W-:Y:S01]  /*06f0*/  IMAD.MOV.U32 R3, RZ, RZ, RZ ;  /* 0x000000ffff037224 */ /* 0x00cfe200078e00ff */
[----:B------:R-:W-:Y:S06]  /*0700*/  @!P1 BRA `(.L_x_142) ;  /* 0x0000000000589947 */ /* 0x000fec0003800000 */
[----:B------:R-:W-:-:S07]  /*0710*/  IMAD.MOV.U32 R3, RZ, RZ, RZ ;  /* 0x000000ffff037224 */ /* 0x000fce00078e00ff */
.L_x_143:
[C---:B012---:R-:W-:Y:S02]  /*0720*/  IMAD R5, R3.reuse, 0x400, R4 ;  /* 0x0000040003057824 */ /* 0x047fe400078e0204 */
[----:B------:R-:W-:-:S03]  /*0730*/  VIADD R3, R3, 0x10 ;  /* 0x0000001003037836 */ /* 0x000fc60000000000 */
[----:B------:R2:W-:Y:S02]  /*0740*/  STS [R5+0x200], RZ ;  /* 0x000200ff05007388 */ /* 0x0005e40000000800 */
[----:B------:R-:W-:Y:S02]  /*0750*/  ISETP.NE.AND P1, PT, R3, UR26, PT ;  /* 0x0000001a03007c0c */ /* 0x000fe4000bf25270 */
[----:B------:R2:W-:Y:S04]  /*0760*/  STS [R5+0x600], RZ ;  /* 0x000600ff05007388 */ /* 0x0005e80000000800 */
        /* <DEDUP_REMOVED lines=13> */
[----:B------:R2:W-:Y:S01]  /*0840*/  STS [R5+0x3e00], RZ ;  /* 0x003e00ff05007388 */ /* 0x0005e20000000800 */
[----:B------:R-:W-:Y:S05]  /*0850*/  @P1 BRA `(.L_x_143) ;  /* 0xfffffffc00b01947 */ /* 0x000fea000383ffff */
[----:B------:R-:W-:-:S07]  /*0860*/  IMAD.U32 R3, RZ, RZ, UR26 ;  /* 0x0000001aff037e24 */ /* 0x000fce000f8e00ff */
.L_x_142:
[----:B------:R-:W-:Y:S05]  /*0870*/  @!P0 BRA `(.L_x_137) ;  /* 0x00000000007c8947 */ /* 0x000fea0003800000 */
[----:B------:R-:W-:Y:S01]  /*0880*/  ISETP.GE.U32.AND P0, PT, R2, 0x7, PT ;  /* 0x000000070200780c */ /* 0x000fe20003f06070 */
[----:B------:R-:W-:-:S12]  /*0890*/  UISETP.NE.AND UP0, UPT, UR24, URZ, UPT ;  /* 0x000000ff1800728c */ /* 0x000fd8000bf05270 */
[----:B------:R-:W-:Y:S05]  /*08a0*/  @!P0 BRA `(.L_x_144) ;  /* 0x0000000000288947 */ /* 0x000fea0003800000 */
[C---:B------:R-:W-:Y:S02]  /*08b0*/  IMAD R2, R3.reuse, 0x400, R4 ;  /* 0x0000040003027824 */ /* 0x040fe400078e0204 */
[----:B------:R-:W-:-:S03]  /*08c0*/  VIADD R3, R3, 0x8 ;  /* 0x0000000803037836 */ /* 0x000fc60000000000 */
[----:B------:R3:W-:Y:S04]  /*08d0*/  STS [R2+0x200], RZ ;  /* 0x000200ff02007388 */ /* 0x0007e80000000800 */
[----:B------:R3:W-:Y:S04]  /*08e0*/  STS [R2+0x600], RZ ;  /* 0x000600ff02007388 */ /* 0x0007e80000000800 */
[----:B------:R3:W-:Y:S04]  /*08f0*/  STS [R2+0xa00], RZ ;  /* 0x000a00ff02007388 */ /* 0x0007e80000000800 */
[----:B------:R3:W-:Y:S04]  /*0900*/  STS [R2+0xe00], RZ ;  /* 0x000e00ff02007388 */ /* 0x0007e80000000800 */
[----:B------:R3:W-:Y:S04]  /*0910*/  STS [R2+0x1200], RZ ;  /* 0x001200ff02007388 */ /* 0x0007e80000000800 */
[----:B------:R3:W-:Y:S04]  /*0920*/  STS [R2+0x1600], RZ ;  /* 0x001600ff02007388 */ /* 0x0007e80000000800 */
[----:B------:R3:W-:Y:S04]  /*0930*/  STS [R2+0x1a00], RZ ;  /* 0x001a00ff02007388 */ /* 0x0007e80000000800 */
[----:B------:R3:W-:Y:S02]  /*0940*/  STS [R2+0x1e00], RZ ;  /* 0x001e00ff02007388 */ /* 0x0007e40000000800 */
.L_x_144:
[----:B------:R-:W-:Y:S05]  /*0950*/  BRA.U !UP0, `(.L_x_137) ;  /* 0x0000000108447547 */ /* 0x000fea000b800000 */
[----:B------:R-:W-:Y:S01]  /*0960*/  ISETP.GE.U32.AND P0, PT, R6, 0x3, PT ;  /* 0x000000030600780c */ /* 0x000fe20003f06070 */
[----:B------:R-:W-:-:S12]  /*0970*/  UISETP.NE.AND UP0, UPT, UR25, URZ, UPT ;  /* 0x000000ff1900728c */ /* 0x000fd8000bf05270 */
[C---:B---3--:R-:W-:Y:S02]  /*0980*/  @P0 IMAD R2, R3.reuse, 0x400, R4 ;  /* 0x0000040003020824 */ /* 0x048fe400078e0204 */
[----:B------:R-:W-:-:S03]  /*0990*/  @P0 VIADD R3, R3, 0x4 ;  /* 0x0000000403030836 */ /* 0x000fc60000000000 */
[----:B------:R4:W-:Y:S04]  /*09a0*/  @P0 STS [R2+0x200], RZ ;  /* 0x000200ff02000388 */ /* 0x0009e80000000800 */
[----:B------:R4:W-:Y:S04]  /*09b0*/  @P0 STS [R2+0x600], RZ ;  /* 0x000600ff02000388 */ /* 0x0009e80000000800 */
[----:B------:R4:W-:Y:S04]  /*09c0*/  @P0 STS [R2+0xa00], RZ ;  /* 0x000a00ff02000388 */ /* 0x0009e80000000800 */
[----:B------:R4:W-:Y:S01]  /*09d0*/  @P0 STS [R2+0xe00], RZ ;  /* 0x000e00ff02000388 */ /* 0x0009e20000000800 */
[----:B------:R-:W-:Y:S05]  /*09e0*/  BRA.U !UP0, `(.L_x_137) ;  /* 0x0000000108207547 */ /* 0x000fea000b800000 */
[----:B------:R-:W-:Y:S01]  /*09f0*/  IMAD R3, R3, 0x400, R4 ;  /* 0x0000040003037824 */ /* 0x000fe200078e0204 */
[----:B------:R-:W-:-:S04]  /*0a00*/  UISETP.NE.AND UP0, UPT, UR25, 0x1, UPT ;  /* 0x000000011900788c */ /* 0x000fc8000bf05270 */
[----:B------:R3:W-:Y:S05]  /*0a10*/  STS [R3+0x200], RZ ;  /* 0x000200ff03007388 */ /* 0x0007ea0000000800 */
[----:B------:R-:W-:Y:S05]  /*0a20*/  BRA.U !UP0, `(.L_x_137) ;  /* 0x0000000108107547 */ /* 0x000fea000b800000 */
[----:B------:R-:W-:Y:S01]  /*0a30*/  UISETP.NE.AND UP0, UPT, UR25, 0x2, UPT ;  /* 0x000000021900788c */ /* 0x000fe2000bf05270 */
[----:B------:R0:W-:Y:S05]  /*0a40*/  STS [R3+0x600], RZ ;  /* 0x000600ff03007388 */ /* 0x0001ea0000000800 */
[----:B------:R-:W-:-:S13]  /*0a50*/  PLOP3.LUT P0, PT, PT, PT, UP0, 0x80, 0x8 ;  /* 0x000000000008781c */ /* 0x000fda0003f0f008 */
[----:B------:R0:W-:Y:S02]  /*0a60*/  @P0 STS [R3+0xa00], RZ ;  /* 0x000a00ff03000388 */ /* 0x0001e40000000800 */
.L_x_137:
[----:B------:R-:W-:Y:S05]  /*0a70*/  BSYNC.RECONVERGENT B0 ;  /* 0x0000000000007941 */ /* 0x000fea0003800200 */
.L_x_136:
[----:B------:R-:W5:Y:S01]  /*0a80*/  LDCU.64 UR14, c[0x0][0x390] ;  /* 0x00007200ff0e77ac */ /* 0x000f620008000a00 */
[----:B------:R-:W-:Y:S02]  /*0a90*/  USHF.L.U32 UR4, UR6, 0x1e, URZ ;  /* 0x0000001e06047899 */ /* 0x000fe400080006ff */
[----:B------:R-:W-:Y:S02]  /*0aa0*/  USHF.L.U64.HI UR5, UR6, 0x1e, UR7 ;  /* 0x0000001e06057899 */ /* 0x000fe40008010207 */
[----:B-----5:R-:W-:-:S04]  /*0ab0*/  UIADD3 UR4, UP0, UPT, -UR4, UR14, URZ ;  /* 0x0000000e04047290 */ /* 0x020fc8000ff1e1ff */
[----:B------:R-:W-:Y:S02]  /*0ac0*/  UIADD3.X UR5, UPT, UPT, ~UR5, UR15, URZ, UP0, !UPT ;  /* 0x0000000f05057290 */ /* 0x000fe400087fe5ff */
[----:B------:R-:W-:-:S04]  /*0ad0*/  UISETP.LT.U32.AND UP0, UPT, UR4, 0x40000000, UPT ;  /* 0x400000000400788c */ /* 0x000fc8000bf01070 */
[----:B------:R-:W-:-:S04]  /*0ae0*/  UISETP.LT.U32.AND.EX UP0, UPT, UR5, URZ, UPT, UP0 ;  /* 0x000000ff0500728c */ /* 0x000fc8000bf01100 */
[----:B------:R-:W-:Y:S02]  /*0af0*/  USEL UR13, UR4, 0x40000000, UP0 ;  /* 0x40000000040d7887 */ /* 0x000fe40008000000 */
[----:B------:R-:W-:Y:S02]  /*0b00*/  USEL UR14, UR5, URZ, UP0 ;  /* 0x000000ff050e7287 */ /* 0x000fe40008000000 */
[----:B------:R-:W-:-:S04]  /*0b10*/  UISETP.GT.U32.AND UP0, UPT, UR13, UR8, UPT ;  /* 0x000000080d00728c */ /* 0x000fc8000bf04070 */
[----:B------:R-:W-:Y:S01]  /*0b20*/  UISETP.GT.U32.AND.EX UP0, UPT, UR14, URZ, UPT, UP0 ;  /* 0x000000ff0e00728c */ /* 0x000fe2000bf04100 */
[----:B------:R-:W-:Y:S08]  /*0b30*/  BAR.SYNC.DEFER_BLOCKING 0x0 ;  /* 0x0000000000007b1d */ /* 0x000ff00000010000 */
[----:B------:R-:W-:Y:S06]  /*0b40*/  BAR.SYNC.DEFER_BLOCKING 0x0 ;  /* 0x0000000000007b1d */ /* 0x000fec0000010000 */
[----:B------:R-:W-:Y:S05]  /*0b50*/  BRA.U !UP0, `(.L_x_145) ;  /* 0x00000011082c7547 */ /* 0x000fea000b800000 */
[----:B------:R-:W-:Y:S01]  /*0b60*/  UMOV UR10, UR8 ;  /* 0x00000008000a7c82 */ /* 0x000fe20008000000 */
[----:B------:R-:W-:-:S05]  /*0b70*/  UMOV UR5, URZ ;  /* 0x000000ff00057c82 */ /* 0x000fca0008000000 */
.L_x_150:
[----:B-----5:R-:W5:Y:S01]  /*0b80*/  LDCU.64 UR18, c[0x0][0x390] ;  /* 0x00007200ff1277ac */ /* 0x020f620008000a00 */
[----:B------:R-:W-:Y:S02]  /*0b90*/  USHF.L.U32 UR15, UR6, 0x1e, URZ ;  /* 0x0000001e060f7899 */ /* 0x000fe400080006ff */
[----:B------:R-:W-:Y:S02]  /*0ba0*/  USHF.L.U64.HI UR16, UR6, 0x1e, UR7 ;  /* 0x0000001e06107899 */ /* 0x000fe40008010207 */
[----:B------:R-:W-:-:S04]  /*0bb0*/  UIADD3 UR15, UP0, UPT, UR10, UR15, URZ ;  /* 0x0000000f0a0f7290 */ /* 0x000fc8000ff1e0ff */
[----:B------:R-:W-:Y:S02]  /*0bc0*/  UIADD3.X UR16, UPT, UPT, UR5, UR16, URZ, UP0, !UPT ;  /* 0x0000001005107290 */ /* 0x000fe400087fe4ff */
[----:B------:R-:W-:Y:S02]  /*0bd0*/  ULEA UR10, UP0, UR28, UR10, 0xb ;  /* 0x0000000a1c0a7291 */ /* 0x000fe4000f8058ff */
[----:B-----5:R-:W-:Y:S02]  /*0be0*/  UIADD3 UR17, UP1, UPT, -UR15, UR18, URZ ;  /* 0x000000120f117290 */ /* 0x020fe4000ff3e1ff */
[----:B------:R-:W-:Y:S02]  /*0bf0*/  UIADD3.X UR5, UPT, UPT, URZ, UR5, URZ, UP0, !UPT ;  /* 0x00000005ff057290 */ /* 0x000fe400087fe4ff */
[----:B------:R-:W-:Y:S02]  /*0c00*/  UIADD3.X UR4, UPT, UPT, ~UR16, UR19, URZ, UP1, !UPT ;  /* 0x0000001310047290 */ /* 0x000fe40008ffe5ff */
[----:B------:R-:W-:-:S02]  /*0c10*/  UISETP.GE.U32.AND UP1, UPT, UR17, 0x800, UPT ;  /* 0x000008001100788c */ /* 0x000fc4000bf26070 */
[----:B------:R-:W-:Y:S02]  /*0c20*/  UISETP.GE.U32.AND UP0, UPT, UR10, UR13, UPT ;  /* 0x0000000d0a00728c */ /* 0x000fe4000bf06070 */
[----:B------:R-:W-:Y:S02]  /*0c30*/  UISETP.GE.U32.AND.EX UP1, UPT, UR4, URZ, UPT, UP1 ;  /* 0x000000ff0400728c */ /* 0x000fe4000bf26110 */
[----:B------:R-:W-:-:S07]  /*0c40*/  UISETP.GE.U32.AND.EX UP0, UPT, UR5, UR14, UPT, UP0 ;  /* 0x0000000e0500728c */ /* 0x000fce000bf06100 */
[----:B0-----:R-:W-:Y:S05]  /*0c50*/  BRA.U !UP1, `(.L_x_146) ;  /* 0x0000000109587547 */ /* 0x001fea000b800000 */
[----:B------:R-:W4:Y:S01]  /*0c60*/  LDCU.64 UR18, c[0x0][0x388] ;  /* 0x00007100ff1277ac */ /* 0x000f220008000a00 */
[----:B0-23--:R-:W-:-:S05]  /*0c70*/  IADD3 R3, P0, PT, R0, UR15, RZ ;  /* 0x0000000f00037c10 */ /* 0x00dfca000ff1e0ff */
[----:B------:R-:W-:Y:S01]  /*0c80*/  IMAD.X R6, RZ, RZ, UR16, P0 ;  /* 0x00000010ff067e24 */ /* 0x000fe200080e06ff */
[----:B----4-:R-:W-:-:S04]  /*0c90*/  LEA R2, P0, R3, UR18, 0x2 ;  /* 0x0000001203027c11 */ /* 0x010fc8000f8010ff */
        /* <DEDUP_REMOVED lines=14> */
[----:B-1----:R0:W5:Y:S04]  /*0d80*/  LDG.E R5, desc[UR20][R2.64+0x1a00] ;  /* 0x001a001402057981 */ /* 0x002168000c1e1900 */
[----:B------:R0:W5:Y:S04]  /*0d90*/  LDG.E R7, desc[UR20][R2.64+0x1c00] ;  /* 0x001c001402077981 */ /* 0x000168000c1e1900 */
[----:B------:R0:W5:Y:S01]  /*0da0*/  LDG.E R8, desc[UR20][R2.64+0x1e00] ;  /* 0x001e001402087981 */ /* 0x000162000c1e1900 */
[----:B------:R-:W-:Y:S05]  /*0db0*/  BRA `(.L_x_147) ;  /* 0x00000004000c7947 */ /* 0x000fea0003800000 */
.L_x_146:
[----:B------:R-:W4:Y:S01]  /*0dc0*/  LDCU.64 UR18, c[0x0][0x388] ;  /* 0x00007100ff1277ac */ /* 0x000f220008000a00 */
[C---:B012---:R-:W-:Y:S01]  /*0dd0*/  VIADD R5, R0.reuse, 0x100 ;  /* 0x0000010000057836 */ /* 0x047fe20000000000 */
[C---:B---3--:R-:W-:Y:S01]  /*0de0*/  IADD3 R3, P0, PT, R0.reuse, UR15, RZ ;  /* 0x0000000f00037c10 */ /* 0x048fe2000ff1e0ff */
[C---:B----4-:R-:W-:Y:S01]  /*0df0*/  VIADD R2, R0.reuse, 0x80 ;  /* 0x0000008000027836 */ /* 0x050fe20000000000 */
[C---:B------:R-:W-:Y:S01]  /*0e00*/  ISETP.GE.AND P1, PT, R0.reuse, UR17, PT ;  /* 0x0000001100007c0c */ /* 0x040fe2000bf26270 */
[----:B------:R-:W-:Y:S01]  /*0e10*/  VIADD R7, R0, 0x180 ;  /* 0x0000018000077836 */ /* 0x000fe20000000000 */
[----:B------:R-:W-:Y:S01]  /*0e20*/  ISETP.GE.AND P3, PT, R5, UR17, PT ;  /* 0x0000001105007c0c */ /* 0x000fe2000bf66270 */
[----:B------:R-:W-:Y:S01]  /*0e30*/  IMAD.X R6, RZ, RZ, UR16, P0 ;  /* 0x00000010ff067e24 */ /* 0x000fe200080e06ff */
[----:B------:R-:W-:Y:S01]  /*0e40*/  ISETP.GE.AND P2, PT, R2, UR17, PT ;  /* 0x0000001102007c0c */ /* 0x000fe2000bf46270 */
[----:B------:R-:W-:Y:S01]  /*0e50*/  VIADD R5, R0, 0x200 ;  /* 0x0000020000057836 */ /* 0x000fe20000000000 */
[----:B------:R-:W-:Y:S01]  /*0e60*/  ISETP.GE.AND P4, PT, R7, UR17, PT ;  /* 0x0000001107007c0c */ /* 0x000fe2000bf86270 */
[----:B------:R-:W-:-:S03]  /*0e70*/  IMAD.MOV.U32 R22, RZ, RZ, -0x1 ;  /* 0xffffffffff167424 */ /* 0x000fc600078e00ff */
[----:B------:R-:W-:Y:S01]  /*0e80*/  ISETP.GE.AND P5, PT, R5, UR17, PT ;  /* 0x0000001105007c0c */ /* 0x000fe2000bfa6270 */
[----:B------:R-:W-:Y:S01]  /*0e90*/  VIADD R5, R0, 0x300 ;  /* 0x0000030000057836 */ /* 0x000fe20000000000 */
[----:B------:R-:W-:-:S04]  /*0ea0*/  LEA R2, P0, R3, UR18, 0x2 ;  /* 0x0000001203027c11 */ /* 0x000fc8000f8010ff */
[----:B------:R-:W-:Y:S01]  /*0eb0*/  LEA.HI.X R3, R3, UR19, R6, 0x2, P0 ;  /* 0x0000001303037c11 */ /* 0x000fe200080f1406 */
[----:B------:R-:W-:Y:S02]  /*0ec0*/  IMAD.MOV.U32 R11, RZ, RZ, -0x1 ;  /* 0xffffffffff0b7424 */ /* 0x000fe400078e00ff */
[C---:B------:R-:W-:Y:S02]  /*0ed0*/  VIADD R6, R0.reuse, 0x280 ;  /* 0x0000028000067836 */ /* 0x040fe40000000000 */
[----:B------:R1:W5:Y:S01]  /*0ee0*/  @!P1 LDG.E R22, desc[UR20][R2.64] ;  /* 0x0000001402169981 */ /* 0x000362000c1e1900 */
[----:B------:R-:W-:Y:S01]  /*0ef0*/  ISETP.GE.AND P1, PT, R5, UR17, PT ;  /* 0x0000001105007c0c */ /* 0x000fe2000bf26270 */
[----:B------:R-:W-:Y:S01]  /*0f00*/  VIADD R5, R0, 0x380 ;  /* 0x0000038000057836 */ /* 0x000fe20000000000 */
[----:B------:R-:W-:Y:S01]  /*0f10*/  ISETP.GE.AND P0, PT, R6, UR17, PT ;  /* 0x0000001106007c0c */ /* 0x000fe2000bf06270 */
[----:B------:R-:W-:Y:S01]  /*0f20*/  IMAD.MOV.U32 R13, RZ, RZ, -0x1 ;  /* 0xffffffffff0d7424 */ /* 0x000fe200078e00ff */
[----:B------:R1:W5:Y:S02]  /*0f30*/  @!P2 LDG.E R11, desc[UR20][R2.64+0x200] ;  /* 0x00020014020ba981 */ /* 0x000364000c1e1900 */
[----:B------:R-:W-:Y:S01]  /*0f40*/  ISETP.GE.AND P2, PT, R5, UR17, PT ;  /* 0x0000001105007c0c */ /* 0x000fe2000bf46270 */
[----:B------:R-:W-:-:S02]  /*0f50*/  VIADD R5, R0, 0x480 ;  /* 0x0000048000057836 */ /* 0x000fc40000000000 */
[----:B------:R-:W-:Y:S01]  /*0f60*/  IMAD.MOV.U32 R12, RZ, RZ, -0x1 ;  /* 0xffffffffff0c7424 */ /* 0x000fe200078e00ff */
[----:B------:R1:W5:Y:S01]  /*0f70*/  @!P4 LDG.E R13, desc[UR20][R2.64+0x600] ;  /* 0x00060014020dc981 */ /* 0x000362000c1e1900 */
[----:B------:R-:W-:Y:S01]  /*0f80*/  IMAD.MOV.U32 R14, RZ, RZ, -0x1 ;  /* 0xffffffffff0e7424 */ /* 0x000fe200078e00ff */
[C---:B------:R-:W-:Y:S02]  /*0f90*/  LOP3.LUT R6, R0.reuse, 0x400, RZ, 0xfc, !PT ;  /* 0x0000040000067812 */ /* 0x040fe400078efcff */
[----:B------:R-:W-:Y:S01]  /*0fa0*/  ISETP.GE.AND P4, PT, R5, UR17, PT ;  /* 0x0000001105007c0c */ /* 0x000fe2000bf86270 */
[----:B------:R-:W-:Y:S01]  /*0fb0*/  VIADD R5, R0, 0x500 ;  /* 0x0000050000057836 */ /* 0x000fe20000000000 */
[----:B------:R1:W5:Y:S01]  /*0fc0*/  @!P3 LDG.E R12, desc[UR20][R2.64+0x400] ;  /* 0x00040014020cb981 */ /* 0x000362000c1e1900 */
[----:B------:R-:W-:Y:S01]  /*0fd0*/  ISETP.GE.AND P3, PT, R6, UR17, PT ;  /* 0x0000001106007c0c */ /* 0x000fe2000bf66270 */
[----:B------:R-:W-:Y:S02]  /*0fe0*/  IMAD.MOV.U32 R15, RZ, RZ, -0x1 ;  /* 0xffffffffff0f7424 */ /* 0x000fe400078e00ff */
[----:B------:R-:W-:Y:S01]  /*0ff0*/  IMAD.MOV.U32 R18, RZ, RZ, -0x1 ;  /* 0xffffffffff127424 */ /* 0x000fe200078e00ff */
[----:B------:R1:W5:Y:S01]  /*1000*/  @!P5 LDG.E R14, desc[UR20][R2.64+0x800] ;  /* 0x00080014020ed981 */ /* 0x000362000c1e1900 */
[----:B------:R-:W-:Y:S01]  /*1010*/  ISETP.GE.AND P5, PT, R5, UR17, PT ;  /* 0x0000001105007c0c */ /* 0x000fe2000bfa6270 */
[----:B------:R-:W-:-:S02]  /*1020*/  VIADD R6, R0, 0x580 ;  /* 0x0000058000067836 */ /* 0x000fc40000000000 */
[----:B------:R-:W-:Y:S01]  /*1030*/  VIADD R5, R0, 0x600 ;  /* 0x0000060000057836 */ /* 0x000fe20000000000 */
[----:B------:R1:W5:Y:S01]  /*1040*/  @!P0 LDG.E R15, desc[UR20][R2.64+0xa00] ;  /* 0x000a0014020f8981 */ /* 0x000362000c1e1900 */
[----:B------:R-:W-:Y:S01]  /*1050*/  IMAD.MOV.U32 R19, RZ, RZ, -0x1 ;  /* 0xffffffffff137424 */ /* 0x000fe200078e00ff */
[----:B------:R-:W-:Y:S01]  /*1060*/  ISETP.GE.AND P0, PT, R6, UR17, PT ;  /* 0x0000001106007c0c */ /* 0x000fe2000bf06270 */
[----:B------:R-:W-:Y:S01]  /*1070*/  IMAD.MOV.U32 R17, RZ, RZ, -0x1 ;  /* 0xffffffffff117424 */ /* 0x000fe200078e00ff */
[----:B------:R1:W5:Y:S01]  /*1080*/  @!P1 LDG.E R18, desc[UR20][R2.64+0xc00] ;  /* 0x000c001402129981 */ /* 0x000362000c1e1900 */
[----:B------:R-:W-:Y:S01]  /*1090*/  IMAD.MOV.U32 R16, RZ, RZ, -0x1 ;  /* 0xffffffffff107424 */ /* 0x000fe200078e00ff */
[----:B------:R-:W-:Y:S01]  /*10a0*/  ISETP.GE.AND P1, PT, R5, UR17, PT ;  /* 0x0000001105007c0c */ /* 0x000fe2000bf26270 */
[C---:B------:R-:W-:Y:S01]  /*10b0*/  VIADD R5, R0.reuse, 0x680 ;  /* 0x0000068000057836 */ /* 0x040fe20000000000 */
[----:B------:R1:W5:Y:S01]  /*10c0*/  @!P2 LDG.E R19, desc[UR20][R2.64+0xe00] ;  /* 0x000e00140213a981 */ /* 0x000362000c1e1900 */
[----:B------:R-:W-:-:S03]  /*10d0*/  VIADD R6, R0, 0x700 ;  /* 0x0000070000067836 */ /* 0x000fc60000000000 */
[----:B------:R1:W5:Y:S01]  /*10e0*/  @!P3 LDG.E R17, desc[UR20][R2.64+0x1000] ;  /* 0x001000140211b981 */ /* 0x000362000c1e1900 */
[----:B------:R-:W-:Y:S02]  /*10f0*/  ISETP.GE.AND P2, PT, R5, UR17, PT ;  /* 0x0000001105007c0c */ /* 0x000fe4000bf46270 */
[----:B------:R-:W-:Y:S01]  /*1100*/  ISETP.GE.AND P3, PT, R6, UR17, PT ;  /* 0x0000001106007c0c */ /* 0x000fe2000bf66270 */
[----:B------:R1:W5:Y:S01]  /*1110*/  @!P4 LDG.E R16, desc[UR20][R2.64+0x1200] ;  /* 0x001200140210c981 */ /* 0x000362000c1e1900 */
[----:B------:R-:W-:Y:S01]  /*1120*/  ISETP.GE.AND P4, PT, R20, UR17, PT ;  /* 0x0000001114007c0c */ /* 0x000fe2000bf86270 */
[----:B------:R-:W-:Y:S02]  /*1130*/  IMAD.MOV.U32 R10, RZ, RZ, -0x1 ;  /* 0xffffffffff0a7424 */ /* 0x000fe400078e00ff */
[----:B------:R-:W-:Y:S02]  /*1140*/  IMAD.MOV.U32 R9, RZ, RZ, -0x1 ;  /* 0xffffffffff097424 */ /* 0x000fe400078e00ff */
[----:B------:R-:W-:-:S02]  /*1150*/  IMAD.MOV.U32 R6, RZ, RZ, -0x1 ;  /* 0xffffffffff067424 */ /* 0x000fc400078e00ff */
[----:B------:R-:W-:Y:S01]  /*1160*/  IMAD.MOV.U32 R5, RZ, RZ, -0x1 ;  /* 0xffffffffff057424 */ /* 0x000fe200078e00ff */
[----:B------:R1:W5:Y:S01]  /*1170*/  @!P5 LDG.E R10, desc[UR20][R2.64+0x1400] ;  /* 0x00140014020ad981 */ /* 0x000362000c1e1900 */
[----:B------:R-:W-:Y:S02]  /*1180*/  IMAD.MOV.U32 R7, RZ, RZ, -0x1 ;  /* 0xffffffffff077424 */ /* 0x000fe400078e00ff */
[----:B------:R-:W-:Y:S01]  /*1190*/  IMAD.MOV.U32 R8, RZ, RZ, -0x1 ;  /* 0xffffffffff087424 */ /* 0x000fe200078e00ff */
[----:B------:R1:W5:Y:S04]  /*11a0*/  @!P0 LDG.E R9, desc[UR20][R2.64+0x1600] ;  /* 0x0016001402098981 */ /* 0x000368000c1e1900 */
[----:B------:R1:W5:Y:S04]  /*11b0*/  @!P1 LDG.E R6, desc[UR20][R2.64+0x1800] ;  /* 0x0018001402069981 */ /* 0x000368000c1e1900 */
[----:B------:R1:W5:Y:S04]  /*11c0*/  @!P2 LDG.E R5, desc[UR20][R2.64+0x1a00] ;  /* 0x001a00140205a981 */ /* 0x000368000c1e1900 */
[----:B------:R1:W5:Y:S04]  /*11d0*/  @!P3 LDG.E R7, desc[UR20][R2.64+0x1c00] ;  /* 0x001c00140207b981 */ /* 0x000368000c1e1900 */
[----:B------:R1:W5:Y:S02]  /*11e0*/  @!P4 LDG.E R8, desc[UR20][R2.64+0x1e00] ;  /* 0x001e00140208c981 */ /* 0x000364000c1e1900 */
.L_x_147:
[----:B01----:R-:W0:Y:S02]  /*11f0*/  LDC.64 R2, c[0x0][0x398] ;  /* 0x0000e600ff027b82 */ /* 0x003e240000000a00 */
[----:B0-----:R-:W-:-:S13]  /*1200*/  ISETP.GT.AND P0, PT, R3, R2, PT ;  /* 0x000000020300720c */ /* 0x001fda0003f04270 */
[----:B------:R-:W-:Y:S05]  /*1210*/  @!P0 BRA `(.L_x_148) ;  /* 0x0000000800788947 */ /* 0x000fea0003800000 */
[----:B-----5:R-:W-:Y:S01]  /*1220*/  ISETP.GE.AND P0, PT, R22, RZ, PT ;  /* 0x000000ff1600720c */ /* 0x020fe20003f06270 */
[----:B------:R-:W0:Y:S01]  /*1230*/  S2UR UR15, SR_CgaCtaId ;  /* 0x00000000000f79c3 */ /* 0x000e220000008800 */
[----:B------:R-:W-:Y:S01]  /*1240*/  ISETP.GE.AND P1, PT, R11, RZ, PT ;  /* 0x000000ff0b00720c */ /* 0x000fe20003f26270 */
[----:B------:R-:W-:Y:S01]  /*1250*/  UMOV UR4, 0x400 ;  /* 0x0000040000047882 */ /* 0x000fe20000000000 */
[----:B------:R-:W-:Y:S01]  /*1260*/  SEL R23, RZ, 0x7fffffff, !P0 ;  /* 0x7fffffffff177807 */ /* 0x000fe20004000000 */
[----:B------:R-:W1:Y:S01]  /*1270*/  LDCU UR16, c[0x0][0x398] ;  /* 0x00007300ff1077ac */ /* 0x000e620008000800 */
[----:B------:R-:W-:Y:S02]  /*1280*/  SEL R24, RZ, 0x7fffffff, !P1 ;  /* 0x7fffffffff187807 */ /* 0x000fe40004800000 */
[----:B------:R-:W-:Y:S02]  /*1290*/  ISETP.GE.AND P0, PT, R14, RZ, PT ;  /* 0x000000ff0e00720c */ /* 0x000fe40003f06270 */
[----:B------:R-:W-:-:S02]  /*12a0*/  ISETP.GE.AND P1, PT, R15, RZ, PT ;  /* 0x000000ff0f00720c */ /* 0x000fc40003f26270 */
[----:B------:R-:W-:Y:S02]  /*12b0*/  ISETP.GE.AND P2, PT, R12, RZ, PT ;  /* 0x000000ff0c00720c */ /* 0x000fe40003f46270 */
[----:B------:R-:W-:Y:S02]  /*12c0*/  LOP3.LUT R2, R23, R22, RZ, 0x3c, !PT ;  /* 0x0000001617027212 */ /* 0x000fe400078e3cff */
[----:B------:R-:W-:Y:S02]  /*12d0*/  SEL R23, RZ, 0x7fffffff, !P0 ;  /* 0x7fffffffff177807 */ /* 0x000fe40004000000 */
[----:B------:R-:W-:Y:S02]  /*12e0*/  SEL R22, RZ, 0x7fffffff, !P1 ;  /* 0x7fffffffff167807 */ /* 0x000fe40004800000 */
[----:B------:R-:W-:Y:S02]  /*12f0*/  ISETP.GE.AND P0, PT, R17, RZ, PT ;  /* 0x000000ff1100720c */ /* 0x000fe40003f06270 */
[----:B------:R-:W-:-:S02]  /*1300*/  SEL R25, RZ, 0x7fffffff, !P2 ;  /* 0x7fffffffff197807 */ /* 0x000fc40005000000 */
[----:B------:R-:W-:Y:S01]  /*1310*/  ISETP.GE.AND P3, PT, R13, RZ, PT ;  /* 0x000000ff0d00720c */ /* 0x000fe20003f66270 */
[----:B0-----:R-:W-:Y:S01]  /*1320*/  ULEA UR15, UR15, UR4, 0x18 ;  /* 0x000000040f0f7291 */ /* 0x001fe2000f8ec0ff */
[----:B------:R-:W-:Y:S02]  /*1330*/  ISETP.GE.AND P2, PT, R18, RZ, PT ;  /* 0x000000ff1200720c */ /* 0x000fe40003f46270 */
[----:B------:R-:W-:Y:S01]  /*1340*/  LOP3.LUT R15, R22, R15, RZ, 0x3c, !PT ;  /* 0x0000000f160f7212 */ /* 0x000fe200078e3cff */
[----:B------:R-:W-:Y:S01]  /*1350*/  UMOV UR4, URZ ;  /* 0x000000ff00047c82 */ /* 0x000fe20008000000 */
[----:B------:R-:W-:Y:S02]  /*1360*/  SEL R22, RZ, 0x7fffffff, !P0 ;  /* 0x7fffffffff167807 */ /* 0x000fe40004000000 */
[----:B------:R-:W-:Y:S02]  /*1370*/  LOP3.LUT R12, R25, R12, RZ, 0x3c, !PT ;  /* 0x0000000c190c7212 */ /* 0x000fe400078e3cff */
[----:B------:R-:W-:-:S02]  /*1380*/  ISETP.GE.AND P1, PT, R16, RZ, PT ;  /* 0x000000ff1000720c */ /* 0x000fc40003f26270 */
[----:B------:R-:W-:Y:S02]  /*1390*/  ISETP.GE.AND P0, PT, R9, RZ, PT ;  /* 0x000000ff0900720c */ /* 0x000fe40003f06270 */
[----:B------:R-:W-:Y:S02]  /*13a0*/  SEL R26, RZ, 0x7fffffff, !P3 ;  /* 0x7fffffffff1a7807 */ /* 0x000fe40005800000 */
[----:B------:R-:W-:Y:S02]  /*13b0*/  SEL R25, RZ, 0x7fffffff, !P2 ;  /* 0x7fffffffff197807 */ /* 0x000fe40005000000 */
[----:B------:R-:W-:Y:S02]  /*13c0*/  ISETP.GE.AND P3, PT, R19, RZ, PT ;  /* 0x000000ff1300720c */ /* 0x000fe40003f66270 */
[----:B------:R-:W-:Y:S02]  /*13d0*/  ISETP.GE.AND P2, PT, R10, RZ, PT ;  /* 0x000000ff0a00720c */ /* 0x000fe40003f46270 */
[----:B------:R-:W-:-:S02]  /*13e0*/  LOP3.LUT R14, R23, R14, RZ, 0x3c, !PT ;  /* 0x0000000e170e7212 */ /* 0x000fc400078e3cff */
[----:B------:R-:W-:Y:S02]  /*13f0*/  LOP3.LUT R17, R22, R17, RZ, 0x3c, !PT ;  /* 0x0000001116117212 */ /* 0x000fe400078e3cff */
[----:B------:R-:W-:Y:S02]  /*1400*/  SEL R23, RZ, 0x7fffffff, !P1 ;  /* 0x7fffffffff177807 */ /* 0x000fe40004800000 */
[----:B------:R-:W-:Y:S02]  /*1410*/  SEL R22, RZ, 0x7fffffff, !P0 ;  /* 0x7fffffffff167807 */ /* 0x000fe40004000000 */
[----:B------:R-:W-:Y:S02]  /*1420*/  LOP3.LUT R11, R24, R11, RZ, 0x3c, !PT ;  /* 0x0000000b180b7212 */ /* 0x000fe400078e3cff */
[----:B------:R-:W-:Y:S02]  /*1430*/  LOP3.LUT R18, R25, R18, RZ, 0x3c, !PT ;  /* 0x0000001219127212 */ /* 0x000fe400078e3cff */
[----:B------:R-:W-:-:S02]  /*1440*/  ISETP.GE.AND P0, PT, R6, RZ, PT ;  /* 0x000000ff0600720c */ /* 0x000fc40003f06270 */
[----:B------:R-:W-:Y:S02]  /*1450*/  SEL R24, RZ, 0x7fffffff, !P3 ;  /* 0x7fffffffff187807 */ /* 0x000fe40005800000 */
[----:B------:R-:W-:Y:S02]  /*1460*/  SEL R25, RZ, 0x7fffffff, !P2 ;  /* 0x7fffffffff197807 */ /* 0x000fe40005000000 */
[----:B------:R-:W-:Y:S02]  /*1470*/  ISETP.GE.AND P1, PT, R5, RZ, PT ;  /* 0x000000ff0500720c */ /* 0x000fe40003f26270 */
[----:B------:R-:W-:Y:S02]  /*1480*/  ISETP.GE.AND P2, PT, R7, RZ, PT ;  /* 0x000000ff0700720c */ /* 0x000fe40003f46270 */
[----:B------:R-:W-:Y:S02]  /*1490*/  LOP3.LUT R13, R26, R13, RZ, 0x3c, !PT ;  /* 0x0000000d1a0d7212 */ /* 0x000fe400078e3cff */
[----:B------:R-:W-:-:S02]  /*14a0*/  LOP3.LUT R16, R23, R16, RZ, 0x3c, !PT ;  /* 0x0000001017107212 */ /* 0x000fc400078e3cff */
[----:B------:R-:W-:Y:S02]  /*14b0*/  SEL R23, RZ, 0x7fffffff, !P0 ;  /* 0x7fffffffff177807 */ /* 0x000fe40004000000 */
[----:B------:R-:W-:Y:S02]  /*14c0*/  LOP3.LUT R19, R24, R19, RZ, 0x3c, !PT ;  /* 0x0000001318137212 */ /* 0x000fe400078e3cff */
[----:B------:R-:W-:Y:S02]  /*14d0*/  LOP3.LUT R9, R22, R9, RZ, 0x3c, !PT ;  /* 0x0000000916097212 */ /* 0x000fe400078e3cff */
[----:B------:R-:W-:Y:S02]  /*14e0*/  ISETP.GE.AND P0, PT, R8, RZ, PT ;  /* 0x000000ff0800720c */ /* 0x000fe40003f06270 */
[----:B------:R-:W-:Y:S02]  /*14f0*/  SEL R22, RZ, 0x7fffffff, !P1 ;  /* 0x7fffffffff167807 */ /* 0x000fe40004800000 */
[----:B------:R-:W-:-:S02]  /*1500*/  SEL R24, RZ, 0x7fffffff, !P2 ;  /* 0x7fffffffff187807 */ /* 0x000fc40005000000 */
[----:B------:R-:W-:Y:S02]  /*1510*/  ISETP.NE.AND P1, PT, R2, 0x7fffffff, PT ;  /* 0x7fffffff0200780c */ /* 0x000fe40003f25270 */
[----:B------:R-:W-:Y:S02]  /*1520*/  ISETP.NE.AND P2, PT, R11, 0x7fffffff, PT ;  /* 0x7fffffff0b00780c */ /* 0x000fe40003f45270 */
[----:B------:R-:W-:Y:S02]  /*1530*/  ISETP.NE.AND P3, PT, R12, 0x7fffffff, PT ;  /* 0x7fffffff0c00780c */ /* 0x000fe40003f65270 */
[----:B------:R-:W-:Y:S02]  /*1540*/  ISETP.NE.AND P4, PT, R13, 0x7fffffff, PT ;  /* 0x7fffffff0d00780c */ /* 0x000fe40003f85270 */
[----:B------:R-:W-:Y:S02]  /*1550*/  LOP3.LUT R6, R23, R6, RZ, 0x3c, !PT ;  /* 0x0000000617067212 */ /* 0x000fe400078e3cff */
[----:B------:R-:W-:-:S02]  /*1560*/  SEL R23, RZ, 0x7fffffff, !P0 ;  /* 0x7fffffffff177807 */ /* 0x000fc40004000000 */
[----:B------:R-:W-:Y:S02]  /*1570*/  SEL R2, R2, 0x80000000, P1 ;  /* 0x8000000002027807 */ /* 0x000fe40000800000 */
[----:B------:R-:W-:Y:S02]  /*1580*/  SEL R11, R11, 0x80000000, P2 ;  /* 0x800000000b0b7807 */ /* 0x000fe40001000000 */
[----:B------:R-:W-:Y:S02]  /*1590*/  SEL R12, R12, 0x80000000, P3 ;  /* 0x800000000c0c7807 */ /* 0x000fe40001800000 */
[----:B------:R-:W-:Y:S02]  /*15a0*/  SEL R13, R13, 0x80000000, P4 ;  /* 0x800000000d0d7807 */ /* 0x000fe40002000000 */
[----:B------:R-:W-:Y:S02]  /*15b0*/  ISETP.NE.AND P5, PT, R14, 0x7fffffff, PT ;  /* 0x7fffffff0e00780c */ /* 0x000fe40003fa5270 */
[----:B------:R-:W-:-:S02]  /*15c0*/  ISETP.NE.AND P0, PT, R15, 0x7fffffff, PT ;  /* 0x7fffffff0f00780c */ /* 0x000fc40003f05270 */
[----:B------:R-:W-:Y:S02]  /*15d0*/  ISETP.NE.AND P1, PT, R18, 0x7fffffff, PT ;  /* 0x7fffffff1200780c */ /* 0x000fe40003f25270 */
[----:B------:R-:W-:Y:S02]  /*15e0*/  ISETP.NE.AND P2, PT, R19, 0x7fffffff, PT ;  /* 0x7fffffff1300780c */ /* 0x000fe40003f45270 */
[----:B------:R-:W-:Y:S02]  /*15f0*/  ISETP.NE.AND P3, PT, R17, 0x7fffffff, PT ;  /* 0x7fffffff1100780c */ /* 0x000fe40003f65270 */
[----:B------:R-:W-:Y:S02]  /*1600*/  ISETP.NE.AND P4, PT, R16, 0x7fffffff, PT ;  /* 0x7fffffff1000780c */ /* 0x000fe40003f85270 */
[----:B------:R-:W-:Y:S02]  /*1610*/  LOP3.LUT R10, R25, R10, RZ, 0x3c, !PT ;  /* 0x0000000a190a7212 */ /* 0x000fe400078e3cff */
[----:B------:R-:W-:-:S02]  /*1620*/  LOP3.LUT R5, R22, R5, RZ, 0x3c, !PT ;  /* 0x0000000516057212 */ /* 0x000fc400078e3cff */
[----:B------:R-:W-:Y:S02]  /*1630*/  LOP3.LUT R7, R24, R7, RZ, 0x3c, !PT ;  /* 0x0000000718077212 */ /* 0x000fe400078e3cff */
[----:B------:R-:W-:Y:S02]  /*1640*/  LOP3.LUT R8, R23, R8, RZ, 0x3c, !PT ;  /* 0x0000000817087212 */ /* 0x000fe400078e3cff */
[----:B------:R-:W-:Y:S02]  /*1650*/  SEL R14, R14, 0x80000000, P5 ;  /* 0x800000000e0e7807 */ /* 0x000fe40002800000 */
[----:B------:R-:W-:Y:S02]  /*1660*/  SEL R15, R15, 0x80000000, P0 ;  /* 0x800000000f0f7807 */ /* 0x000fe40000000000 */
[----:B------:R-:W-:Y:S02]  /*1670*/  SEL R18, R18, 0x80000000, P1 ;  /* 0x8000000012127807 */ /* 0x000fe40000800000 */
[----:B------:R-:W-:-:S02]  /*1680*/  SEL R19, R19, 0x80000000, P2 ;  /* 0x8000000013137807 */ /* 0x000fc40001000000 */
[----:B------:R-:W-:Y:S02]  /*1690*/  SEL R17, R17, 0x80000000, P3 ;  /* 0x8000000011117807 */ /* 0x000fe40001800000 */
[----:B------:R-:W-:Y:S02]  /*16a0*/  SEL R16, R16, 0x80000000, P4 ;  /* 0x8000000010107807 */ /* 0x000fe40002000000 */
[----:B------:R-:W-:Y:S02]  /*16b0*/  ISETP.NE.AND P5, PT, R10, 0x7fffffff, PT ;  /* 0x7fffffff0a00780c */ /* 0x000fe40003fa5270 */
[----:B------:R-:W-:Y:S02]  /*16c0*/  ISETP.NE.AND P0, PT, R9, 0x7fffffff, PT ;  /* 0x7fffffff0900780c */ /* 0x000fe40003f05270 */
[----:B------:R-:W-:Y:S02]  /*16d0*/  ISETP.NE.AND P1, PT, R6, 0x7fffffff, PT ;  /* 0x7fffffff0600780c */ /* 0x000fe40003f25270 */
[----:B------:R-:W-:-:S02]  /*16e0*/  ISETP.NE.AND P2, PT, R5, 0x7fffffff, PT ;  /* 0x7fffffff0500780c */ /* 0x000fc40003f45270 */
[----:B------:R-:W-:Y:S02]  /*16f0*/  ISETP.NE.AND P3, PT, R7, 0x7fffffff, PT ;  /* 0x7fffffff0700780c */ /* 0x000fe40003f65270 */
[----:B------:R-:W-:Y:S02]  /*1700*/  ISETP.NE.AND P4, PT, R8, 0x7fffffff, PT ;  /* 0x7fffffff0800780c */ /* 0x000fe40003f85270 */
[----:B------:R-:W-:Y:S02]  /*1710*/  SEL R10, R10, 0x80000000, P5 ;  /* 0x800000000a0a7807 */ /* 0x000fe40002800000 */
[----:B------:R-:W-:Y:S02]  /*1720*/  SEL R9, R9, 0x80000000, P0 ;  /* 0x8000000009097807 */ /* 0x000fe40000000000 */
[----:B------:R-:W-:Y:S02]  /*1730*/  SEL R6, R6, 0x80000000, P1 ;  /* 0x8000000006067807 */ /* 0x000fe40000800000 */
[----:B------:R-:W-:-:S02]  /*1740*/  SEL R5, R5, 0x80000000, P2 ;  /* 0x8000000005057807 */ /* 0x000fc40001000000 */
[----:B------:R-:W-:Y:S02]  /*1750*/  SEL R7, R7, 0x80000000, P3 ;  /* 0x8000000007077807 */ /* 0x000fe40001800000 */
[----:B-1----:R-:W-:-:S07]  /*1760*/  SEL R8, R8, 0x80000000, P4 ;  /* 0x8000000008087807 */ /* 0x002fce0002000000 */
.L_x_149:
[----:B------:R-:W-:Y:S01]  /*1770*/  IMAD R22, RZ, RZ, -UR16 ;  /* 0x80000010ff167e24 */ /* 0x000fe2000f8e02ff */
[----:B0-----:R-:W-:Y:S01]  /*1780*/  SHF.R.U32.HI R23, RZ, UR16, R2 ;  /* 0x00000010ff177c19 */ /* 0x001fe20008011602 */
[----:B------:R-:W-:Y:S01]  /*1790*/  IMAD.MOV.U32 R25, RZ, RZ, -0x1 ;  /* 0xffffffffff197424 */ /* 0x000fe200078e00ff */
[----:B------:R-:W-:Y:S01]  /*17a0*/  ULEA UR17, UR4, UR15, 0xa ;  /* 0x0000000f04117291 */ /* 0x000fe2000f8e50ff */
[----:B------:R-:W-:Y:S01]  /*17b0*/  SHF.R.U32.HI R27, RZ, UR16, R12 ;  /* 0x00000010ff1b7c19 */ /* 0x000fe2000801160c */
[----:B------:R-:W-:Y:S01]  /*17c0*/  UIADD3 UR4, UPT, UPT, UR4, 0x1, URZ ;  /* 0x0000000104047890 */ /* 0x000fe2000fffe0ff */
[----:B------:R-:W-:Y:S02]  /*17d0*/  VIADDMNMX R22, R22, R3, 0x8, PT ;  /* 0x0000000816167446 */ /* 0x000fe40003800103 */
[----:B------:R-:W-:Y:S02]  /*17e0*/  SHF.R.U32.HI R29, RZ, UR16, R13 ;  /* 0x00000010ff1d7c19 */ /* 0x000fe4000801160d */
[----:B------:R-:W-:-:S02]  /*17f0*/  SHF.L.U32 R22, R25, R22, RZ ;  /* 0x0000001619167219 */ /* 0x000fc400000006ff */
[----:B------:R-:W-:Y:S02]  /*1800*/  SHF.R.U32.HI R25, RZ, UR16, R11 ;  /* 0x00000010ff197c19 */ /* 0x000fe4000801160b */
[-C--:B------:R-:W-:Y:S02]  /*1810*/  LOP3.LUT R23, R23, R22.reuse, RZ, 0x30, !PT ;  /* 0x0000001617177212 */ /* 0x080fe400078e30ff */
[-C--:B------:R-:W-:Y:S02]  /*1820*/  LOP3.LUT R25, R25, R22.reuse, RZ, 0x30, !PT ;  /* 0x0000001619197212 */ /* 0x080fe400078e30ff */
[----:B------:R-:W-:Y:S02]  /*1830*/  LOP3.LUT R27, R27, R22, RZ, 0x30, !PT ;  /* 0x000000161b1b7212 */ /* 0x000fe400078e30ff */
[----:B------:R-:W-:Y:S02]  /*1840*/  LEA R23, R23, UR17, 0x2 ;  /* 0x0000001117177c11 */ /* 0x000fe4000f8e10ff */
[----:B------:R-:W-:-:S02]  /*1850*/  LEA R25, R25, UR17, 0x2 ;  /* 0x0000001119197c11 */ /* 0x000fc4000f8e10ff */
[----:B------:R-:W-:Y:S01]  /*1860*/  LEA R27, R27, UR17, 0x2 ;  /* 0x000000111b1b7c11 */ /* 0x000fe2000f8e10ff */
[----:B------:R0:W-:Y:S01]  /*1870*/  ATOMS.POPC.INC.32 RZ, [R23+URZ] ;  /* 0x0000000017ff7f8c */ /* 0x0001e2000d8000ff */
[----:B------:R-:W-:Y:S02]  /*1880*/  SHF.R.U32.HI R24, RZ, UR16, R14 ;  /* 0x00000010ff187c19 */ /* 0x000fe4000801160e */
[----:B------:R-:W-:Y:S01]  /*1890*/  SHF.R.U32.HI R26, RZ, UR16, R15 ;  /* 0x00000010ff1a7c19 */ /* 0x000fe2000801160f */
[----:B------:R1:W-:Y:S01]  /*18a0*/  ATOMS.POPC.INC.32 RZ, [R25+URZ] ;  /* 0x0000000019ff7f8c */ /* 0x0003e2000d8000ff */
[-C--:B------:R-:W-:Y:S02]  /*18b0*/  LOP3.LUT R29, R29, R22.reuse, RZ, 0x30, !PT ;  /* 0x000000161d1d7212 */ /* 0x080fe400078e30ff */
[----:B------:R-:W-:Y:S01]  /*18c0*/  LOP3.LUT R24, R24, R22, RZ, 0x30, !PT ;  /* 0x0000001618187212 */ /* 0x000fe200078e30ff */
[----:B------:R2:W-:Y:S01]  /*18d0*/  ATOMS.POPC.INC.32 RZ, [R27+URZ] ;  /* 0x000000001bff7f8c */ /* 0x0005e2000d8000ff */
[----:B0-----:R-:W-:-:S02]  /*18e0*/  SHF.R.U32.HI R23, RZ, UR16, R18 ;  /* 0x00000010ff177c19 */ /* 0x001fc40008011612 */
[-C--:B------:R-:W-:Y:S02]  /*18f0*/  LOP3.LUT R26, R26, R22.reuse, RZ, 0x30, !PT ;  /* 0x000000161a1a7212 */ /* 0x080fe400078e30ff */
[----:B-1----:R-:W-:Y:S02]  /*1900*/  SHF.R.U32.HI R25, RZ, UR16, R19 ;  /* 0x00000010ff197c19 */ /* 0x002fe40008011613 */
[-C--:B------:R-:W-:Y:S02]  /*1910*/  LOP3.LUT R23, R23, R22.reuse, RZ, 0x30, !PT ;  /* 0x0000001617177212 */ /* 0x080fe400078e30ff */
[----:B--2---:R-:W-:Y:S02]  /*1920*/  SHF.R.U32.HI R27, RZ, UR16, R17 ;  /* 0x00000010ff1b7c19 */ /* 0x004fe40008011611 */
[----:B------:R-:W-:Y:S02]  /*1930*/  LEA R29, R29, UR17, 0x2 ;  /* 0x000000111d1d7c11 */ /* 0x000fe4000f8e10ff */
[----:B------:R-:W-:-:S02]  /*1940*/  LOP3.LUT R25, R25, R22, RZ, 0x30, !PT ;  /* 0x0000001619197212 */ /* 0x000fc400078e30ff */
[----:B------:R-:W-:Y:S01]  /*1950*/  LEA R24, R24, UR17, 0x2 ;  /* 0x0000001118187c11 */ /* 0x000fe2000f8e10ff */
[----:B------:R0:W-:Y:S01]  /*1960*/  ATOMS.POPC.INC.32 RZ, [R29+URZ] ;  /* 0x000000001dff7f8c */ /* 0x0001e2000d8000ff */
[----:B------:R-:W-:Y:S02]  /*1970*/  LOP3.LUT R27, R27, R22, RZ, 0x30, !PT ;  /* 0x000000161b1b7212 */ /* 0x000fe400078e30ff */
[----:B------:R-:W-:Y:S01]  /*1980*/  LEA R26, R26, UR17, 0x2 ;  /* 0x000000111a1a7c11 */ /* 0x000fe2000f8e10ff */
[----:B------:R1:W-:Y:S01]  /*1990*/  ATOMS.POPC.INC.32 RZ, [R24+URZ] ;  /* 0x0000000018ff7f8c */ /* 0x0003e2000d8000ff */
[----:B------:R-:W-:Y:S02]  /*19a0*/  LEA R23, R23, UR17, 0x2 ;  /* 0x0000001117177c11 */ /* 0x000fe4000f8e10ff */
[----:B------:R-:W-:Y:S01]  /*19b0*/  LEA R25, R25, UR17, 0x2 ;  /* 0x0000001119197c11 */ /* 0x000fe2000f8e10ff */
[----:B------:R2:W-:Y:S01]  /*19c0*/  ATOMS.POPC.INC.32 RZ, [R26+URZ] ;  /* 0x000000001aff7f8c */ /* 0x0005e2000d8000ff */
[----:B------:R-:W-:-:S02]  /*19d0*/  LEA R27, R27, UR17, 0x2 ;  /* 0x000000111b1b7c11 */ /* 0x000fc4000f8e10ff */
[----:B0-----:R-:W-:Y:S01]  /*19e0*/  SHF.R.U32.HI R29, RZ, UR16, R16 ;  /* 0x00000010ff1d7c19 */ /* 0x001fe20008011610 */
[----:B------:R0:W-:Y:S01]  /*19f0*/  ATOMS.POPC.INC.32 RZ, [R23+URZ] ;  /* 0x0000000017ff7f8c */ /* 0x0001e2000d8000ff */
[----:B-1----:R-:W-:Y:S02]  /*1a00*/  SHF.R.U32.HI R24, RZ, UR16, R10 ;  /* 0x00000010ff187c19 */ /* 0x002fe4000801160a */
[----:B------:R-:W-:Y:S01]  /*1a10*/  SHF.R.U32.HI R28, RZ, UR16, R8 ;  /* 0x00000010ff1c7c19 */ /* 0x000fe20008011608 */
[----:B------:R1:W-:Y:S01]  /*1a20*/  ATOMS.POPC.INC.32 RZ, [R25+URZ] ;  /* 0x0000000019ff7f8c */ /* 0x0003e2000d8000ff */
[----:B--2---:R-:W-:Y:S02]  /*1a30*/  SHF.R.U32.HI R26, RZ, UR16, R9 ;  /* 0x00000010ff1a7c19 */ /* 0x004fe40008011609 */
[----:B------:R-:W-:Y:S01]  /*1a40*/  LOP3.LUT R29, R29, R22, RZ, 0x30, !PT ;  /* 0x000000161d1d7212 */ /* 0x000fe200078e30ff */
[----:B------:R2:W-:Y:S01]  /*1a50*/  ATOMS.POPC.INC.32 RZ, [R27+URZ] ;  /* 0x000000001bff7f8c */ /* 0x0005e2000d8000ff */
[----:B0-----:R-:W-:-:S02]  /*1a60*/  SHF.R.U32.HI R23, RZ, UR16, R6 ;  /* 0x00000010ff177c19 */ /* 0x001fc40008011606 */
[-C--:B------:R-:W-:Y:S02]  /*1a70*/  LOP3.LUT R24, R24, R22.reuse, RZ, 0x30, !PT ;  /* 0x0000001618187212 */ /* 0x080fe400078e30ff */
[----:B-1----:R-:W-:Y:S02]  /*1a80*/  SHF.R.U32.HI R25, RZ, UR16, R5 ;  /* 0x00000010ff197c19 */ /* 0x002fe40008011605 */
[-C--:B------:R-:W-:Y:S02]  /*1a90*/  LOP3.LUT R26, R26, R22.reuse, RZ, 0x30, !PT ;  /* 0x000000161a1a7212 */ /* 0x080fe400078e30ff */
[----:B--2---:R-:W-:Y:S01]  /*1aa0*/  SHF.R.U32.HI R27, RZ, UR16, R7 ;  /* 0x00000010ff1b7c19 */ /* 0x004fe20008011607 */
[----:B------:R-:W-:Y:S01]  /*1ab0*/  UIADD3 UR16, UPT, UPT, UR16, 0x8, URZ ;  /* 0x0000000810107890 */ /* 0x000fe2000fffe0ff */
[----:B------:R-:W-:Y:S02]  /*1ac0*/  LOP3.LUT R23, R23, R22, RZ, 0x30, !PT ;  /* 0x0000001617177212 */ /* 0x000fe400078e30ff */
[----:B------:R-:W-:-:S02]  /*1ad0*/  LEA R29, R29, UR17, 0x2 ;  /* 0x000000111d1d7c11 */ /* 0x000fc4000f8e10ff */
[-C--:B------:R-:W-:Y:S02]  /*1ae0*/  LOP3.LUT R25, R25, R22.reuse, RZ, 0x30, !PT ;  /* 0x0000001619197212 */ /* 0x080fe400078e30ff */
[----:B------:R-:W-:Y:S01]  /*1af0*/  ISETP.LE.AND P0, PT, R3, UR16, PT ;  /* 0x0000001003007c0c */ /* 0x000fe2000bf03270 */
[----:B------:R0:W-:Y:S01]  /*1b00*/  ATOMS.POPC.INC.32 RZ, [R29+URZ] ;  /* 0x000000001dff7f8c */ /* 0x0001e2000d8000ff */
[----:B------:R-:W-:Y:S02]  /*1b10*/  LEA R24, R24, UR17, 0x2 ;  /* 0x0000001118187c11 */ /* 0x000fe4000f8e10ff */
[-C--:B------:R-:W-:Y:S02]  /*1b20*/  LOP3.LUT R27, R27, R22.reuse, RZ, 0x30, !PT ;  /* 0x000000161b1b7212 */ /* 0x080fe400078e30ff */
[----:B------:R-:W-:Y:S01]  /*1b30*/  LEA R26, R26, UR17, 0x2 ;  /* 0x000000111a1a7c11 */ /* 0x000fe2000f8e10ff */
[----:B------:R0:W-:Y:S01]  /*1b40*/  ATOMS.POPC.INC.32 RZ, [R24+URZ] ;  /* 0x0000000018ff7f8c */ /* 0x0001e2000d8000ff */
[----:B------:R-:W-:-:S02]  /*1b50*/  LOP3.LUT R28, R28, R22, RZ, 0x30, !PT ;  /* 0x000000161c1c7212 */ /* 0x000fc400078e30ff */
[----:B------:R-:W-:Y:S01]  /*1b60*/  LEA R23, R23, UR17, 0x2 ;  /* 0x0000001117177c11 */ /* 0x000fe2000f8e10ff */
[----:B------:R0:W-:Y:S01]  /*1b70*/  ATOMS.POPC.INC.32 RZ, [R26+URZ] ;  /* 0x000000001aff7f8c */ /* 0x0001e2000d8000ff */
[----:B------:R-:W-:Y:S02]  /*1b80*/  LEA R25, R25, UR17, 0x2 ;  /* 0x0000001119197c11 */ /* 0x000fe4000f8e10ff */
[----:B------:R-:W-:Y:S01]  /*1b90*/  LEA R27, R27, UR17, 0x2 ;  /* 0x000000111b1b7c11 */ /* 0x000fe2000f8e10ff */
[----:B------:R0:W-:Y:S01]  /*1ba0*/  ATOMS.POPC.INC.32 RZ, [R23+URZ] ;  /* 0x0000000017ff7f8c */ /* 0x0001e2000d8000ff */
[----:B------:R-:W-:-:S03]  /*1bb0*/  LEA R28, R28, UR17, 0x2 ;  /* 0x000000111c1c7c11 */ /* 0x000fc6000f8e10ff */
[----:B------:R0:W-:Y:S04]  /*1bc0*/  ATOMS.POPC.INC.32 RZ, [R25+URZ] ;  /* 0x0000000019ff7f8c */ /* 0x0001e8000d8000ff */
[----:B------:R0:W-:Y:S04]  /*1bd0*/  ATOMS.POPC.INC.32 RZ, [R27+URZ] ;  /* 0x000000001bff7f8c */ /* 0x0001e8000d8000ff */
[----:B------:R0:W-:Y:S01]  /*1be0*/  ATOMS.POPC.INC.32 RZ, [R28+URZ] ;  /* 0x000000001cff7f8c */ /* 0x0001e2000d8000ff */
[----:B------:R-:W-:Y:S05]  /*1bf0*/  @!P0 BRA `(.L_x_149) ;  /* 0xfffffff800dc8947 */ /* 0x000fea000383ffff */
.L_x_148:
[----:B------:R-:W-:Y:S05]  /*1c00*/  BRA.U !UP0, `(.L_x_150) ;  /* 0xffffffed08dc7547 */ /* 0x000fea000b83ffff */
.L_x_145:
[----:B------:R-:W-:Y:S01]  /*1c10*/  BAR.SYNC.DEFER_BLOCKING 0x0 ;  /* 0x0000000000007b1d */ /* 0x000fe20000010000 */
[----:B------:R-:W-:-:S05]  /*1c20*/  ISETP.NE.AND P0, PT, R21, RZ, PT ;  /* 0x000000ff1500720c */ /* 0x000fca0003f05270 */
[----:B------:R-:W-:Y:S08]  /*1c30*/  BSSY.RECONVERGENT B0, `(.L_x_151) ;  /* 0x0000164000007945 */ /* 0x000ff00003800200 */
[----:B------:R-:W-:Y:S05]  /*1c40*/  @P0 BRA `(.L_x_152) ;  /* 0x0000001400880947 */ /* 0x000fea0003800000 */
[----:B------:R-:W-:Y:S01]  /*1c50*/  UISETP.GE.U32.AND UP0, UPT, UR22, 0x7, UPT ;  /* 0x000000071600788c */ /* 0x000fe2000bf06070 */
[----:B0-23--:R-:W-:-:S08]  /*1c60*/  IMAD.MOV.U32 R3, RZ, RZ, RZ ;  /* 0x000000ffff037224 */ /* 0x00dfd000078e00ff */
[----:B------:R-:W-:Y:S05]  /*1c70*/  BRA.U !UP0, `(.L_x_153) ;  /* 0x00000005085c7547 */ /* 0x000fea000b800000 */
[----:B----4-:R-:W0:Y:S01]  /*1c80*/  LDC.64 R2, c[0x0][0x380] ;  /* 0x0000e000ff027b82 */ /* 0x010e220000000a00 */
[----:B-1---5:R-:W-:-:S07]  /*1c90*/  IMAD.MOV.U32 R5, RZ, RZ, RZ ;  /* 0x000000ffff057224 */ /* 0x022fce00078e00ff */
.L_x_170:
[----:B----4-:R-:W-:Y:S01]  /*1ca0*/  IMAD R7, R5, 0x400, R4 ;  /* 0x0000040005077824 */ /* 0x010fe200078e0204 */
[----:B------:R-:W-:Y:S04]  /*1cb0*/  BSSY.RECONVERGENT B1, `(.L_x_154) ;  /* 0x000000f000017945 */ /* 0x000fe80003800200 */
[----:B01----:R-:W1:Y:S04]  /*1cc0*/  LDS R18, [R7] ;  /* 0x0000000007127984 */ /* 0x003e680000000800 */
[----:B--23--:R2:W3:Y:S04]  /*1cd0*/  LDS R9, [R7+0x400] ;  /* 0x0004000007097984 */ /* 0x00c4e80000000800 */
[----:B------:R2:W4:Y:S04]  /*1ce0*/  LDS R22, [R7+0x800] ;  /* 0x0008000007167984 */ /* 0x0005280000000800 */
[----:B------:R2:W0:Y:S04]  /*1cf0*/  LDS R14, [R7+0xc00] ;  /* 0x000c0000070e7984 */ /* 0x0004280000000800 */
[----:B------:R2:W0:Y:S04]  /*1d00*/  LDS R12, [R7+0x1000] ;  /* 0x00100000070c7984 */ /* 0x0004280000000800 */
[----:B------:R2:W0:Y:S04]  /*1d10*/  LDS R6, [R7+0x1400] ;  /* 0x0014000007067984 */ /* 0x0004280000000800 */
[----:B------:R2:W0:Y:S04]  /*1d20*/  LDS R8, [R7+0x1800] ;  /* 0x0018000007087984 */ /* 0x0004280000000800 */
[----:B------:R2:W0:Y:S01]  /*1d30*/  LDS R10, [R7+0x1c00] ;  /* 0x001c0000070a7984 */ /* 0x0004220000000800 */
[----:B-1----:R-:W-:-:S13]  /*1d40*/  ISETP.NE.AND P0, PT, R18, RZ, PT ;  /* 0x000000ff1200720c */ /* 0x002fda0003f05270 */
[----:B--234-:R-:W-:Y:S05]  /*1d50*/  @!P0 BRA `(.L_x_155) ;  /* 0x0000000000108947 */ /* 0x01cfea0003800000 */
[----:B------:R-:W-:Y:S02]  /*1d60*/  IMAD R17, R5, 0x100, R0 ;  /* 0x0000010005117824 */ /* 0x000fe400078e0200 */
[----:B------:R-:W-:Y:S02]  /*1d70*/  IMAD.MOV.U32 R19, RZ, RZ, RZ ;  /* 0x000000ffff137224 */ /* 0x000fe400078e00ff */
[----:B0-----:R-:W-:-:S05]  /*1d80*/  IMAD.WIDE.U32 R16, R17, 0x8, R2 ;  /* 0x0000000811107825 */ /* 0x001fca00078e0002 */
[----:B------:R1:W-:Y:S02]  /*1d90*/  REDG.E.ADD.64.STRONG.GPU desc[UR20][R16.64], R18 ;  /* 0x000000121000798e */ /* 0x0003e4000c12e514 */
.L_x_155:
[----:B------:R-:W-:Y:S05]  /*1da0*/  BSYNC.RECONVERGENT B1 ;  /* 0x0000000000017941 */ /* 0x000fea0003800200 */
.L_x_154:
[----:B------:R-:W-:Y:S01]  /*1db0*/  ISETP.NE.AND P6, PT, R9, RZ, PT ;  /* 0x000000ff0900720c */ /* 0x000fe20003fc5270 */
[----:B------:R-:W-:Y:S01]  /*1dc0*/  BSSY.RECONVERGENT B1, `(.L_x_156) ;  /* 0x000000e000017945 */ /* 0x000fe20003800200 */
[----:B------:R-:W-:Y:S02]  /*1dd0*/  ISETP.NE.AND P0, PT, R22, RZ, PT ;  /* 0x000000ff1600720c */ /* 0x000fe40003f05270 */
[----:B0-----:R-:W-:Y:S02]  /*1de0*/  ISETP.NE.AND P1, PT, R14, RZ, PT ;  /* 0x000000ff0e00720c */ /* 0x001fe40003f25270 */
[----:B------:R-:W-:Y:S02]  /*1df0*/  ISETP.NE.AND P2, PT, R12, RZ, PT ;  /* 0x000000ff0c00720c */ /* 0x000fe40003f45270 */
[----:B------:R-:W-:Y:S02]  /*1e00*/  ISETP.NE.AND P3, PT, R6, RZ, PT ;  /* 0x000000ff0600720c */ /* 0x000fe40003f65270 */
[----:B------:R-:W-:-:S02]  /*1e10*/  ISETP.NE.AND P4, PT, R8, RZ, PT ;  /* 0x000000ff0800720c */ /* 0x000fc40003f85270 */
[----:B------:R-:W-:Y:S01]  /*1e20*/  ISETP.NE.AND P5, PT, R10, RZ, PT ;  /* 0x000000ff0a00720c */ /* 0x000fe20003fa5270 */
[----:B------:R-:W-:-:S12]  /*1e30*/  @!P6 BRA `(.L_x_157) ;  /* 0x000000000018e947 */ /* 0x000fd80003800000 */
[----:B-1----:R-:W-:Y:S02]  /*1e40*/  IMAD R17, R5, 0x100, R0 ;  /* 0x0000010005117824 */ /* 0x002fe400078e0200 */
[----:B------:R-:W-:Y:S02]  /*1e50*/  IMAD.MOV.U32 R18, RZ, RZ, R9 ;  /* 0x000000ffff127224 */ /* 0x000fe400078e0009 */
[----:B------:R-:W-:Y:S02]  /*1e60*/  VIADD R17, R17, 0x100 ;  /* 0x0000010011117836 */ /* 0x000fe40000000000 */
[----:B------:R-:W-:Y:S02]  /*1e70*/  IMAD.MOV.U32 R19, RZ, RZ, RZ ;  /* 0x000000ffff137224 */ /* 0x000fe400078e00ff */
[----:B------:R-:W-:-:S05]  /*1e80*/  IMAD.WIDE.U32 R16, R17, 0x8, R2 ;  /* 0x0000000811107825 */ /* 0x000fca00078e0002 */
[----:B------:R0:W-:Y:S02]  /*1e90*/  REDG.E.ADD.64.STRONG.GPU desc[UR20][R16.64], R18 ;  /* 0x000000121000798e */ /* 0x0001e4000c12e514 */
.L_x_157:
[----:B------:R-:W-:Y:S05]  /*1ea0*/  BSYNC.RECONVERGENT B1 ;  /* 0x0000000000017941 */ /* 0x000fea0003800200 */
.L_x_156:
[----:B------:R-:W-:Y:S04]  /*1eb0*/  BSSY.RECONVERGENT B1, `(.L_x_158) ;  /* 0x0000007000017945 */ /* 0x000fe80003800200 */
[----:B------:R-:W-:Y:S05]  /*1ec0*/  @!P0 BRA `(.L_x_159) ;  /* 0x0000000000148947 */ /* 0x000fea0003800000 */
[----:B01----:R-:W-:Y:S02]  /*1ed0*/  IMAD R17, R5, 0x100, R0 ;  /* 0x0000010005117824 */ /* 0x003fe400078e0200 */
[----:B------:R-:W-:Y:S02]  /*1ee0*/  IMAD.MOV.U32 R23, RZ, RZ, RZ ;  /* 0x000000ffff177224 */ /* 0x000fe400078e00ff */
[----:B------:R-:W-:-:S04]  /*1ef0*/  VIADD R17, R17, 0x200 ;  /* 0x0000020011117836 */ /* 0x000fc80000000000 */
[----:B------:R-:W-:-:S05]  /*1f00*/  IMAD.WIDE.U32 R16, R17, 0x8, R2 ;  /* 0x0000000811107825 */ /* 0x000fca00078e0002 */
[----:B------:R2:W-:Y:S02]  /*1f10*/  REDG.E.ADD.64.STRONG.GPU desc[UR20][R16.64], R22 ;  /* 0x000000161000798e */ /* 0x0005e4000c12e514 */
.L_x_159:
[----:B------:R-:W-:Y:S05]  /*1f20*/  BSYNC.RECONVERGENT B1 ;  /* 0x0000000000017941 */ /* 0x000fea0003800200 */
.L_x_158:
[----:B------:R-:W-:Y:S04]  /*1f30*/  BSSY.RECONVERGENT B1, `(.L_x_160) ;  /* 0x0000007000017945 */ /* 0x000fe80003800200 */
[----:B------:R-:W-:Y:S05]  /*1f40*/  @!P1 BRA `(.L_x_161) ;  /* 0x0000000000149947 */ /* 0x000fea0003800000 */
[----:B012---:R-:W-:Y:S02]  /*1f50*/  IMAD R17, R5, 0x100, R0 ;  /* 0x0000010005117824 */ /* 0x007fe400078e0200 */
[----:B------:R-:W-:Y:S02]  /*1f60*/  IMAD.MOV.U32 R15, RZ, RZ, RZ ;  /* 0x000000ffff0f7224 */ /* 0x000fe400078e00ff */
[----:B------:R-:W-:-:S04]  /*1f70*/  VIADD R17, R17, 0x300 ;  /* 0x0000030011117836 */ /* 0x000fc80000000000 */
[----:B------:R-:W-:-:S05]  /*1f80*/  IMAD.WIDE.U32 R16, R17, 0x8, R2 ;  /* 0x0000000811107825 */ /* 0x000fca00078e0002 */
[----:B------:R3:W-:Y:S02]  /*1f90*/  REDG.E.ADD.64.STRONG.GPU desc[UR20][R16.64], R14 ;  /* 0x0000000e1000798e */ /* 0x0007e4000c12e514 */
.L_x_161:
[----:B------:R-:W-:Y:S05]  /*1fa0*/  BSYNC.RECONVERGENT B1 ;  /* 0x0000000000017941 */ /* 0x000fea0003800200 */
.L_x_160:
[----:B------:R-:W-:Y:S04]  /*1fb0*/  BSSY.RECONVERGENT B1, `(.L_x_162) ;  /* 0x0000007000017945 */ /* 0x000fe80003800200 */
[----:B------:R-:W-:Y:S05]  /*1fc0*/  @!P2 BRA `(.L_x_163) ;  /* 0x000000000014a947 */ /* 0x000fea0003800000 */
[----:B---3--:R-:W-:Y:S02]  /*1fd0*/  IMAD R15, R5, 0x100, R0 ;  /* 0x00000100050f7824 */ /* 0x008fe400078e0200 */
[----:B------:R-:W-:Y:S02]  /*1fe0*/  IMAD.MOV.U32 R13, RZ, RZ, RZ ;  /* 0x000000ffff0d7224 */ /* 0x000fe400078e00ff */
[----:B------:R-:W-:-:S04]  /*1ff0*/  VIADD R15, R15, 0x400 ;  /* 0x000004000f0f7836 */ /* 0x000fc80000000000 */
[----:B------:R-:W-:-:S05]  /*2000*/  IMAD.WIDE.U32 R14, R15, 0x8, R2 ;  /* 0x000000080f0e7825 */ /* 0x000fca00078e0002 */
[----:B------:R4:W-:Y:S02]  /*2010*/  REDG.E.ADD.64.STRONG.GPU desc[UR20][R14.64], R12 ;  /* 0x0000000c0e00798e */ /* 0x0009e4000c12e514 */
.L_x_163:
[----:B------:R-:W-:Y:S05]  /*2020*/  BSYNC.RECONVERGENT B1 ;  /* 0x0000000000017941 */ /* 0x000fea0003800200 */
.L_x_162:
[----:B------:R-:W-:Y:S04]  /*2030*/  BSSY.RECONVERGENT B1, `(.L_x_164) ;  /* 0x0000007000017945 */ /* 0x000fe80003800200 */
[----:B------:R-:W-:Y:S05]  /*2040*/  @!P3 BRA `(.L_x_165) ;  /* 0x000000000014b947 */ /* 0x000fea0003800000 */
[----:B----4-:R-:W-:Y:S02]  /*2050*/  IMAD R13, R5, 0x100, R0 ;  /* 0x00000100050d7824 */ /* 0x010fe400078e0200 */
[----:B------:R-:W-:Y:S02]  /*2060*/  IMAD.MOV.U32 R7, RZ, RZ, RZ ;  /* 0x000000ffff077224 */ /* 0x000fe400078e00ff */
[----:B------:R-:W-:-:S04]  /*2070*/  VIADD R13, R13, 0x500 ;  /* 0x000005000d0d7836 */ /* 0x000fc80000000000 */
[----:B------:R-:W-:-:S05]  /*2080*/  IMAD.WIDE.U32 R12, R13, 0x8, R2 ;  /* 0x000000080d0c7825 */ /* 0x000fca00078e0002 */
[----:B------:R4:W-:Y:S02]  /*2090*/  REDG.E.ADD.64.STRONG.GPU desc[UR20][R12.64], R6 ;  /* 0x000000060c00798e */ /* 0x0009e4000c12e514 */
.L_x_165:
[----:B------:R-:W-:Y:S05]  /*20a0*/  BSYNC.RECONVERGENT B1 ;  /* 0x0000000000017941 */ /* 0x000fea0003800200 */
.L_x_164:
[----:B------:R-:W-:Y:S04]  /*20b0*/  BSSY.RECONVERGENT B1, `(.L_x_166) ;  /* 0x0000007000017945 */ /* 0x000fe80003800200 */
[----:B------:R-:W-:Y:S05]  /*20c0*/  @!P4 BRA `(.L_x_167) ;  /* 0x000000000014c947 */ /* 0x000fea0003800000 */
[----:B----4-:R-:W-:Y:S02]  /*20d0*/  IMAD R7, R5, 0x100, R0 ;  /* 0x0000010005077824 */ /* 0x010fe400078e0200 */
[----:B------:R-:W-:Y:S02]  /*20e0*/  IMAD.MOV.U32 R9, RZ, RZ, RZ ;  /* 0x000000ffff097224 */ /* 0x000fe400078e00ff */
[----:B------:R-:W-:-:S04]  /*20f0*/  VIADD R7, R7, 0x600 ;  /* 0x0000060007077836 */ /* 0x000fc80000000000 */
[----:B------:R-:W-:-:S05]  /*2100*/  IMAD.WIDE.U32 R6, R7, 0x8, R2 ;  /* 0x0000000807067825 */ /* 0x000fca00078e0002 */
[----:B------:R4:W-:Y:S02]  /*2110*/  REDG.E.ADD.64.STRONG.GPU desc[UR20][R6.64], R8 ;  /* 0x000000080600798e */ /* 0x0009e4000c12e514 */
.L_x_167:
[----:B------:R-:W-:Y:S05]  /*2120*/  BSYNC.RECONVERGENT B1 ;  /* 0x0000000000017941 */ /* 0x000fea0003800200 */
.L_x_166:
[----:B------:R-:W-:Y:S04]  /*2130*/  BSSY.RECONVERGENT B1, `(.L_x_168) ;  /* 0x0000007000017945 */ /* 0x000fe80003800200 */
[----:B------:R-:W-:Y:S05]  /*2140*/  @!P5 BRA `(.L_x_169) ;  /* 0x000000000014d947 */ /* 0x000fea0003800000 */
[----:B----4-:R-:W-:Y:S02]  /*2150*/  IMAD R7, R5, 0x100, R0 ;  /* 0x0000010005077824 */ /* 0x010fe400078e0200 */
[----:B------:R-:W-:Y:S02]  /*2160*/  IMAD.MOV.U32 R11, RZ, RZ, RZ ;  /* 0x000000ffff0b7224 */ /* 0x000fe400078e00ff */
[----:B------:R-:W-:-:S04]  /*2170*/  VIADD R7, R7, 0x700 ;  /* 0x0000070007077836 */ /* 0x000fc80000000000 */
[----:B------:R-:W-:-:S05]  /*2180*/  IMAD.WIDE.U32 R6, R7, 0x8, R2 ;  /* 0x0000000807067825 */ /* 0x000fca00078e0002 */
[----:B------:R4:W-:Y:S02]  /*2190*/  REDG.E.ADD.64.STRONG.GPU desc[UR20][R6.64], R10 ;  /* 0x0000000a0600798e */ /* 0x0009e4000c12e514 */
.L_x_169:
[----:B------:R-:W-:Y:S05]  /*21a0*/  BSYNC.RECONVERGENT B1 ;  /* 0x0000000000017941 */ /* 0x000fea0003800200 */
.L_x_168:
[----:B------:R-:W-:-:S05]  /*21b0*/  VIADD R5, R5, 0x8 ;  /* 0x0000000805057836 */ /* 0x000fca0000000000 */
[----:B------:R-:W-:-:S13]  /*21c0*/  ISETP.NE.AND P0, PT, R5, UR27, PT ;  /* 0x0000001b05007c0c */ /* 0x000fda000bf05270 */
[----:B------:R-:W-:Y:S05]  /*21d0*/  @P0 BRA `(.L_x_170) ;  /* 0xfffffff800b00947 */ /* 0x000fea000383ffff */
[----:B------:R-:W-:-:S07]  /*21e0*/  IMAD.U32 R3, RZ, RZ, UR27 ;  /* 0x0000001bff037e24 */ /* 0x000fce000f8e00ff */
.L_x_153:
[----:B------:R-:W-:Y:S02]  /*21f0*/  UISETP.NE.AND UP0, UPT, UR24, URZ, UPT ;  /* 0x000000ff1800728c */ /* 0x000fe4000bf05270 */
[----:B----45:R-:W-:Y:S02]  /*2200*/  IMAD.U32 R8, RZ, RZ, UR24 ;  /* 0x00000018ff087e24 */ /* 0x030fe4000f8e00ff */
[----:B-1----:R-:W-:Y:S02]  /*2210*/  IMAD.U32 R5, RZ, RZ, UR25 ;  /* 0x00000019ff057e24 */ /* 0x002fe4000f8e00ff */
[----:B------:R-:W-:Y:S02]  /*2220*/  VIADD R8, R8, 0xffffffff ;  /* 0xffffffff08087836 */ /* 0x000fe40000000000 */
[----:B------:R-:W-:Y:S01]  /*2230*/  VIADD R5, R5, 0xffffffff ;  /* 0xffffffff05057836 */ /* 0x000fe20000000000 */
[----:B------:R-:W-:Y:S06]  /*2240*/  BRA.U !UP0, `(.L_x_171) ;  /* 0x0000000508707547 */ /* 0x000fec000b800000 */
[----:B------:R-:W-:-:S13]  /*2250*/  ISETP.GE.U32.AND P0, PT, R8, 0x3, PT ;  /* 0x000000030800780c */ /* 0x000fda0003f06070 */
[----:B------:R-:W-:Y:S05]  /*2260*/  @!P0 BRA `(.L_x_172) ;  /* 0x0000000000bc8947 */ /* 0x000fea0003800000 */
[----:B------:R-:W-:Y:S01]  /*2270*/  IMAD R7, R3, 0x400, R4 ;  /* 0x0000040003077824 */ /* 0x000fe200078e0204 */
[----:B------:R-:W-:Y:S04]  /*2280*/  BSSY.RECONVERGENT B1, `(.L_x_173) ;  /* 0x000000f000017945 */ /* 0x000fe80003800200 */
[----:B------:R-:W1:Y:S04]  /*2290*/  LDS R12, [R7] ;  /* 0x00000000070c7984 */ /* 0x000e680000000800 */
[----:B------:R-:W4:Y:S04]  /*22a0*/  LDS R9, [R7+0x400] ;  /* 0x0004000007097984 */ /* 0x000f280000000800 */
[----:B------:R-:W5:Y:S04]  /*22b0*/  LDS R6, [R7+0x800] ;  /* 0x0008000007067984 */ /* 0x000f680000000800 */
[----:B------:R-:W0:Y:S01]  /*22c0*/  LDS R2, [R7+0xc00] ;  /* 0x000c000007027984 */ /* 0x000e220000000800 */
[----:B-1----:R-:W-:-:S02]  /*22d0*/  ISETP.NE.AND P0, PT, R12, RZ, PT ;  /* 0x000000ff0c00720c */ /* 0x002fc40003f05270 */
[----:B----4-:R-:W-:Y:S02]  /*22e0*/  ISETP.NE.AND P1, PT, R9, RZ, PT ;  /* 0x000000ff0900720c */ /* 0x010fe40003f25270 */
[----:B-----5:R-:W-:Y:S02]  /*22f0*/  ISETP.NE.AND P2, PT, R6, RZ, PT ;  /* 0x000000ff0600720c */ /* 0x020fe40003f45270 */
[----:B0-----:R-:W-:-:S07]  /*2300*/  ISETP.NE.AND P3, PT, R2, RZ, PT ;  /* 0x000000ff0200720c */ /* 0x001fce0003f65270 */
[----:B------:R-:W-:Y:S06]  /*2310*/  @!P0 BRA `(.L_x_174) ;  /* 0x0000000000148947 */ /* 0x000fec0003800000 */
[----:B------:R-:W0:Y:S01]  /*2320*/  LDC.64 R10, c[0x0][0x380] ;  /* 0x0000e000ff0a7b82 */ /* 0x000e220000000a00 */
[----:B------:R-:W-:Y:S02]  /*2330*/  IMAD R7, R3, 0x100, R0 ;  /* 0x0000010003077824 */ /* 0x000fe400078e0200 */
[----:B------:R-:W-:Y:S02]  /*2340*/  IMAD.MOV.U32 R13, RZ, RZ, RZ ;  /* 0x000000ffff0d7224 */ /* 0x000fe400078e00ff */
[----:B0-----:R-:W-:-:S05]  /*2350*/  IMAD.WIDE.U32 R10, R7, 0x8, R10 ;  /* 0x00000008070a7825 */ /* 0x001fca00078e000a */
[----:B------:R0:W-:Y:S02]  /*2360*/  REDG.E.ADD.64.STRONG.GPU desc[UR20][R10.64], R12 ;  /* 0x0000000c0a00798e */ /* 0x0001e4000c12e514 */
.L_x_174:
[----:B------:R-:W-:Y:S05]  /*2370*/  BSYNC.RECONVERGENT B1 ;  /* 0x0000000000017941 */ /* 0x000fea0003800200 */
.L_x_173:
[----:B------:R-:W-:Y:S04]  /*2380*/  BSSY.RECONVERGENT B1, `(.L_x_175) ;  /* 0x0000009000017945 */ /* 0x000fe80003800200 */
[----:B------:R-:W-:Y:S05]  /*2390*/  @!P1 BRA `(.L_x_176) ;  /* 0x00000000001c9947 */ /* 0x000fea0003800000 */
[----:B0-----:R-:W0:Y:S01]  /*23a0*/  LDC.64 R10, c[0x0][0x380] ;  /* 0x0000e000ff0a7b82 */ /* 0x001e220000000a00 */
[----:B------:R-:W-:Y:S02]  /*23b0*/  IMAD R7, R3, 0x100, R0 ;  /* 0x0000010003077824 */ /* 0x000fe400078e0200 */
[----:B------:R-:W-:Y:S02]  /*23c0*/  IMAD.MOV.U32 R12, RZ, RZ, R9 ;  /* 0x000000ffff0c7224 */ /* 0x000fe400078e0009 */
[----:B------:R-:W-:Y:S02]  /*23d0*/  VIADD R7, R7, 0x100 ;  /* 0x0000010007077836 */ /* 0x000fe40000000000 */
[----:B------:R-:W-:Y:S02]  /*23e0*/  IMAD.MOV.U32 R13, RZ, RZ, RZ ;  /* 0x000000ffff0d7224 */ /* 0x000fe400078e00ff */
[----:B0-----:R-:W-:-:S05]  /*23f0*/  IMAD.WIDE.U32 R10, R7, 0x8, R10 ;  /* 0x00000008070a7825 */ /* 0x001fca00078e000a */
[----:B------:R1:W-:Y:S02]  /*2400*/  REDG.E.ADD.64.STRONG.GPU desc[UR20][R10.64], R12 ;  /* 0x0000000c0a00798e */ /* 0x0003e4000c12e514 */
.L_x_176:
[----:B------:R-:W-:Y:S05]  /*2410*/  BSYNC.RECONVERGENT B1 ;  /* 0x0000000000017941 */ /* 0x000fea0003800200 */
.L_x_175:
[----:B------:R-:W-:Y:S04]  /*2420*/  BSSY.RECONVERGENT B1, `(.L_x_177) ;  /* 0x0000008000017945 */ /* 0x000fe80003800200 */
[----:B------:R-:W-:Y:S05]  /*2430*/  @!P2 BRA `(.L_x_178) ;  /* 0x000000000018a947 */ /* 0x000fea0003800000 */
[----:B01----:R-:W0:Y:S01]  /*2440*/  LDC.64 R10, c[0x0][0x380] ;  /* 0x0000e000ff0a7b82 */ /* 0x003e220000000a00 */
[----:B------:R-:W-:-:S04]  /*2450*/  IMAD R7, R3, 0x100, R0 ;  /* 0x0000010003077824 */ /* 0x000fc800078e0200 */
[----:B------:R-:W-:-:S04]  /*2460*/  VIADD R7, R7, 0x200 ;  /* 0x0000020007077836 */ /* 0x000fc80000000000 */
[----:B0-----:R-:W-:-:S04]  /*2470*/  IMAD.WIDE.U32 R10, R7, 0x8, R10 ;  /* 0x00000008070a7825 */ /* 0x001fc800078e000a */
[----:B------:R-:W-:-:S05]  /*2480*/  IMAD.MOV.U32 R7, RZ, RZ, RZ ;  /* 0x000000ffff077224 */ /* 0x000fca00078e00ff */
[----:B------:R4:W-:Y:S02]  /*2490*/  REDG.E.ADD.64.STRONG.GPU desc[UR20][R10.64], R6 ;  /* 0x000000060a00798e */ /* 0x0009e4000c12e514 */
.L_x_178:
[----:B------:R-:W-:Y:S05]  /*24a0*/  BSYNC.RECONVERGENT B1 ;  /* 0x0000000000017941 */ /* 0x000fea0003800200 */
.L_x_177:
[----:B------:R-:W-:Y:S04]  /*24b0*/  BSSY.RECONVERGENT B1, `(.L_x_179) ;  /* 0x0000009000017945 */ /* 0x000fe80003800200 */
[----:B------:R-:W-:Y:S05]  /*24c0*/  @!P3 BRA `(.L_x_180) ;  /* 0x00000000001cb947 */ /* 0x000fea0003800000 */
[----:B----4-:R-:W4:Y:S01]  /*24d0*/  LDC.64 R6, c[0x0][0x380] ;  /* 0x0000e000ff067b82 */ /* 0x010f220000000a00 */
[----:B------:R-:W-:Y:S02]  /*24e0*/  IMAD R9, R3, 0x100, R0 ;  /* 0x0000010003097824 */ /* 0x000fe400078e0200 */
[----:B01----:R-:W-:Y:S02]  /*24f0*/  IMAD.MOV.U32 R10, RZ, RZ, R2 ;  /* 0x000000ffff0a7224 */ /* 0x003fe400078e0002 */
[----:B------:R-:W-:Y:S02]  /*2500*/  VIADD R9, R9, 0x300 ;  /* 0x0000030009097836 */ /* 0x000fe40000000000 */
[----:B------:R-:W-:Y:S02]  /*2510*/  IMAD.MOV.U32 R11, RZ, RZ, RZ ;  /* 0x000000ffff0b7224 */ /* 0x000fe400078e00ff */
[----:B----4-:R-:W-:-:S05]  /*2520*/  IMAD.WIDE.U32 R6, R9, 0x8, R6 ;  /* 0x0000000809067825 */ /* 0x010fca00078e0006 */
[----:B------:R0:W-:Y:S02]  /*2530*/  REDG.E.ADD.64.STRONG.GPU desc[UR20][R6.64], R10 ;  /* 0x0000000a0600798e */ /* 0x0001e4000c12e514 */
.L_x_180:
[----:B------:R-:W-:Y:S05]  /*2540*/  BSYNC.RECONVERGENT B1 ;  /* 0x0000000000017941 */ /* 0x000fea0003800200 */
.L_x_179:
[----:B------:R-:W-:-:S07]  /*2550*/  VIADD R3, R3, 0x4 ;  /* 0x0000000403037836 */ /* 0x000fce0000000000 */
.L_x_172:
[----:B------:R-:W-:Y:S01]  /*2560*/  UISETP.NE.AND UP0, UPT, UR25, URZ, UPT ;  /* 0x000000ff1900728c */ /* 0x000fe2000bf05270 */
[----:B------:R-:W-:Y:S08]  /*2570*/  BSSY.RECONVERGENT B1, `(.L_x_171) ;  /* 0x0000029000017945 */ /* 0x000ff00003800200 */
[----:B------:R-:W-:Y:S05]  /*2580*/  BRA.U !UP0, `(.L_x_181) ;  /* 0x00000001089c7547 */ /* 0x000fea000b800000 */
[----:B------:R-:W-:-:S13]  /*2590*/  ISETP.NE.AND P0, PT, R5, RZ, PT ;  /* 0x000000ff0500720c */ /* 0x000fda0003f05270 */
[----:B------:R-:W-:Y:S05]  /*25a0*/  @!P0 BRA `(.L_x_182) ;  /* 0x0000000000648947 */ /* 0x000fea0003800000 */
[----:B0---4-:R-:W-:Y:S01]  /*25b0*/  IMAD R6, R3, 0x400, R4 ;  /* 0x0000040003067824 */ /* 0x011fe200078e0204 */
[----:B------:R-:W-:Y:S04]  /*25c0*/  BSSY.RECONVERGENT B2, `(.L_x_183) ;  /* 0x000000c000027945 */ /* 0x000fe80003800200 */
[----:B------:R-:W0:Y:S04]  /*25d0*/  LDS R2, [R6] ;  /* 0x0000000006027984 */ /* 0x000e280000000800 */
[----:B------:R-:W4:Y:S01]  /*25e0*/  LDS R9, [R6+0x400] ;  /* 0x0004000006097984 */ /* 0x000f220000000800 */
[----:B0-----:R-:W-:-:S02]  /*25f0*/  ISETP.NE.AND P0, PT, R2, RZ, PT ;  /* 0x000000ff0200720c */ /* 0x001fc40003f05270 */
[----:B----4-:R-:W-:-:S11]  /*2600*/  ISETP.NE.AND P1, PT, R9, RZ, PT ;  /* 0x000000ff0900720c */ /* 0x010fd60003f25270 */
[----:B------:R-:W-:Y:S05]  /*2610*/  @!P0 BRA `(.L_x_184) ;  /* 0x0000000000188947 */ /* 0x000fea0003800000 */
[----:B------:R-:W0:Y:S01]  /*2620*/  LDC.64 R6, c[0x0][0x380] ;  /* 0x0000e000ff067b82 */ /* 0x000e220000000a00 */
[----:B-1----:R-:W-:-:S04]  /*2630*/  IMAD R11, R3, 0x100, R0 ;  /* 0x00000100030b7824 */ /* 0x002fc800078e0200 */
[----:B0-----:R-:W-:-:S04]  /*2640*/  IMAD.WIDE.U32 R10, R11, 0x8, R6 ;  /* 0x000000080b0a7825 */ /* 0x001fc800078e0006 */
[----:B------:R-:W-:Y:S02]  /*2650*/  IMAD.MOV.U32 R6, RZ, RZ, R2 ;  /* 0x000000ffff067224 */ /* 0x000fe400078e0002 */
[----:B------:R-:W-:-:S05]  /*2660*/  IMAD.MOV.U32 R7, RZ, RZ, RZ ;  /* 0x000000ffff077224 */ /* 0x000fca00078e00ff */
[----:B------:R0:W-:Y:S02]  /*2670*/  REDG.E.ADD.64.STRONG.GPU desc[UR20][R10.64], R6 ;  /* 0x000000060a00798e */ /* 0x0001e4000c12e514 */
.L_x_184:
[----:B------:R-:W-:Y:S05]  /*2680*/  BSYNC.RECONVERGENT B2 ;  /* 0x0000000000027941 */ /* 0x000fea0003800200 */
.L_x_183:
[----:B------:R-:W-:Y:S04]  /*2690*/  BSSY.RECONVERGENT B2, `(.L_x_185) ;  /* 0x0000009000027945 */ /* 0x000fe80003800200 */
[----:B------:R-:W-:Y:S05]  /*26a0*/  @!P1 BRA `(.L_x_186) ;  /* 0x00000000001c9947 */ /* 0x000fea0003800000 */
[----:B0-----:R-:W0:Y:S01]  /*26b0*/  LDC.64 R6, c[0x0][0x380] ;  /* 0x0000e000ff067b82 */ /* 0x001e220000000a00 */
[----:B------:R-:W-:-:S04]  /*26c0*/  IMAD R2, R3, 0x100, R0 ;  /* 0x0000010003027824 */ /* 0x000fc800078e0200 */
[----:B-1----:R-:W-:-:S04]  /*26d0*/  VIADD R11, R2, 0x100 ;  /* 0x00000100020b7836 */ /* 0x002fc80000000000 */
[----:B0-----:R-:W-:-:S04]  /*26e0*/  IMAD.WIDE.U32 R10, R11, 0x8, R6 ;  /* 0x000000080b0a7825 */ /* 0x001fc800078e0006 */
[----:B------:R-:W-:Y:S02]  /*26f0*/  IMAD.MOV.U32 R6, RZ, RZ, R9 ;  /* 0x000000ffff067224 */ /* 0x000fe400078e0009 */
[----:B------:R-:W-:-:S05]  /*2700*/  IMAD.MOV.U32 R7, RZ, RZ, RZ ;  /* 0x000000ffff077224 */ /* 0x000fca00078e00ff */
[----:B------:R4:W-:Y:S02]  /*2710*/  REDG.E.ADD.64.STRONG.GPU desc[UR20][R10.64], R6 ;  /* 0x000000060a00798e */ /* 0x0009e4000c12e514 */
.L_x_186:
[----:B------:R-:W-:Y:S05]  /*2720*/  BSYNC.RECONVERGENT B2 ;  /* 0x0000000000027941 */ /* 0x000fea0003800200 */
.L_x_185:
[----:B------:R-:W-:-:S07]  /*2730*/  VIADD R3, R3, 0x2 ;  /* 0x0000000203037836 */ /* 0x000fce0000000000 */
.L_x_182:
[----:B------:R-:W-:-:S09]  /*2740*/  UISETP.NE.AND UP0, UPT, UR9, URZ, UPT ;  /* 0x000000ff0900728c */ /* 0x000fd2000bf05270 */
[----:B------:R-:W-:Y:S05]  /*2750*/  BRA.U !UP0, `(.L_x_181) ;  /* 0x0000000108287547 */ /* 0x000fea000b800000 */
[----:B------:R-:W-:-:S05]  /*2760*/  IMAD R2, R3, 0x400, R4 ;  /* 0x0000040003027824 */ /* 0x000fca00078e0204 */
[----:B------:R-:W5:Y:S02]  /*2770*/  LDS R9, [R2] ;  /* 0x0000000002097984 */ /* 0x000f640000000800 */
[----:B-----5:R-:W-:-:S13]  /*2780*/  ISETP.NE.AND P0, PT, R9, RZ, PT ;  /* 0x000000ff0900720c */ /* 0x020fda0003f05270 */
[----:B------:R-:W-:Y:S05]  /*2790*/  @!P0 BRA `(.L_x_181) ;  /* 0x0000000000188947 */ /* 0x000fea0003800000 */
[----:B0---4-:R-:W0:Y:S01]  /*27a0*/  LDC.64 R6, c[0x0][0x380] ;  /* 0x0000e000ff067b82 */ /* 0x011e220000000a00 */
[----:B------:R-:W-:-:S04]  /*27b0*/  IMAD R3, R3, 0x100, R0 ;  /* 0x0000010003037824 */ /* 0x000fc800078e0200 */
[----:B0-----:R-:W-:-:S04]  /*27c0*/  IMAD.WIDE.U32 R2, R3, 0x8, R6 ;  /* 0x0000000803027825 */ /* 0x001fc800078e0006 */
[----:B------:R-:W-:Y:S02]  /*27d0*/  IMAD.MOV.U32 R6, RZ, RZ, R9 ;  /* 0x000000ffff067224 */ /* 0x000fe400078e0009 */
[----:B------:R-:W-:-:S05]  /*27e0*/  IMAD.MOV.U32 R7, RZ, RZ, RZ ;  /* 0x000000ffff077224 */ /* 0x000fca00078e00ff */
[----:B------:R0:W-:Y:S02]  /*27f0*/  REDG.E.ADD.64.STRONG.GPU desc[UR20][R2.64], R6 ;  /* 0x000000060200798e */ /* 0x0001e4000c12e514 */
.L_x_181:
[----:B------:R-:W-:Y:S05]  /*2800*/  BSYNC.RECONVERGENT B1 ;  /* 0x0000000000017941 */ /* 0x000fea0003800200 */
.L_x_171:
[----:B------:R-:W-:-:S13]  /*2810*/  ISETP.GT.U32.AND P0, PT, R0, 0x7f, PT ;  /* 0x0000007f0000780c */ /* 0x000fda0003f04070 */
[----:B------:R-:W-:Y:S05]  /*2820*/  @P0 BRA `(.L_x_152) ;  /* 0x0000000800900947 */ /* 0x000fea0003800000 */
[----:B------:R-:W-:Y:S01]  /*2830*/  UISETP.GE.U32.AND UP0, UPT, UR22, 0x7, UPT ;  /* 0x000000071600788c */ /* 0x000fe2000bf06070 */
[----:B0-----:R-:W-:-:S08]  /*2840*/  IMAD.MOV.U32 R3, RZ, RZ, RZ ;  /* 0x000000ffff037224 */ /* 0x001fd000078e00ff */
[----:B------:R-:W-:Y:S05]  /*2850*/  BRA.U !UP0, `(.L_x_187) ;  /* 0x0000000508147547 */ /* 0x000fea000b800000 */
[----:B------:R-:W0:Y:S01]  /*2860*/  LDC.64 R2, c[0x0][0x380] ;  /* 0x0000e000ff027b82 */ /* 0x000e220000000a00 */
[----:B------:R-:W-:-:S07]  /*2870*/  IMAD.MOV.U32 R9, RZ, RZ, RZ ;  /* 0x000000ffff097224 */ /* 0x000fce00078e00ff */
.L_x_204:
[C---:B01--4-:R-:W-:Y:S01]  /*2880*/  IMAD R11, R9.reuse, 0x400, R4 ;  /* 0x00000400090b7824 */ /* 0x053fe200078e0204 */
[----:B------:R-:W-:Y:S01]  /*2890*/  BSSY.RECONVERGENT B1, `(.L_x_188) ;  /* 0x0000011000017945 */ /* 0x000fe20003800200 */
[C---:B--23--:R-:W-:Y:S02]  /*28a0*/  IMAD R7, R9.reuse, 0x100, R0 ;  /* 0x0000010009077824 */ /* 0x04cfe400078e0200 */
[----:B------:R-:W-:Y:S01]  /*28b0*/  VIADD R9, R9, 0x8 ;  /* 0x0000000809097836 */ /* 0x000fe20000000000 */
[----:B---3--:R-:W1:Y:S01]  /*28c0*/  LDS R14, [R11+0x200] ;  /* 0x000200000b0e7984 */ /* 0x008e620000000800 */
[----:B0-----:R-:W-:-:S03]  /*28d0*/  IMAD.WIDE.U32 R6, R7, 0x8, R2 ;  /* 0x0000000807067825 */ /* 0x001fc600078e0002 */
[----:B------:R-:W0:Y:S04]  /*28e0*/  LDS R13, [R11+0x600] ;  /* 0x000600000b0d7984 */ /* 0x000e280000000800 */
[----:B--2---:R2:W3:Y:S04]  /*28f0*/  LDS R17, [R11+0xa00] ;  /* 0x000a00000b117984 */ /* 0x0044e80000000800 */
[----:B------:R2:W4:Y:S04]  /*2900*/  LDS R18, [R11+0xe00] ;  /* 0x000e00000b127984 */ /* 0x0005280000000800 */
[----:B------:R2:W2:Y:S04]  /*2910*/  LDS R19, [R11+0x1200] ;  /* 0x001200000b137984 */ /* 0x0004a80000000800 */
[----:B------:R0:W2:Y:S04]  /*2920*/  LDS R16, [R11+0x1600] ;  /* 0x001600000b107984 */ /* 0x0000a80000000800 */
[----:B------:R0:W2:Y:S04]  /*2930*/  LDS R12, [R11+0x1a00] ;  /* 0x001a00000b0c7984 */ /* 0x0000a80000000800 */
[----:B------:R0:W2:Y:S01]  /*2940*/  LDS R10, [R11+0x1e00] ;  /* 0x001e00000b0a7984 */ /* 0x0000a20000000800 */
[----:B-1----:R-:W-:-:S02]  /*2950*/  ISETP.NE.AND P0, PT, R14, RZ, PT ;  /* 0x000000ff0e00720c */ /* 0x002fc40003f05270 */
[----:B0-----:R-:W-:-:S11]  /*2960*/  ISETP.NE.AND P1, PT, R13, RZ, PT ;  /* 0x000000ff0d00720c */ /* 0x001fd60003f25270 */
[----:B---34-:R-:W-:Y:S05]  /*2970*/  @!P0 BRA `(.L_x_189) ;  /* 0x0000000000088947 */ /* 0x018fea0003800000 */
[----:B------:R-:W-:-:S05]  /*2980*/  IMAD.MOV.U32 R15, RZ, RZ, RZ ;  /* 0x000000ffff0f7224 */ /* 0x000fca00078e00ff */
[----:B------:R0:W-:Y:S02]  /*2990*/  REDG.E.ADD.64.STRONG.GPU desc[UR20][R6.64+0x400], R14 ;  /* 0x0004000e0600798e */ /* 0x0001e4000c12e514 */
.L_x_189:
[----:B------:R-:W-:Y:S05]  /*29a0*/  BSYNC.RECONVERGENT B1 ;  /* 0x0000000000017941 */ /* 0x000fea0003800200 */
.L_x_188:
[----:B------:R-:W-:Y:S04]  /*29b0*/  BSSY.RECONVERGENT B1, `(.L_x_190) ;  /* 0x0000005000017945 */ /* 0x000fe80003800200 */
[----:B------:R-:W-:Y:S05]  /*29c0*/  @!P1 BRA `(.L_x_191) ;  /* 0x00000000000c9947 */ /* 0x000fea0003800000 */
[----:B0-----:R-:W-:Y:S02]  /*29d0*/  IMAD.MOV.U32 R14, RZ, RZ, R13 ;  /* 0x000000ffff0e7224 */ /* 0x001fe400078e000d */
[----:B------:R-:W-:-:S05]  /*29e0*/  IMAD.MOV.U32 R15, RZ, RZ, RZ ;  /* 0x000000ffff0f7224 */ /* 0x000fca00078e00ff */
[----:B------:R1:W-:Y:S02]  /*29f0*/  REDG.E.ADD.64.STRONG.GPU desc[UR20][R6.64+0xc00], R14 ;  /* 0x000c000e0600798e */ /* 0x0003e4000c12e514 */
.L_x_191:
[----:B------:R-:W-:Y:S05]  /*2a00*/  BSYNC.RECONVERGENT B1 ;  /* 0x0000000000017941 */ /* 0x000fea0003800200 */
.L_x_190:
[----:B------:R-:W-:Y:S01]  /*2a10*/  ISETP.NE.AND P6, PT, R17, RZ, PT ;  /* 0x000000ff1100720c */ /* 0x000fe20003fc5270 */
[----:B------:R-:W-:Y:S01]  /*2a20*/  BSSY.RECONVERGENT B1, `(.L_x_192) ;  /* 0x000000b000017945 */ /* 0x000fe20003800200 */
[----:B------:R-:W-:Y:S02]  /*2a30*/  ISETP.NE.AND P0, PT, R9, UR27, PT ;  /* 0x0000001b09007c0c */ /* 0x000fe4000bf05270 */
[----:B------:R-:W-:Y:S02]  /*2a40*/  ISETP.NE.AND P1, PT, R18, RZ, PT ;  /* 0x000000ff1200720c */ /* 0x000fe40003f25270 */
[----:B--2---:R-:W-:Y:S02]  /*2a50*/  ISETP.NE.AND P2, PT, R19, RZ, PT ;  /* 0x000000ff1300720c */ /* 0x004fe40003f45270 */
[----:B------:R-:W-:Y:S02]  /*2a60*/  ISETP.NE.AND P3, PT, R16, RZ, PT ;  /* 0x000000ff1000720c */ /* 0x000fe40003f65270 */
[----:B------:R-:W-:-:S02]  /*2a70*/  ISETP.NE.AND P4, PT, R12, RZ, PT ;  /* 0x000000ff0c00720c */ /* 0x000fc40003f85270 */
[----:B------:R-:W-:Y:S01]  /*2a80*/  ISETP.NE.AND P5, PT, R10, RZ, PT ;  /* 0x000000ff0a00720c */ /* 0x000fe20003fa5270 */
[----:B------:R-:W-:-:S12]  /*2a90*/  @!P6 BRA `(.L_x_193) ;  /* 0x00000000000ce947 */ /* 0x000fd80003800000 */
[----:B01----:R-:W-:Y:S02]  /*2aa0*/  IMAD.MOV.U32 R14, RZ, RZ, R17 ;  /* 0x000000ffff0e7224 */ /* 0x003fe400078e0011 */
[----:B------:R-:W-:-:S05]  /*2ab0*/  IMAD.MOV.U32 R15, RZ, RZ, RZ ;  /* 0x000000ffff0f7224 */ /* 0x000fca00078e00ff */
[----:B------:R2:W-:Y:S02]  /*2ac0*/  REDG.E.ADD.64.STRONG.GPU desc[UR20][R6.64+0x1400], R14 ;  /* 0x0014000e0600798e */ /* 0x0005e4000c12e514 */
.L_x_193:
[----:B------:R-:W-:Y:S05]  /*2ad0*/  BSYNC.RECONVERGENT B1 ;  /* 0x0000000000017941 */ /* 0x000fea0003800200 */
.L_x_192:
[----:B------:R-:W-:Y:S04]  /*2ae0*/  BSSY.RECONVERGENT B1, `(.L_x_194) ;  /* 0x0000005000017945 */ /* 0x000fe80003800200 */
[----:B------:R-:W-:Y:S05]  /*2af0*/  @!P1 BRA `(.L_x_195) ;  /* 0x00000000000c9947 */ /* 0x000fea0003800000 */
[----:B012---:R-:W-:Y:S02]  /*2b00*/  IMAD.MOV.U32 R14, RZ, RZ, R18 ;  /* 0x000000ffff0e7224 */ /* 0x007fe400078e0012 */
[----:B------:R-:W-:-:S05]  /*2b10*/  IMAD.MOV.U32 R15, RZ, RZ, RZ ;  /* 0x000000ffff0f7224 */ /* 0x000fca00078e00ff */
[----:B------:R3:W-:Y:S02]  /*2b20*/  REDG.E.ADD.64.STRONG.GPU desc[UR20][R6.64+0x1c00], R14 ;  /* 0x001c000e0600798e */ /* 0x0007e4000c12e514 */
.L_x_195:
[----:B------:R-:W-:Y:S05]  /*2b30*/  BSYNC.RECONVERGENT B1 ;  /* 0x0000000000017941 */ /* 0x000fea0003800200 */
.L_x_194:
[----:B------:R-:W-:Y:S04]  /*2b40*/  BSSY.RECONVERGENT B1, `(.L_x_196) ;  /* 0x0000005000017945 */ /* 0x000fe80003800200 */
[----:B------:R-:W-:Y:S05]  /*2b50*/  @!P2 BRA `(.L_x_197) ;  /* 0x00000000000ca947 */ /* 0x000fea0003800000 */
[----:B0123--:R-:W-:Y:S02]  /*2b60*/  IMAD.MOV.U32 R14, RZ, RZ, R19 ;  /* 0x000000ffff0e7224 */ /* 0x00ffe400078e0013 */
[----:B------:R-:W-:-:S05]  /*2b70*/  IMAD.MOV.U32 R15, RZ, RZ, RZ ;  /* 0x000000ffff0f7224 */ /* 0x000fca00078e00ff */
[----:B------:R4:W-:Y:S02]  /*2b80*/  REDG.E.ADD.64.STRONG.GPU desc[UR20][R6.64+0x2400], R14 ;  /* 0x0024000e0600798e */ /* 0x0009e4000c12e514 */
.L_x_197:
[----:B------:R-:W-:Y:S05]  /*2b90*/  BSYNC.RECONVERGENT B1 ;  /* 0x0000000000017941 */ /* 0x000fea0003800200 */
.L_x_196:
[----:B------:R-:W-:Y:S04]  /*2ba0*/  BSSY.RECONVERGENT B1, `(.L_x_198) ;  /* 0x0000004000017945 */ /* 0x000fe80003800200 */
[----:B------:R-:W-:Y:S05]  /*2bb0*/  @!P3 BRA `(.L_x_199) ;  /* 0x000000000008b947 */ /* 0x000fea0003800000 */
[----:B------:R-:W-:-:S05]  /*2bc0*/  IMAD.MOV.U32 R17, RZ, RZ, RZ ;  /* 0x000000ffff117224 */ /* 0x000fca00078e00ff */
[----:B------:R0:W-:Y:S02]  /*2bd0*/  REDG.E.ADD.64.STRONG.GPU desc[UR20][R6.64+0x2c00], R16 ;  /* 0x002c00100600798e */ /* 0x0001e4000c12e514 */
.L_x_199:
[----:B------:R-:W-:Y:S05]  /*2be0*/  BSYNC.RECONVERGENT B1 ;  /* 0x0000000000017941 */ /* 0x000fea0003800200 */
.L_x_198:
[----:B------:R-:W-:Y:S04]  /*2bf0*/  BSSY.RECONVERGENT B1, `(.L_x_200) ;  /* 0x0000004000017945 */ /* 0x000fe80003800200 */
[----:B------:R-:W-:Y:S05]  /*2c00*/  @!P4 BRA `(.L_x_201) ;  /* 0x000000000008c947 */ /* 0x000fea0003800000 */
[----:B------:R-:W-:-:S05]  /*2c10*/  IMAD.MOV.U32 R13, RZ, RZ, RZ ;  /* 0x000000ffff0d7224 */ /* 0x000fca00078e00ff */
[----:B------:R0:W-:Y:S02]  /*2c20*/  REDG.E.ADD.64.STRONG.GPU desc[UR20][R6.64+0x3400], R12 ;  /* 0x0034000c0600798e */ /* 0x0001e4000c12e514 */
.L_x_201:
[----:B------:R-:W-:Y:S05]  /*2c30*/  BSYNC.RECONVERGENT B1 ;  /* 0x0000000000017941 */ /* 0x000fea0003800200 */
.L_x_200:
[----:B------:R-:W-:Y:S04]  /*2c40*/  BSSY.RECONVERGENT B1, `(.L_x_202) ;  /* 0x0000004000017945 */ /* 0x000fe80003800200 */
[----:B------:R-:W-:Y:S05]  /*2c50*/  @!P5 BRA `(.L_x_203) ;  /* 0x000000000008d947 */ /* 0x000fea0003800000 */
[----:B------:R-:W-:-:S05]  /*2c60*/  IMAD.MOV.U32 R11, RZ, RZ, RZ ;  /* 0x000000ffff0b7224 */ /* 0x000fca00078e00ff */
[----:B------:R0:W-:Y:S02]  /*2c70*/  REDG.E.ADD.64.STRONG.GPU desc[UR20][R6.64+0x3c00], R10 ;  /* 0x003c000a0600798e */ /* 0x0001e4000c12e514 */
.L_x_203:
[----:B------:R-:W-:Y:S05]  /*2c80*/  BSYNC.RECONVERGENT B1 ;  /* 0x0000000000017941 */ /* 0x000fea0003800200 */
.L_x_202:
[----:B------:R-:W-:Y:S05]  /*2c90*/  @P0 BRA `(.L_x_204) ;  /* 0xfffffff800f80947 */ /* 0x000fea000383ffff */
[----:B------:R-:W-:-:S07]  /*2ca0*/  IMAD.U32 R3, RZ, RZ, UR27 ;  /* 0x0000001bff037e24 */ /* 0x000fce000f8e00ff */
.L_x_187:
[----:B------:R-:W-:-:S09]  /*2cb0*/  UISETP.NE.AND UP0, UPT, UR24, URZ, UPT ;  /* 0x000000ff1800728c */ /* 0x000fd2000bf05270 */
[----:B------:R-:W-:Y:S05]  /*2cc0*/  BRA.U !UP0, `(.L_x_152) ;  /* 0x0000000508687547 */ /* 0x000fea000b800000 */
[----:B------:R-:W-:-:S13]  /*2cd0*/  ISETP.GE.U32.AND P0, PT, R8, 0x3, PT ;  /* 0x000000030800780c */ /* 0x000fda0003f06070 */
[----:B------:R-:W-:Y:S05]  /*2ce0*/  @!P0 BRA `(.L_x_205) ;  /* 0x0000000000bc8947 */ /* 0x000fea0003800000 */
[----:B01234-:R-:W-:Y:S01]  /*2cf0*/  IMAD R7, R3, 0x400, R4 ;  /* 0x0000040003077824 */ /* 0x01ffe200078e0204 */
[----:B------:R-:W-:Y:S04]  /*2d00*/  BSSY.RECONVERGENT B1, `(.L_x_206) ;  /* 0x000000f000017945 */ /* 0x000fe80003800200 */
[----:B------:R-:W0:Y:S04]  /*2d10*/  LDS R10, [R7+0x200] ;  /* 0x00020000070a7984 */ /* 0x000e280000000800 */
[----:B------:R-:W1:Y:S04]  /*2d20*/  LDS R12, [R7+0x600] ;  /* 0x00060000070c7984 */ /* 0x000e680000000800 */
[----:B------:R-:W2:Y:S04]  /*2d30*/  LDS R6, [R7+0xa00] ;  /* 0x000a000007067984 */ /* 0x000ea80000000800 */
[----:B------:R-:W3:Y:S01]  /*2d40*/  LDS R2, [R7+0xe00] ;  /* 0x000e000007027984 */ /* 0x000ee20000000800 */
[----:B0-----:R-:W-:-:S02]  /*2d50*/  ISETP.NE.AND P0, PT, R10, RZ, PT ;  /* 0x000000ff0a00720c */ /* 0x001fc40003f05270 */
[----:B-1----:R-:W-:Y:S02]  /*2d60*/  ISETP.NE.AND P1, PT, R12, RZ, PT ;  /* 0x000000ff0c00720c */ /* 0x002fe40003f25270 */
[----:B--2---:R-:W-:Y:S02]  /*2d70*/  ISETP.NE.AND P2, PT, R6, RZ, PT ;  /* 0x000000ff0600720c */ /* 0x004fe40003f45270 */
[----:B---3--:R-:W-:-:S07]  /*2d80*/  ISETP.NE.AND P3, PT, R2, RZ, PT ;  /* 0x000000ff0200720c */ /* 0x008fce0003f65270 */
[----:B------:R-:W-:Y:S06]  /*2d90*/  @!P0 BRA `(.L_x_207) ;  /* 0x0000000000148947 */ /* 0x000fec0003800000 */
[----:B------:R-:W0:Y:S01]  /*2da0*/  LDC.64 R8, c[0x0][0x380] ;  /* 0x0000e000ff087b82 */ /* 0x000e220000000a00 */
[----:B------:R-:W-:Y:S02]  /*2db0*/  IMAD R7, R3, 0x100, R0 ;  /* 0x0000010003077824 */ /* 0x000fe400078e0200 */
[----:B------:R-:W-:Y:S02]  /*2dc0*/  IMAD.MOV.U32 R11, RZ, RZ, RZ ;  /* 0x000000ffff0b7224 */ /* 0x000fe400078e00ff */
[----:B0-----:R-:W-:-:S05]  /*2dd0*/  IMAD.WIDE.U32 R8, R7, 0x8, R8 ;  /* 0x0000000807087825 */ /* 0x001fca00078e0008 */
[----:B------:R0:W-:Y:S02]  /*2de0*/  REDG.E.ADD.64.STRONG.GPU desc[UR20][R8.64+0x400], R10 ;  /* 0x0004000a0800798e */ /* 0x0001e4000c12e514 */
.L_x_207:
[----:B------:R-:W-:Y:S05]  /*2df0*/  BSYNC.RECONVERGENT B1 ;  /* 0x0000000000017941 */ /* 0x000fea0003800200 */
.L_x_206:
        /* <DEDUP_REMOVED lines=9> */
.L_x_209:
[----:B------:R-:W-:Y:S05]  /*2e90*/  BSYNC.RECONVERGENT B1 ;  /* 0x0000000000017941 */ /* 0x000fea0003800200 */
.L_x_208:
        /* <DEDUP_REMOVED lines=8> */
.L_x_211:
[----:B------:R-:W-:Y:S05]  /*2f20*/  BSYNC.RECONVERGENT B1 ;  /* 0x0000000000017941 */ /* 0x000fea0003800200 */
.L_x_210:
[----:B------:R-:W-:Y:S04]  /*2f30*/  BSSY.RECONVERGENT B1, `(.L_x_212) ;  /* 0x0000009000017945 */ /* 0x000fe80003800200 */
[----:B------:R-:W-:Y:S05]  /*2f40*/  @!P3 BRA `(.L_x_213) ;  /* 0x00000000001cb947 */ /* 0x000fea0003800000 */
[----:B--2---:R-:W2:Y:S01]  /*2f50*/  LDC.64 R6, c[0x0][0x380] ;  /* 0x0000e000ff067b82 */ /* 0x004ea20000000a00 */
[----:B01----:R-:W-:Y:S02]  /*2f60*/  IMAD R9, R3, 0x100, R0 ;  /* 0x0000010003097824 */ /* 0x003fe400078e0200 */
[----:B------:R-:W-:Y:S02]  /*2f70*/  IMAD.MOV.U32 R8, RZ, RZ, R2 ;  /* 0x000000ffff087224 */ /* 0x000fe400078e0002 */
[----:B------:R-:W-:-:S04]  /*2f80*/  VIADD R9, R9, 0x300 ;  /* 0x0000030009097836 */ /* 0x000fc80000000000 */
[----:B--2---:R-:W-:-:S04]  /*2f90*/  IMAD.WIDE.U32 R6, R9, 0x8, R6 ;  /* 0x0000000809067825 */ /* 0x004fc800078e0006 */
[----:B------:R-:W-:-:S05]  /*2fa0*/  IMAD.MOV.U32 R9, RZ, RZ, RZ ;  /* 0x000000ffff097224 */ /* 0x000fca00078e00ff */
[----:B------:R3:W-:Y:S02]  /*2fb0*/  REDG.E.ADD.64.STRONG.GPU desc[UR20][R6.64+0x400], R8 ;  /* 0x000400080600798e */ /* 0x0007e4000c12e514 */
.L_x_213:
[----:B------:R-:W-:Y:S05]  /*2fc0*/  BSYNC.RECONVERGENT B1 ;  /* 0x0000000000017941 */ /* 0x000fea0003800200 */
.L_x_212:
[----:B------:R-:W-:-:S07]  /*2fd0*/  VIADD R3, R3, 0x4 ;  /* 0x0000000403037836 */ /* 0x000fce0000000000 */
.L_x_205:
[----:B------:R-:W-:-:S09]  /*2fe0*/  UISETP.NE.AND UP0, UPT, UR25, URZ, UPT ;  /* 0x000000ff1900728c */ /* 0x000fd2000bf05270 */
[----:B------:R-:W-:Y:S05]  /*2ff0*/  BRA.U !UP0, `(.L_x_152) ;  /* 0x00000001089c7547 */ /* 0x000fea000b800000 */
[----:B------:R-:W-:-:S13]  /*3000*/  ISETP.NE.AND P0, PT, R5, RZ, PT ;  /* 0x000000ff0500720c */ /* 0x000fda0003f05270 */
[----:B------:R-:W-:Y:S05]  /*3010*/  @!P0 BRA `(.L_x_214) ;  /* 0x0000000000648947 */ /* 0x000fea0003800000 */
[----:B01234-:R-:W-:Y:S01]  /*3020*/  IMAD R6, R3, 0x400, R4 ;  /* 0x0000040003067824 */ /* 0x01ffe200078e0204 */
[----:B------:R-:W-:Y:S04]  /*3030*/  BSSY.RECONVERGENT B1, `(.L_x_215) ;  /* 0x000000c000017945 */ /* 0x000fe80003800200 */
[----:B------:R-:W0:Y:S04]  /*3040*/  LDS R2, [R6+0x200] ;  /* 0x0002000006027984 */ /* 0x000e280000000800 */
[----:B------:R-:W1:Y:S01]  /*3050*/  LDS R5, [R6+0x600] ;  /* 0x0006000006057984 */ /* 0x000e620000000800 */
[----:B0-----:R-:W-:-:S02]  /*3060*/  ISETP.NE.AND P0, PT, R2, RZ, PT ;  /* 0x000000ff0200720c */ /* 0x001fc40003f05270 */
[----:B-1----:R-:W-:-:S11]  /*3070*/  ISETP.NE.AND P1, PT, R5, RZ, PT ;  /* 0x000000ff0500720c */ /* 0x002fd60003f25270 */
[----:B------:R-:W-:Y:S05]  /*3080*/  @!P0 BRA `(.L_x_216) ;  /* 0x0000000000188947 */ /* 0x000fea0003800000 */
[----:B------:R-:W0:Y:S01]  /*3090*/  LDC.64 R6, c[0x0][0x380] ;  /* 0x0000e000ff067b82 */ /* 0x000e220000000a00 */
[----:B------:R-:W-:-:S04]  /*30a0*/  IMAD R9, R3, 0x100, R0 ;  /* 0x0000010003097824 */ /* 0x000fc800078e0200 */
[----:B0-----:R-:W-:-:S04]  /*30b0*/  IMAD.WIDE.U32 R8, R9, 0x8, R6 ;  /* 0x0000000809087825 */ /* 0x001fc800078e0006 */
[----:B------:R-:W-:Y:S02]  /*30c0*/  IMAD.MOV.U32 R6, RZ, RZ, R2 ;  /* 0x000000ffff067224 */ /* 0x000fe400078e0002 */
[----:B------:R-:W-:-:S05]  /*30d0*/  IMAD.MOV.U32 R7, RZ, RZ, RZ ;  /* 0x000000ffff077224 */ /* 0x000fca00078e00ff */
[----:B------:R0:W-:Y:S02]  /*30e0*/  REDG.E.ADD.64.STRONG.GPU desc[UR20][R8.64+0x400], R6 ;  /* 0x000400060800798e */ /* 0x0001e4000c12e514 */
.L_x_216:
[----:B------:R-:W-:Y:S05]  /*30f0*/  BSYNC.RECONVERGENT B1 ;  /* 0x0000000000017941 */ /* 0x000fea0003800200 */
.L_x_215:
[----:B------:R-:W-:Y:S04]  /*3100*/  BSSY.RECONVERGENT B1, `(.L_x_217) ;  /* 0x0000009000017945 */ /* 0x000fe80003800200 */
[----:B------:R-:W-:Y:S05]  /*3110*/  @!P1 BRA `(.L_x_218) ;  /* 0x00000000001c9947 */ /* 0x000fea0003800000 */
[----:B0-----:R-:W0:Y:S01]  /*3120*/  LDC.64 R6, c[0x0][0x380] ;  /* 0x0000e000ff067b82 */ /* 0x001e220000000a00 */
[----:B------:R-:W-:-:S04]  /*3130*/  IMAD R2, R3, 0x100, R0 ;  /* 0x0000010003027824 */ /* 0x000fc800078e0200 */
[----:B------:R-:W-:-:S04]  /*3140*/  VIADD R9, R2, 0x100 ;  /* 0x0000010002097836 */ /* 0x000fc80000000000 */
[----:B0-----:R-:W-:-:S04]  /*3150*/  IMAD.WIDE.U32 R8, R9, 0x8, R6 ;  /* 0x0000000809087825 */ /* 0x001fc800078e0006 */
[----:B------:R-:W-:Y:S02]  /*3160*/  IMAD.MOV.U32 R6, RZ, RZ, R5 ;  /* 0x000000ffff067224 */ /* 0x000fe400078e0005 */
[----:B------:R-:W-:-:S05]  /*3170*/  IMAD.MOV.U32 R7, RZ, RZ, RZ ;  /* 0x000000ffff077224 */ /* 0x000fca00078e00ff */
[----:B------:R1:W-:Y:S02]  /*3180*/  REDG.E.ADD.64.STRONG.GPU desc[UR20][R8.64+0x400], R6 ;  /* 0x000400060800798e */ /* 0x0003e4000c12e514 */
.L_x_218:
[----:B------:R-:W-:Y:S05]  /*3190*/  BSYNC.RECONVERGENT B1 ;  /* 0x0000000000017941 */ /* 0x000fea0003800200 */
.L_x_217:
[----:B------:R-:W-:-:S07]  /*31a0*/  VIADD R3, R3, 0x2 ;  /* 0x0000000203037836 */ /* 0x000fce0000000000 */
.L_x_214:
[----:B------:R-:W-:-:S09]  /*31b0*/  UISETP.NE.AND UP0, UPT, UR9, URZ, UPT ;  /* 0x000000ff0900728c */ /* 0x000fd2000bf05270 */
[----:B------:R-:W-:Y:S05]  /*31c0*/  BRA.U !UP0, `(.L_x_152) ;  /* 0x0000000108287547 */ /* 0x000fea000b800000 */
[----:B------:R-:W-:-:S05]  /*31d0*/  IMAD R2, R3, 0x400, R4 ;  /* 0x0000040003027824 */ /* 0x000fca00078e0204 */
[----:B------:R-:W5:Y:S02]  /*31e0*/  LDS R5, [R2+0x200] ;  /* 0x0002000002057984 */ /* 0x000f640000000800 */
[----:B-----5:R-:W-:-:S13]  /*31f0*/  ISETP.NE.AND P0, PT, R5, RZ, PT ;  /* 0x000000ff0500720c */ /* 0x020fda0003f05270 */
[----:B------:R-:W-:Y:S05]  /*3200*/  @!P0 BRA `(.L_x_152) ;  /* 0x0000000000188947 */ /* 0x000fea0003800000 */
[----:B01234-:R-:W0:Y:S01]  /*3210*/  LDC.64 R6, c[0x0][0x380] ;  /* 0x0000e000ff067b82 */ /* 0x01fe220000000a00 */
[----:B------:R-:W-:-:S04]  /*3220*/  IMAD R3, R3, 0x100, R0 ;  /* 0x0000010003037824 */ /* 0x000fc800078e0200 */
[----:B0-----:R-:W-:-:S04]  /*3230*/  IMAD.WIDE.U32 R2, R3, 0x8, R6 ;  /* 0x0000000803027825 */ /* 0x001fc800078e0006 */
[----:B------:R-:W-:Y:S02]  /*3240*/  IMAD.MOV.U32 R6, RZ, RZ, R5 ;  /* 0x000000ffff067224 */ /* 0x000fe400078e0005 */
[----:B------:R-:W-:-:S05]  /*3250*/  IMAD.MOV.U32 R7, RZ, RZ, RZ ;  /* 0x000000ffff077224 */ /* 0x000fca00078e00ff */
[----:B------:R0:W-:Y:S02]  /*3260*/  REDG.E.ADD.64.STRONG.GPU desc[UR20][R2.64+0x400], R6 ;  /* 0x000400060200798e */ /* 0x0001e4000c12e514 */
.L_x_152:
[----:B------:R-:W-:Y:S05]  /*3270*/  BSYNC.RECONVERGENT B0 ;  /* 0x0000000000007941 */ /* 0x000fea0003800200 */
.L_x_151:
[----:B------:R-:W-:Y:S01]  /*3280*/  BAR.SYNC.DEFER_BLOCKING 0x0 ;  /* 0x0000000000007b1d */ /* 0x000fe20000010000 */
[----:B------:R-:W-:-:S04]  /*3290*/  UIADD3 UR6, UP0, UPT, UR6, 0x1, URZ ;  /* 0x0000000106067890 */ /* 0x000fc8000ff1e0ff */
[----:B------:R-:W-:Y:S02]  /*32a0*/  UIADD3.X UR7, UPT, UPT, URZ, UR7, URZ, UP0, !UPT ;  /* 0x00000007ff077290 */ /* 0x000fe400087fe4ff */
[----:B------:R-:W-:-:S04]  /*32b0*/  UISETP.NE.U32.AND UP0, UPT, UR6, UR11, UPT ;  /* 0x0000000b0600728c */ /* 0x000fc8000bf05070 */
[----:B------:R-:W-:-:S09]  /*32c0*/  UISETP.NE.AND.EX UP0, UPT, UR7, UR12, UPT, UP0 ;  /* 0x0000000c0700728c */ /* 0x000fd2000bf05300 */
[----:B------:R-:W-:Y:S05]  /*32d0*/  BRA.U UP0, `(.L_x_219) ;  /* 0xffffffcd00f07547 */ /* 0x000fea000b83ffff */
[----:B------:R-:W-:Y:S05]  /*32e0*/  EXIT ;  /* 0x000000000000794d */ /* 0x000fea0003800000 */
.L_x_220:
        /* <DEDUP_REMOVED lines=9> */
.L_x_612:


//--------------------- .text._ZN3cub18CUB_300001_SM_10006detail10radix_sort31DeviceRadixSortSingleTileKernelINS1_5radix10policy_hubIffyE10Policy1000ELNS0_9SortOrderE1EffyNS1_21identity_decomposer_tEEEvPKT1_PSA_PKT2_PSE_T3_iiT4_ --------------------------
	.section	.text._ZN3cub18CUB_300001_SM_10006detail10radix_sort31DeviceRadixSortSingleTileKernelINS1_5radix10policy_hubIffyE10Policy1000ELNS0_9SortOrderE1EffyNS1_21identity_decomposer_tEEEvPKT1_PSA_PKT2_PSE_T3_iiT4_,"ax",@progbits
	.align	128
        .global         _ZN3cub18CUB_300001_SM_10006detail10radix_sort31DeviceRadixSortSingleTileKernelINS1_5radix10policy_hubIffyE10Policy1000ELNS0_9SortOrderE1EffyNS1_21identity_decomposer_tEEEvPKT1_PSA_PKT2_PSE_T3_iiT4_
        .type           _ZN3cub18CUB_300001_SM_10006detail10radix_sort31DeviceRadixSortSingleTileKernelINS1_5radix10policy_hubIffyE10Policy1000ELNS0_9SortOrderE1EffyNS1_21identity_decomposer_tEEEvPKT1_PSA_PKT2_PSE_T3_iiT4_,@function
        .size           _ZN3cub18CUB_300001_SM_10006detail10radix_sort31DeviceRadixSortSingleTileKernelINS1_5radix10policy_hubIffyE10Policy1000ELNS0_9SortOrderE1EffyNS1_21identity_decomposer_tEEEvPKT1_PSA_PKT2_PSE_T3_iiT4_,(.L_x_613 - _ZN3cub18CUB_300001_SM_10006detail10radix_sort31DeviceRadixSortSingleTileKernelINS1_5radix10policy_hubIffyE10Policy1000ELNS0_9SortOrderE1EffyNS1_21identity_decomposer_tEEEvPKT1_PSA_PKT2_PSE_T3_iiT4_)
        .other          _ZN3cub18CUB_300001_SM_10006detail10radix_sort31DeviceRadixSortSingleTileKernelINS1_5radix10policy_hubIffyE10Policy1000ELNS0_9SortOrderE1EffyNS1_21identity_decomposer_tEEEvPKT1_PSA_PKT2_PSE_T3_iiT4_,@"STO_CUDA_ENTRY STV_DEFAULT"
_ZN3cub18CUB_300001_SM_10006detail10radix_sort31DeviceRadixSortSingleTileKernelINS1_5radix10policy_hubIffyE10Policy1000ELNS0_9SortOrderE1EffyNS1_21identity_decomposer_tEEEvPKT1_PSA_PKT2_PSE_T3_iiT4_:
.text._ZN3cub18CUB_300001_SM_10006detail10radix_sort31DeviceRadixSortSingleTileKernelINS1_5radix10policy_hubIffyE10Policy1000ELNS0_9SortOrderE1EffyNS1_21identity_decomposer_tEEEvPKT1_PSA_PKT2_PSE_T3_iiT4_:
[----:B------:R-:W-:Y:S01]  /*0000*/  LDC R1, c[0x0][0x37c] ;  /* 0x0000df00ff017b82 */ /* 0x000fe20000000800 */
[----:B------:R-:W0:Y:S01]  /*0010*/  S2R R0, SR_TID.X ;  /* 0x0000000000007919 */ /* 0x000e220000002100 */
[----:B------:R-:W1:Y:S01]  /*0020*/  LDCU UR4, c[0x0][0x3a0] ;  /* 0x00007400ff0477ac */ /* 0x000e620008000800 */
[----:B------:R-:W-:Y:S02]  /*0030*/  IMAD.MOV.U32 R35, RZ, RZ, -0x1 ;  /* 0xffffffffff237424 */ /* 0x000fe400078e00ff */
[----:B------:R-:W-:Y:S01]  /*0040*/  IMAD.MOV.U32 R36, RZ, RZ, -0x1 ;  /* 0xffffffffff247424 */ /* 0x000fe200078e00ff */
[----:B------:R-:W2:Y:S01]  /*0050*/  LDCU.64 UR8, c[0x0][0x358] ;  /* 0x00006b00ff0877ac */ /* 0x000ea20008000a00 */
[----:B------:R-:W-:Y:S02]  /*0060*/  IMAD.MOV.U32 R37, RZ, RZ, -0x1 ;  /* 0xffffffffff257424 */ /* 0x000fe400078e00ff */
[----:B------:R-:W-:Y:S02]  /*0070*/  IMAD.MOV.U32 R38, RZ, RZ, -0x1 ;  /* 0xffffffffff267424 */ /* 0x000fe400078e00ff */
[----:B------:R-:W-:-:S02]  /*0080*/  IMAD.MOV.U32 R39, RZ, RZ, -0x1 ;  /* 0xffffffffff277424 */ /* 0x000fc400078e00ff */
[----:B------:R-:W-:Y:S02]  /*0090*/  IMAD.MOV.U32 R29, RZ, RZ, -0x1 ;  /* 0xffffffffff1d7424 */ /* 0x000fe400078e00ff */
[----:B------:R-:W-:Y:S02]  /*00a0*/  IMAD.MOV.U32 R30, RZ, RZ, -0x1 ;  /* 0xffffffffff1e7424 */ /* 0x000fe400078e00ff */
[----:B------:R-:W-:Y:S02]  /*00b0*/  IMAD.MOV.U32 R31, RZ, RZ, -0x1 ;  /* 0xffffffffff1f7424 */ /* 0x000fe400078e00ff */
        /* <DEDUP_REMOVED lines=10> */
[----:B------:R-:W-:Y:S01]  /*0160*/  IMAD.MOV.U32 R49, RZ, RZ, -0x1 ;  /* 0xffffffffff317424 */ /* 0x000fe200078e00ff */
[----:B------:R-:W3:Y:S01]  /*0170*/  S2UR UR6, SR_CgaCtaId ;  /* 0x00000000000679c3 */ /* 0x000ee20000008800 */
[----:B0-----:R-:W-:Y:S01]  /*0180*/  IMAD R9, R0, 0x13, RZ ;  /* 0x0000001300097824 */ /* 0x001fe200078e02ff */
[----:B------:R-:W0:Y:S03]  /*0190*/  LDCU UR10, c[0x0][0x3ac] ;  /* 0x00007580ff0a77ac */ /* 0x000e260008000800 */
[C---:B------:R-:W-:Y:S01]  /*01a0*/  VIADD R4, R9.reuse, 0x1 ;  /* 0x0000000109047836 */ /* 0x040fe20000000000 */
[C---:B-1----:R-:W-:Y:S01]  /*01b0*/  ISETP.GE.AND P6, PT, R9.reuse, UR4, PT ;  /* 0x0000000409007c0c */ /* 0x042fe2000bfc6270 */
[----:B------:R-:W-:-:S02]  /*01c0*/  VIADD R5, R9, 0x2 ;  /* 0x0000000209057836 */ /* 0x000fc40000000000 */
[C---:B------:R-:W-:Y:S01]  /*01d0*/  VIADD R7, R9.reuse, 0x6 ;  /* 0x0000000609077836 */ /* 0x040fe20000000000 */
[----:B------:R-:W-:Y:S01]  /*01e0*/  ISETP.GE.AND P5, PT, R4, UR4, PT ;  /* 0x0000000404007c0c */ /* 0x000fe2000bfa6270 */
[----:B------:R-:W-:Y:S01]  /*01f0*/  VIADD R4, R9, 0x4 ;  /* 0x0000000409047836 */ /* 0x000fe20000000000 */
[----:B------:R-:W-:Y:S01]  /*0200*/  ISETP.GE.AND P4, PT, R5, UR4, PT ;  /* 0x0000000405007c0c */ /* 0x000fe2000bf86270 */
[----:B------:R-:W-:Y:S01]  /*0210*/  VIADD R5, R9, 0x5 ;  /* 0x0000000509057836 */ /* 0x000fe20000000000 */
[----:B------:R-:W-:Y:S01]  /*0220*/  ISETP.GE.AND P0, PT, R7, UR4, PT ;  /* 0x0000000407007c0c */ /* 0x000fe2000bf06270 */
[C---:B------:R-:W-:Y:S01]  /*0230*/  VIADD R51, R9.reuse, 0x7 ;  /* 0x0000000709337836 */ /* 0x040fe20000000000 */
[----:B------:R-:W-:Y:S01]  /*0240*/  ISETP.GE.AND P2, PT, R4, UR4, PT ;  /* 0x0000000404007c0c */ /* 0x000fe2000bf46270 */
[----:B------:R-:W-:Y:S01]  /*0250*/  VIADD R52, R9, 0x8 ;  /* 0x0000000809347836 */ /* 0x000fe20000000000 */
[----:B------:R-:W-:Y:S01]  /*0260*/  ISETP.GE.AND P1, PT, R5, UR4, PT ;  /* 0x0000000405007c0c */ /* 0x000fe2000bf26270 */
[C---:B------:R-:W-:Y:S01]  /*0270*/  VIADD R53, R9.reuse, 0x9 ;  /* 0x0000000909357836 */ /* 0x040fe20000000000 */
[----:B------:R-:W1:Y:S01]  /*0280*/  LDC.64 R4, c[0x0][0x380] ;  /* 0x0000e000ff047b82 */ /* 0x000e620000000a00 */
[----:B------:R-:W-:Y:S01]  /*0290*/  P2R R50, PR, RZ, 0x1 ;  /* 0x00000001ff327803 */ /* 0x000fe20000000000 */
[C---:B------:R-:W-:Y:S01]  /*02a0*/  VIADD R54, R9.reuse, 0xa ;  /* 0x0000000a09367836 */ /* 0x040fe20000000000 */
[----:B------:R-:W-:Y:S01]  /*02b0*/  P2R R45, PR, RZ, 0x4 ;  /* 0x00000004ff2d7803 */ /* 0x000fe20000000000 */
[C---:B------:R-:W-:Y:S01]  /*02c0*/  VIADD R6, R9.reuse, 0x3 ;  /* 0x0000000309067836 */ /* 0x040fe20000000000 */
[----:B------:R-:W-:Y:S01]  /*02d0*/  P2R R47, PR, RZ, 0x2 ;  /* 0x00000002ff2f7803 */ /* 0x000fe20000000000 */
[C---:B------:R-:W-:Y:S01]  /*02e0*/  VIADD R55, R9.reuse, 0xb ;  /* 0x0000000b09377836 */ /* 0x040fe20000000000 */
[----:B------:R-:W-:Y:S01]  /*02f0*/  P2R R8, PR, RZ, 0x20 ;  /* 0x00000020ff087803 */ /* 0x000fe20000000000 */
[C---:B------:R-:W-:Y:S01]  /*0300*/  VIADD R56, R9.reuse, 0xc ;  /* 0x0000000c09387836 */ /* 0x040fe20000000000 */
[----:B------:R-:W-:Y:S01]  /*0310*/  ISETP.GE.AND P3, PT, R6, UR4, PT ;  /* 0x0000000406007c0c */ /* 0x000fe2000bf66270 */
[C---:B------:R-:W-:Y:S01]  /*0320*/  VIADD R57, R9.reuse, 0xd ;  /* 0x0000000d09397836 */ /* 0x040fe20000000000 */
[----:B------:R-:W-:Y:S01]  /*0330*/  P2R R10, PR, RZ, 0x10 ;  /* 0x00000010ff0a7803 */ /* 0x000fe20000000000 */
[C---:B------:R-:W-:Y:S01]  /*0340*/  VIADD R58, R9.reuse, 0xe ;  /* 0x0000000e093a7836 */ /* 0x040fe20000000000 */
[----:B------:R-:W-:Y:S01]  /*0350*/  P2R R11, PR, RZ, 0x8 ;  /* 0x00000008ff0b7803 */ /* 0x000fe20000000000 */
[C---:B------:R-:W-:Y:S01]  /*0360*/  VIADD R59, R9.reuse, 0xf ;  /* 0x0000000f093b7836 */ /* 0x040fe20000000000 */
[----:B------:R-:W4:Y:S01]  /*0370*/  LDC.64 R6, c[0x0][0x390] ;  /* 0x0000e400ff067b82 */ /* 0x000f220000000a00 */
[----:B------:R-:W-:-:S02]  /*0380*/  VIADD R60, R9, 0x10 ;  /* 0x00000010093c7836 */ /* 0x000fc40000000000 */
[C---:B------:R-:W-:Y:S02]  /*0390*/  VIADD R61, R9.reuse, 0x11 ;  /* 0x00000011093d7836 */ /* 0x040fe40000000000 */
[C---:B------:R-:W-:Y:S02]  /*03a0*/  VIADD R62, R9.reuse, 0x12 ;  /* 0x00000012093e7836 */ /* 0x040fe40000000000 */
[----:B-1----:R-:W-:-:S05]  /*03b0*/  IMAD.WIDE.U32 R4, R9, 0x4, R4 ;  /* 0x0000000409047825 */ /* 0x002fca00078e0004 */
[----:B--2---:R-:W2:Y:S01]  /*03c0*/  @!P0 LDG.E R35, desc[UR8][R4.64+0x18] ;  /* 0x0000180804238981 */ /* 0x004ea2000c1e1900 */
[----:B------:R-:W-:-:S03]  /*03d0*/  ISETP.GE.AND P0, PT, R51, UR4, PT ;  /* 0x0000000433007c0c */ /* 0x000fc6000bf06270 */
[----:B------:R-:W3:Y:S01]  /*03e0*/  @!P6 LDG.E R29, desc[UR8][R4.64] ;  /* 0x00000008041de981 */ /* 0x000ee2000c1e1900 */
[----:B------:R-:W-:-:S03]  /*03f0*/  P2R R51, PR, RZ, 0x1 ;  /* 0x00000001ff337803 */ /* 0x000fc60000000000 */
[----:B------:R-:W2:Y:S01]  /*0400*/  @!P5 LDG.E R30, desc[UR8][R4.64+0x4] ;  /* 0x00000408041ed981 */ /* 0x000ea2000c1e1900 */
[----:B----4-:R-:W-:-:S03]  /*0410*/  IMAD.WIDE.U32 R6, R9, 0x4, R6 ;  /* 0x0000000409067825 */ /* 0x010fc600078e0006 */
[----:B------:R-:W4:Y:S04]  /*0420*/  @!P4 LDG.E R31, desc[UR8][R4.64+0x8] ;  /* 0x00000808041fc981 */ /* 0x000f28000c1e1900 */
[----:B------:R-:W4:Y:S01]  /*0430*/  @!P0 LDG.E R36, desc[UR8][R4.64+0x1c] ;  /* 0x00001c0804248981 */ /* 0x000f22000c1e1900 */
[----:B------:R-:W-:-:S03]  /*0440*/  ISETP.GE.AND P0, PT, R52, UR4, PT ;  /* 0x0000000434007c0c */ /* 0x000fc6000bf06270 */
[----:B------:R-:W4:Y:S01]  /*0450*/  @!P3 LDG.E R32, desc[UR8][R4.64+0xc] ;  /* 0x00000c080420b981 */ /* 0x000f22000c1e1900 */
[----:B------:R-:W-:-:S03]  /*0460*/  P2R R52, PR, RZ, 0x1 ;  /* 0x00000001ff347803 */ /* 0x000fc60000000000 */
[----:B------:R-:W4:Y:S04]  /*0470*/  @!P2 LDG.E R33, desc[UR8][R4.64+0x10] ;  /* 0x000010080421a981 */ /* 0x000f28000c1e1900 */
[----:B------:R-:W4:Y:S04]  /*0480*/  @!P1 LDG.E R34, desc[UR8][R4.64+0x14] ;  /* 0x0000140804229981 */ /* 0x000f28000c1e1900 */
[----:B------:R-:W4:Y:S01]  /*0490*/  @!P0 LDG.E R37, desc[UR8][R4.64+0x20] ;  /* 0x0000200804258981 */ /* 0x000f22000c1e1900 */
[----:B------:R-:W-:-:S04]  /*04a0*/  ISETP.GE.AND P0, PT, R53, UR4, PT ;  /* 0x0000000435007c0c */ /* 0x000fc8000bf06270 */
[----:B------:R-:W-:-:S09]  /*04b0*/  P2R R53, PR, RZ, 0x1 ;  /* 0x00000001ff357803 */ /* 0x000fd20000000000 */
[----:B------:R-:W4:Y:S01]  /*04c0*/  @!P0 LDG.E R38, desc[UR8][R4.64+0x24] ;  /* 0x0000240804268981 */ /* 0x000f22000c1e1900 */
[----:B------:R-:W-:-:S04]  /*04d0*/  ISETP.GE.AND P0, PT, R54, UR4, PT ;  /* 0x0000000436007c0c */ /* 0x000fc8000bf06270 */
[----:B------:R-:W-:-:S09]  /*04e0*/  P2R R54, PR, RZ, 0x1 ;  /* 0x00000001ff367803 */ /* 0x000fd20000000000 */
[----:B------:R-:W4:Y:S01]  /*04f0*/  @!P0 LDG.E R39, desc[UR8][R4.64+0x28] ;  /* 0x0000280804278981 */ /* 0x000f22000c1e1900 */
[----:B------:R-:W-:Y:S02]  /*0500*/  ISETP.GE.AND P0, PT, R55, UR4, PT ;  /* 0x0000000437007c0c */ /* 0x000fe4000bf06270 */
[----:B------:R-:W-:Y:S02]  /*0510*/  ISETP.GE.AND P1, PT, R57, UR4, PT ;  /* 0x0000000439007c0c */ /* 0x000fe4000bf26270 */
[----:B------:R-:W-:Y:S02]  /*0520*/  P2R R55, PR, RZ, 0x1 ;  /* 0x00000001ff377803 */ /* 0x000fe40000000000 */
[----:B------:R-:W-:Y:S02]  /*0530*/  ISETP.GE.AND P2, PT, R58, UR4, PT ;  /* 0x000000043a007c0c */ /* 0x000fe4000bf46270 */
[----:B------:R-:W-:-:S05]  /*0540*/  ISETP.GE.AND P3, PT, R59, UR4, PT ;  /* 0x000000043b007c0c */ /* 0x000fca000bf66270 */
[----:B------:R-:W4:Y:S01]  /*0550*/  @!P0 LDG.E R40, desc[UR8][R4.64+0x2c] ;  /* 0x00002c0804288981 */ /* 0x000f22000c1e1900 */
[----:B------:R-:W-:Y:S02]  /*0560*/  ISETP.GE.AND P0, PT, R56, UR4, PT ;  /* 0x0000000438007c0c */ /* 0x000fe4000bf06270 */
[----:B------:R-:W-:Y:S01]  /*0570*/  ISETP.GE.AND P4, PT, R60, UR4, PT ;  /* 0x000000043c007c0c */ /* 0x000fe2000bf86270 */
[----:B------:R-:W4:Y:S01]  /*0580*/  @!P1 LDG.E R42, desc[UR8][R4.64+0x34] ;  /* 0x00003408042a9981 */ /* 0x000f22000c1e1900 */
[----:B------:R-:W-:Y:S02]  /*0590*/  ISETP.GE.AND P5, PT, R61, UR4, PT ;  /* 0x000000043d007c0c */ /* 0x000fe4000bfa6270 */
[----:B------:R-:W-:Y:S01]  /*05a0*/  ISETP.GE.AND P6, PT, R62, UR4, PT ;  /* 0x000000043e007c0c */ /* 0x000fe2000bfc6270 */
[----:B------:R-:W4:Y:S04]  /*05b0*/  @!P2 LDG.E R43, desc[UR8][R4.64+0x38] ;  /* 0x00003808042ba981 */ /* 0x000f28000c1e1900 */
[----:B------:R-:W4:Y:S04]  /*05c0*/  @!P3 LDG.E R44, desc[UR8][R4.64+0x3c] ;  /* 0x00003c08042cb981 */ /* 0x000f28000c1e1900 */
[----:B------:R-:W4:Y:S04]  /*05d0*/  @!P0 LDG.E R41, desc[UR8][R4.64+0x30] ;  /* 0x0000300804298981 */ /* 0x000f28000c1e1900 */
[----:B------:R-:W4:Y:S04]  /*05e0*/  @!P4 LDG.E R46, desc[UR8][R4.64+0x40] ;  /* 0x00004008042ec981 */ /* 0x000f28000c1e1900 */
[----:B------:R-:W4:Y:S04]  /*05f0*/  @!P5 LDG.E R48, desc[UR8][R4.64+0x44] ;  /* 0x000044080430d981 */ /* 0x000f28000c1e1900 */
[----:B------:R1:W4:Y:S01]  /*0600*/  @!P6 LDG.E R49, desc[UR8][R4.64+0x48] ;  /* 0x000048080431e981 */ /* 0x000322000c1e1900 */
[----:B------:R-:W-:Y:S01]  /*0610*/  P2R R56, PR, RZ, 0x1 ;  /* 0x00000001ff387803 */ /* 0x000fe20000000000 */
[----:B------:R-:W-:Y:S01]  /*0620*/  BAR.SYNC.DEFER_BLOCKING 0x0 ;  /* 0x0000000000007b1d */ /* 0x000fe20000010000 */
[----:B------:R-:W-:-:S04]  /*0630*/  ISETP.NE.AND P0, PT, R55, RZ, PT ;  /* 0x000000ff3700720c */ /* 0x000fc80003f05270 */
[----:B------:R-:W-:Y:S02]  /*0640*/  P2R R55, PR, RZ, 0x1 ;  /* 0x00000001ff377803 */ /* 0x000fe40000000000 */
[----:B------:R-:W-:-:S04]  /*0650*/  ISETP.NE.AND P0, PT, R54, RZ, PT ;  /* 0x000000ff3600720c */ /* 0x000fc80003f05270 */
[----:B------:R-:W-:Y:S02]  /*0660*/  P2R R54, PR, RZ, 0x1 ;  /* 0x00000001ff367803 */ /* 0x000fe40000000000 */
[----:B------:R-:W-:-:S04]  /*0670*/  ISETP.NE.AND P0, PT, R53, RZ, PT ;  /* 0x000000ff3500720c */ /* 0x000fc80003f05270 */
[----:B------:R-:W-:Y:S02]  /*0680*/  P2R R53, PR, RZ, 0x1 ;  /* 0x00000001ff357803 */ /* 0x000fe40000000000 */
[----:B------:R-:W-:-:S04]  /*0690*/  ISETP.NE.AND P0, PT, R52, RZ, PT ;  /* 0x000000ff3400720c */ /* 0x000fc80003f05270 */
[----:B------:R-:W-:Y:S01]  /*06a0*/  P2R R52, PR, RZ, 0x1 ;  /* 0x00000001ff347803 */ /* 0x000fe20000000000 */
[----:B------:R-:W5:Y:S01]  /*06b0*/  @!P1 LDG.E R23, desc[UR8][R6.64+0x34] ;  /* 0x0000340806179981 */ /* 0x000f62000c1e1900 */
[----:B------:R-:W-:-:S03]  /*06c0*/  ISETP.NE.AND P0, PT, R51, RZ, PT ;  /* 0x000000ff3300720c */ /* 0x000fc60003f05270 */
[----:B------:R-:W5:Y:S01]  /*06d0*/  @!P2 LDG.E R24, desc[UR8][R6.64+0x38] ;  /* 0x000038080618a981 */ /* 0x000f62000c1e1900 */
[----:B------:R-:W-:Y:S02]  /*06e0*/  P2R R51, PR, RZ, 0x1 ;  /* 0x00000001ff337803 */ /* 0x000fe40000000000 */
[----:B------:R-:W-:Y:S01]  /*06f0*/  ISETP.NE.AND P0, PT, R50, RZ, PT ;  /* 0x000000ff3200720c */ /* 0x000fe20003f05270 */
[----:B------:R-:W5:Y:S03]  /*0700*/  @!P3 LDG.E R25, desc[UR8][R6.64+0x3c] ;  /* 0x00003c080619b981 */ /* 0x000f66000c1e1900 */
[----:B------:R-:W-:Y:S01]  /*0710*/  P2R R50, PR, RZ, 0x1 ;  /* 0x00000001ff327803 */ /* 0x000fe20000000000 */
[----:B------:R-:W5:Y:S01]  /*0720*/  @!P4 LDG.E R26, desc[UR8][R6.64+0x40] ;  /* 0x00004008061ac981 */ /* 0x000f62000c1e1900 */
[----:B------:R-:W-:-:S03]  /*0730*/  ISETP.NE.AND P0, PT, R47, RZ, PT ;  /* 0x000000ff2f00720c */ /* 0x000fc60003f05270 */
[----:B------:R-:W5:Y:S01]  /*0740*/  @!P5 LDG.E R27, desc[UR8][R6.64+0x44] ;  /* 0x00004408061bd981 */ /* 0x000f62000c1e1900 */
[----:B------:R-:W-:Y:S02]  /*0750*/  P2R R47, PR, RZ, 0x1 ;  /* 0x00000001ff2f7803 */ /* 0x000fe40000000000 */
[----:B------:R-:W-:Y:S01]  /*0760*/  ISETP.NE.AND P0, PT, R45, RZ, PT ;  /* 0x000000ff2d00720c */ /* 0x000fe20003f05270 */
[----:B------:R-:W5:Y:S03]  /*0770*/  @!P6 LDG.E R28, desc[UR8][R6.64+0x48] ;  /* 0x00004808061ce981 */ /* 0x000f66000c1e1900 */
[----:B------:R-:W-:Y:S02]  /*0780*/  P2R R45, PR, RZ, 0x1 ;  /* 0x00000001ff2d7803 */ /* 0x000fe40000000000 */
[----:B------:R-:W-:-:S04]  /*0790*/  ISETP.NE.AND P0, PT, R11, RZ, PT ;  /* 0x000000ff0b00720c */ /* 0x000fc80003f05270 */
[----:B------:R-:W-:Y:S02]  /*07a0*/  P2R R11, PR, RZ, 0x1 ;  /* 0x00000001ff0b7803 */ /* 0x000fe40000000000 */
[----:B------:R-:W-:-:S04]  /*07b0*/  ISETP.NE.AND P0, PT, R10, RZ, PT ;  /* 0x000000ff0a00720c */ /* 0x000fc80003f05270 */
[----:B------:R-:W-:Y:S02]  /*07c0*/  P2R R10, PR, RZ, 0x1 ;  /* 0x00000001ff0a7803 */ /* 0x000fe40000000000 */
[----:B------:R-:W-:-:S04]  /*07d0*/  ISETP.NE.AND P0, PT, R8, RZ, PT ;  /* 0x000000ff0800720c */ /* 0x000fc80003f05270 */
[----:B------:R-:W-:Y:S02]  /*07e0*/  P2R R8, PR, RZ, 0x1 ;  /* 0x00000001ff087803 */ /* 0x000fe40000000000 */
[----:B------:R-:W-:Y:S01]  /*07f0*/  ISETP.GE.AND P0, PT, R9, UR4, PT ;  /* 0x0000000409007c0c */ /* 0x000fe2000bf06270 */
[----:B------:R-:W0:-:S12]  /*0800*/  LDCU.64 UR4, c[0x0][0x3a8] ;  /* 0x00007500ff0477ac */ /* 0x000e180008000a00 */
[----:B------:R-:W5:Y:S01]  /*0810*/  @!P0 LDG.E R2, desc[UR8][R6.64] ;  /* 0x0000000806028981 */ /* 0x000f62000c1e1900 */
[----:B------:R-:W-:-:S13]  /*0820*/  ISETP.NE.AND P0, PT, R8, RZ, PT ;  /* 0x000000ff0800720c */ /* 0x000fda0003f05270 */
        /* <DEDUP_REMOVED lines=21> */
[----:B------:R-:W-:Y:S01]  /*0980*/  ISETP.NE.AND P0, PT, R56, RZ, PT ;  /* 0x000000ff3800720c */ /* 0x000fe20003f05270 */
[----:B------:R-:W-:Y:S01]  /*0990*/  IMAD.MOV.U32 R8, RZ, RZ, -0x1 ;  /* 0xffffffffff087424 */ /* 0x000fe200078e00ff */
[----:B--2---:R-:W-:-:S04]  /*09a0*/  ISETP.GT.AND P1, PT, R30, -0x1, PT ;  /* 0xffffffff1e00780c */ /* 0x004fc80003f24270 */
[----:B-1----:R-:W-:-:S07]  /*09b0*/  SEL R5, R8, 0x80000000, !P1 ;  /* 0x8000000008057807 */ /* 0x002fce0004800000 */
[----:B------:R1:W5:Y:S01]  /*09c0*/  @!P0 LDG.E R22, desc[UR8][R6.64+0x30] ;  /* 0x0000300806168981 */ /* 0x000362000c1e1900 */
[----:B---3--:R-:W-:Y:S02]  /*09d0*/  ISETP.GT.AND P0, PT, R29, -0x1, PT ;  /* 0xffffffff1d00780c */ /* 0x008fe40003f04270 */
[----:B----4-:R-:W-:Y:S02]  /*09e0*/  ISETP.GT.AND P1, PT, R32, -0x1, PT ;  /* 0xffffffff2000780c */ /* 0x010fe40003f24270 */
[----:B------:R-:W-:Y:S02]  /*09f0*/  SEL R4, R8, 0x80000000, !P0 ;  /* 0x8000000008047807 */ /* 0x000fe40004000000 */
[----:B------:R-:W-:Y:S02]  /*0a00*/  ISETP.GT.AND P0, PT, R31, -0x1, PT ;  /* 0xffffffff1f00780c */ /* 0x000fe40003f04270 */
[----:B------:R-:W-:Y:S02]  /*0a10*/  LOP3.LUT R29, R4, R29, RZ, 0x3c, !PT ;  /* 0x0000001d041d7212 */ /* 0x000fe400078e3cff */
[----:B------:R-:W-:-:S02]  /*0a20*/  LOP3.LUT R30, R5, R30, RZ, 0x3c, !PT ;  /* 0x0000001e051e7212 */ /* 0x000fc400078e3cff */
[C---:B------:R-:W-:Y:S02]  /*0a30*/  SEL R4, R8.reuse, 0x80000000, !P0 ;  /* 0x8000000008047807 */ /* 0x040fe40004000000 */
[----:B------:R-:W-:Y:S02]  /*0a40*/  SEL R5, R8, 0x80000000, !P1 ;  /* 0x8000000008057807 */ /* 0x000fe40004800000 */
[----:B------:R-:W-:Y:S02]  /*0a50*/  ISETP.GT.AND P2, PT, R33, -0x1, PT ;  /* 0xffffffff2100780c */ /* 0x000fe40003f44270 */
[----:B------:R-:W-:Y:S02]  /*0a60*/  ISETP.GT.AND P3, PT, R34, -0x1, PT ;  /* 0xffffffff2200780c */ /* 0x000fe40003f64270 */
[----:B------:R-:W-:Y:S02]  /*0a70*/  ISETP.GT.AND P0, PT, R35, -0x1, PT ;  /* 0xffffffff2300780c */ /* 0x000fe40003f04270 */
[----:B------:R-:W-:-:S02]  /*0a80*/  ISETP.GT.AND P1, PT, R36, -0x1, PT ;  /* 0xffffffff2400780c */ /* 0x000fc40003f24270 */
[----:B------:R-:W-:Y:S02]  /*0a90*/  LOP3.LUT R31, R4, R31, RZ, 0x3c, !PT ;  /* 0x0000001f041f7212 */ /* 0x000fe400078e3cff */
[----:B------:R-:W-:Y:S01]  /*0aa0*/  LOP3.LUT R32, R5, R32, RZ, 0x3c, !PT ;  /* 0x0000002005207212 */ /* 0x000fe200078e3cff */
[----:B0-----:R-:W-:Y:S01]  /*0ab0*/  UIADD3 UR7, UPT, UPT, UR4, 0x6, URZ ;  /* 0x0000000604077890 */ /* 0x001fe2000fffe0ff */
[C---:B-1----:R-:W-:Y:S01]  /*0ac0*/  SEL R6, R8.reuse, 0x80000000, !P2 ;  /* 0x8000000008067807 */ /* 0x042fe20005000000 */
[----:B------:R-:W-:Y:S01]  /*0ad0*/  UIADD3 UR5, UPT, UPT, -UR4, UR5, URZ ;  /* 0x0000000504057290 */ /* 0x000fe2000fffe1ff */
[C---:B------:R-:W-:Y:S02]  /*0ae0*/  SEL R7, R8.reuse, 0x80000000, !P3 ;  /* 0x8000000008077807 */ /* 0x040fe40005800000 */
[C---:B------:R-:W-:Y:S02]  /*0af0*/  SEL R4, R8.reuse, 0x80000000, !P0 ;  /* 0x8000000008047807 */ /* 0x040fe40004000000 */
[----:B------:R-:W-:Y:S01]  /*0b00*/  SEL R5, R8, 0x80000000, !P1 ;  /* 0x8000000008057807 */ /* 0x000fe20004800000 */
[----:B------:R-:W-:Y:S01]  /*0b10*/  UMOV UR4, 0x400 ;  /* 0x0000040000047882 */ /* 0x000fe20000000000 */
[----:B------:R-:W-:-:S02]  /*0b20*/  ISETP.GT.AND P2, PT, R37, -0x1, PT ;  /* 0xffffffff2500780c */ /* 0x000fc40003f44270 */
[----:B------:R-:W-:Y:S02]  /*0b30*/  ISETP.GT.AND P3, PT, R38, -0x1, PT ;  /* 0xffffffff2600780c */ /* 0x000fe40003f64270 */
[----:B------:R-:W-:Y:S01]  /*0b40*/  ISETP.GT.AND P0, PT, R39, -0x1, PT ;  /* 0xffffffff2700780c */ /* 0x000fe20003f04270 */
[----:B------:R-:W-:Y:S01]  /*0b50*/  BAR.SYNC.DEFER_BLOCKING 0x0 ;  /* 0x0000000000007b1d */ /* 0x000fe20000010000 */
[----:B------:R-:W-:Y:S01]  /*0b60*/  ISETP.GT.AND P1, PT, R40, -0x1, PT ;  /* 0xffffffff2800780c */ /* 0x000fe20003f24270 */
[----:B------:R-:W-:Y:S01]  /*0b70*/  ULEA UR4, UR6, UR4, 0x18 ;  /* 0x0000000406047291 */ /* 0x000fe2000f8ec0ff */
[----:B------:R-:W-:Y:S02]  /*0b80*/  LOP3.LUT R33, R6, R33, RZ, 0x3c, !PT ;  /* 0x0000002106217212 */ /* 0x000fe400078e3cff */
[----:B------:R-:W-:Y:S02]  /*0b90*/  LOP3.LUT R34, R7, R34, RZ, 0x3c, !PT ;  /* 0x0000002207227212 */ /* 0x000fe400078e3cff */
[----:B------:R-:W-:-:S02]  /*0ba0*/  LOP3.LUT R35, R4, R35, RZ, 0x3c, !PT ;  /* 0x0000002304237212 */ /* 0x000fc400078e3cff */
[----:B------:R-:W-:Y:S02]  /*0bb0*/  LOP3.LUT R36, R5, R36, RZ, 0x3c, !PT ;  /* 0x0000002405247212 */ /* 0x000fe400078e3cff */
[C---:B------:R-:W-:Y:S02]  /*0bc0*/  SEL R6, R8.reuse, 0x80000000, !P2 ;  /* 0x8000000008067807 */ /* 0x040fe40005000000 */
[C---:B------:R-:W-:Y:S02]  /*0bd0*/  SEL R7, R8.reuse, 0x80000000, !P3 ;  /* 0x8000000008077807 */ /* 0x040fe40005800000 */
[C---:B------:R-:W-:Y:S02]  /*0be0*/  SEL R4, R8.reuse, 0x80000000, !P0 ;  /* 0x8000000008047807 */ /* 0x040fe40004000000 */
[----:B------:R-:W-:Y:S02]  /*0bf0*/  SEL R5, R8, 0x80000000, !P1 ;  /* 0x8000000008057807 */ /* 0x000fe40004800000 */
[----:B------:R-:W-:-:S02]  /*0c00*/  ISETP.GT.AND P2, PT, R41, -0x1, PT ;  /* 0xffffffff2900780c */ /* 0x000fc40003f44270 */
[----:B------:R-:W-:Y:S02]  /*0c10*/  ISETP.GT.AND P3, PT, R42, -0x1, PT ;  /* 0xffffffff2a00780c */ /* 0x000fe40003f64270 */
[----:B------:R-:W-:Y:S02]  /*0c20*/  ISETP.GT.AND P0, PT, R43, -0x1, PT ;  /* 0xffffffff2b00780c */ /* 0x000fe40003f04270 */
[----:B------:R-:W-:Y:S02]  /*0c30*/  ISETP.GT.AND P1, PT, R44, -0x1, PT ;  /* 0xffffffff2c00780c */ /* 0x000fe40003f24270 */
        /* <DEDUP_REMOVED lines=8> */
[----:B------:R-:W-:-:S02]  /*0cc0*/  LEA R45, R0, UR4, 0x2 ;  /* 0x00000004002d7c11 */ /* 0x000fc4000f8e10ff */
[----:B------:R-:W-:Y:S02]  /*0cd0*/  ISETP.GT.AND P0, PT, R46, -0x1, PT ;  /* 0xffffffff2e00780c */ /* 0x000fe40003f04270 */
[----:B------:R-:W-:Y:S02]  /*0ce0*/  ISETP.GT.AND P1, PT, R48, -0x1, PT ;  /* 0xffffffff3000780c */ /* 0x000fe40003f24270 */
[----:B------:R-:W-:Y:S01]  /*0cf0*/  ISETP.GT.AND P2, PT, R49, -0x1, PT ;  /* 0xffffffff3100780c */ /* 0x000fe20003f44270 */
[----:B------:R-:W-:Y:S01]  /*0d00*/  IMAD R47, R0, 0x80, R45 ;  /* 0x00000080002f7824 */ /* 0x000fe200078e022d */
[----:B------:R-:W-:Y:S02]  /*0d10*/  LOP3.LUT R42, R7, R42, RZ, 0x3c, !PT ;  /* 0x0000002a072a7212 */ /* 0x000fe400078e3cff */
[----:B------:R-:W-:Y:S02]  /*0d20*/  LOP3.LUT R43, R4, R43, RZ, 0x3c, !PT ;  /* 0x0000002b042b7212 */ /* 0x000fe400078e3cff */
[----:B------:R-:W-:-:S02]  /*0d30*/  LOP3.LUT R44, R5, R44, RZ, 0x3c, !PT ;  /* 0x0000002c052c7212 */ /* 0x000fc400078e3cff */
[----:B------:R-:W-:Y:S02]  /*0d40*/  SHF.R.U32.HI R123, RZ, 0x5, R0 ;  /* 0x00000005ff7b7819 */ /* 0x000fe40000011600 */
[C---:B------:R-:W-:Y:S02]  /*0d50*/  SEL R5, R8.reuse, 0x80000000, !P0 ;  /* 0x8000000008057807 */ /* 0x040fe40004000000 */
[C---:B------:R-:W-:Y:S02]  /*0d60*/  SEL R7, R8.reuse, 0x80000000, !P1 ;  /* 0x8000000008077807 */ /* 0x040fe40004800000 */
[----:B------:R-:W-:Y:S01]  /*0d70*/  SEL R4, R8, 0x80000000, !P2 ;  /* 0x8000000008047807 */ /* 0x000fe20005000000 */
[----:B------:R-:W-:Y:S01]  /*0d80*/  IMAD R51, R0, -0x38, R47 ;  /* 0xffffffc800337824 */ /* 0x000fe200078e022f */
[----:B------:R-:W-:Y:S02]  /*0d90*/  LOP3.LUT R41, R6, R41, RZ, 0x3c, !PT ;  /* 0x0000002906297212 */ /* 0x000fe400078e3cff */
[----:B------:R-:W-:-:S02]  /*0da0*/  LOP3.LUT R46, R5, R46, RZ, 0x3c, !PT ;  /* 0x0000002e052e7212 */ /* 0x000fc400078e3cff */
[----:B------:R-:W-:Y:S02]  /*0db0*/  LOP3.LUT R48, R7, R48, RZ, 0x3c, !PT ;  /* 0x0000003007307212 */ /* 0x000fe400078e3cff */
[----:B------:R-:W-:Y:S02]  /*0dc0*/  LOP3.LUT R49, R4, R49, RZ, 0x3c, !PT ;  /* 0x0000003104317212 */ /* 0x000fe400078e3cff */
[----:B------:R-:W-:-:S07]  /*0dd0*/  LEA R50, R123, UR4, 0x2 ;  /* 0x000000047b327c11 */ /* 0x000fce000f8e10ff */
.L_x_222:
[----:B------:R-:W-:Y:S01]  /*0de0*/  UISETP.LT.AND UP0, UPT, UR5, 0x6, UPT ;  /* 0x000000060500788c */ /* 0x000fe2000bf01270 */
[C---:B------:R-:W-:Y:S01]  /*0df0*/  ISETP.NE.AND P0, PT, R29.reuse, 0x7fffffff, PT ;  /* 0x7fffffff1d00780c */ /* 0x040fe20003f05270 */
[----:B------:R-:W-:Y:S01]  /*0e00*/  UIADD3 UR6, UPT, UPT, UR7, -0x6, URZ ;  /* 0xfffffffa07067890 */ /* 0x000fe2000fffe0ff */
[----:B------:R-:W-:Y:S01]  /*0e10*/  STS [R45], RZ ;  /* 0x000000ff2d007388 */ /* 0x000fe20000000800 */
[----:B------:R-:W-:Y:S01]  /*0e20*/  USEL UR4, UR5, 0x6, UP0 ;  /* 0x0000000605047887 */ /* 0x000fe20008000000 */
[----:B0-----:R-:W-:Y:S01]  /*0e30*/  SEL R4, R29, 0x80000000, P0 ;  /* 0x800000001d047807 */ /* 0x001fe20000000000 */
[----:B------:R-:W-:Y:S01]  /*0e40*/  UISETP.GE.AND UP0, UPT, UR7, UR10, UPT ;  /* 0x0000000a0700728c */ /* 0x000fe2000bf06270 */
[----:B------:R-:W-:Y:S01]  /*0e50*/  STS [R45+0x400], RZ ;  /* 0x000400ff2d007388 */ /* 0x000fe20000000800 */
[----:B------:R-:W-:Y:S01]  /*0e60*/  UBMSK UR4, URZ, UR4 ;  /* 0x00000004ff04729b */ /* 0x000fe20008000000 */
[----:B------:R-:W-:Y:S02]  /*0e70*/  SHF.R.U32.HI R4, RZ, UR6, R4 ;  /* 0x00000006ff047c19 */ /* 0x000fe40008011604 */
[----:B------:R-:W-:Y:S01]  /*0e80*/  STS [R45+0x800], RZ ;  /* 0x000800ff2d007388 */ /* 0x000fe20000000800 */
[----:B------:R-:W-:-:S02]  /*0e90*/  ISETP.NE.AND P0, PT, R30, 0x7fffffff, PT ;  /* 0x7fffffff1e00780c */ /* 0x000fc40003f05270 */
[----:B------:R-:W-:Y:S01]  /*0ea0*/  LOP3.LUT R4, R4, UR4, RZ, 0xc0, !PT ;  /* 0x0000000404047c12 */ /* 0x000fe2000f8ec0ff */
[----:B------:R-:W-:Y:S01]  /*0eb0*/  STS [R45+0xc00], RZ ;  /* 0x000c00ff2d007388 */ /* 0x000fe20000000800 */
[C---:B------:R-:W-:Y:S02]  /*0ec0*/  ISETP.NE.AND P2, PT, R123.reuse, 0x6, PT ;  /* 0x000000067b00780c */ /* 0x040fe40003f45270 */
[----:B------:R-:W-:Y:S01]  /*0ed0*/  ISETP.NE.AND P3, PT, R123, 0x7, PT ;  /* 0x000000077b00780c */ /* 0x000fe20003f65270 */
[----:B------:R-:W-:Y:S01]  /*0ee0*/  IMAD.SHL.U32 R5, R4, 0x400, RZ ;  /* 0x0000040004057824 */ /* 0x000fe200078e00ff */
[----:B------:R-:W-:Y:S01]  /*0ef0*/  SHF.R.U32.HI R4, RZ, 0x4, R4 ;  /* 0x00000004ff047819 */ /* 0x000fe20000011604 */
[----:B------:R-:W-:Y:S03]  /*0f00*/  STS [R45+0x1000], RZ ;  /* 0x001000ff2d007388 */ /* 0x000fe60000000800 */
[----:B------:R-:W-:Y:S01]  /*0f10*/  LOP3.LUT R54, R5, 0x7c00, RZ, 0xc, !PT ;  /* 0x00007c0005367812 */ /* 0x000fe200078e0cff */
[----:B------:R-:W-:Y:S01]  /*0f20*/  STS [R45+0x1400], RZ ;  /* 0x001400ff2d007388 */ /* 0x000fe20000000800 */
[----:B------:R-:W-:-:S03]  /*0f30*/  LOP3.LUT R4, R4, 0xffffffe, RZ, 0xc0, !PT ;  /* 0x0ffffffe04047812 */ /* 0x000fc600078ec0ff */
[----:B------:R-:W-:Y:S01]  /*0f40*/  STS [R45+0x1800], RZ ;  /* 0x001800ff2d007388 */ /* 0x000fe20000000800 */
[----:B------:R-:W-:Y:S02]  /*0f50*/  IADD3 R54, PT, PT, -R4, R45, R54 ;  /* 0x0000002d04367210 */ /* 0x000fe40007ffe136 */
[----:B------:R-:W-:Y:S01]  /*0f60*/  SEL R4, R30, 0x80000000, P0 ;  /* 0x800000001e047807 */ /* 0x000fe20000000000 */
[----:B------:R-:W-:Y:S01]  /*0f70*/  STS [R45+0x1c00], RZ ;  /* 0x001c00ff2d007388 */ /* 0x000fe20000000800 */
[----:B------:R-:W-:Y:S02]  /*0f80*/  ISETP.NE.AND P0, PT, R31, 0x7fffffff, PT ;  /* 0x7fffffff1f00780c */ /* 0x000fe40003f05270 */
[----:B------:R-:W-:Y:S01]  /*0f90*/  SHF.R.U32.HI R4, RZ, UR6, R4 ;  /* 0x00000006ff047c19 */ /* 0x000fe20008011604 */
[----:B------:R-:W-:Y:S03]  /*0fa0*/  STS [R45+0x2000], RZ ;  /* 0x002000ff2d007388 */ /* 0x000fe60000000800 */
[----:B------:R-:W-:Y:S01]  /*0fb0*/  LOP3.LUT R4, R4, UR4, RZ, 0xc0, !PT ;  /* 0x0000000404047c12 */ /* 0x000fe2000f8ec0ff */
[----:B------:R-:W-:Y:S03]  /*0fc0*/  STS [R45+0x2400], RZ ;  /* 0x002400ff2d007388 */ /* 0x000fe60000000800 */
[----:B------:R-:W-:Y:S01]  /*0fd0*/  SHF.R.U32.HI R6, RZ, 0x4, R4 ;  /* 0x00000004ff067819 */ /* 0x000fe20000011604 */
[----:B------:R-:W-:Y:S01]  /*0fe0*/  STS [R45+0x2800], RZ ;  /* 0x002800ff2d007388 */ /* 0x000fe20000000800 */
[----:B------:R-:W-:-:S02]  /*0ff0*/  IMAD.SHL.U32 R5, R4, 0x400, RZ ;  /* 0x0000040004057824 */ /* 0x000fc400078e00ff */
[----:B------:R-:W-:Y:S01]  /*1000*/  LOP3.LUT R6, R6, 0xffffffe, RZ, 0xc0, !PT ;  /* 0x0ffffffe06067812 */ /* 0x000fe200078ec0ff */
[----:B------:R-:W-:Y:S02]  /*1010*/  STS [R45+0x2c00], RZ ;  /* 0x002c00ff2d007388 */ /* 0x000fe40000000800 */
[----:B------:R-:W-:Y:S02]  /*1020*/  LOP3.LUT R4, R5, 0x7c00, RZ, 0xc, !PT ;  /* 0x00007c0005047812 */ /* 0x000fe400078e0cff */
[----:B------:R-:W-:Y:S02]  /*1030*/  STS [R45+0x3000], RZ ;  /* 0x003000ff2d007388 */ /* 0x000fe40000000800 */
[----:B------:R-:W-:Y:S02]  /*1040*/  IADD3 R55, PT, PT, -R6, R45, R4 ;  /* 0x0000002d06377210 */ /* 0x000fe40007ffe104 */
[----:B------:R-:W-:Y:S01]  /*1050*/  STS [R45+0x3400], RZ ;  /* 0x003400ff2d007388 */ /* 0x000fe20000000800 */
[----:B------:R-:W-:-:S02]  /*1060*/  SEL R4, R31, 0x80000000, P0 ;  /* 0x800000001f047807 */ /* 0x000fc40000000000 */
[----:B------:R-:W-:Y:S01]  /*1070*/  ISETP.NE.AND P0, PT, R32, 0x7fffffff, PT ;  /* 0x7fffffff2000780c */ /* 0x000fe20003f05270 */
[----:B------:R-:W-:Y:S01]  /*1080*/  STS [R45+0x3800], RZ ;  /* 0x003800ff2d007388 */ /* 0x000fe20000000800 */
[----:B------:R-:W-:-:S03]  /*1090*/  SHF.R.U32.HI R4, RZ, UR6, R4 ;  /* 0x00000006ff047c19 */ /* 0x000fc60008011604 */
[----:B------:R-:W-:Y:S01]  /*10a0*/  STS [R45+0x3c00], RZ ;  /* 0x003c00ff2d007388 */ /* 0x000fe20000000800 */
[----:B------:R-:W-:-:S03]  /*10b0*/  LOP3.LUT R4, R4, UR4, RZ, 0xc0, !PT ;  /* 0x0000000404047c12 */ /* 0x000fc6000f8ec0ff */
[----:B------:R-:W-:Y:S02]  /*10c0*/  STS [R45+0x4000], RZ ;  /* 0x004000ff2d007388 */ /* 0x000fe40000000800 */
[----:B------:R-:W-:Y:S01]  /*10d0*/  IMAD.SHL.U32 R6, R4, 0x400, RZ ;  /* 0x0000040004067824 */ /* 0x000fe200078e00ff */
[----:B------:R-:W-:Y:S01]  /*10e0*/  SHF.R.U32.HI R4, RZ, 0x4, R4 ;  /* 0x00000004ff047819 */ /* 0x000fe20000011604 */
[----:B------:R-:W-:Y:S03]  /*10f0*/  STS [R45+0x4400], RZ ;  /* 0x004400ff2d007388 */ /* 0x000fe60000000800 */
[----:B------:R-:W-:Y:S01]  /*1100*/  LOP3.LUT R6, R6, 0x7c00, RZ, 0xc, !PT ;  /* 0x00007c0006067812 */ /* 0x000fe200078e0cff */
[----:B------:R-:W-:Y:S01]  /*1110*/  STS [R45+0x4800], RZ ;  /* 0x004800ff2d007388 */ /* 0x000fe20000000800 */
[----:B------:R-:W-:-:S03]  /*1120*/  LOP3.LUT R57, R4, 0xffffffe, RZ, 0xc0, !PT ;  /* 0x0ffffffe04397812 */ /* 0x000fc600078ec0ff */
[----:B------:R-:W-:Y:S01]  /*1130*/  STS [R45+0x4c00], RZ ;  /* 0x004c00ff2d007388 */ /* 0x000fe20000000800 */
[----:B------:R-:W-:-:S03]  /*1140*/  IADD3 R57, PT, PT, -R57, R45, R6 ;  /* 0x0000002d39397210 */ /* 0x000fc60007ffe106 */
[----:B------:R-:W-:Y:S04]  /*1150*/  STS [R45+0x5000], RZ ;  /* 0x005000ff2d007388 */ /* 0x000fe80000000800 */
        /* <DEDUP_REMOVED lines=12> */
[----:B------:R-:W0:Y:S01]  /*1220*/  LDS.U16 R52, [R54+0x2] ;  /* 0x0000020036347984 */ /* 0x000e220000000400 */
[----:B------:R-:W1:Y:S02]  /*1230*/  S2R R127, SR_LANEID ;  /* 0x00000000007f7919 */ /* 0x000e640000000000 */
[----:B-1----:R-:W-:Y:S01]  /*1240*/  ISETP.NE.AND P1, PT, R127, 0x1f, PT ;  /* 0x0000001f7f00780c */ /* 0x002fe20003f25270 */
[----:B0-----:R-:W-:-:S05]  /*1250*/  VIADD R5, R52, 0x1 ;  /* 0x0000000134057836 */ /* 0x001fca0000000000 */
[----:B------:R0:W-:Y:S04]  /*1260*/  STS.U16 [R54+0x2], R5 ;  /* 0x0000020536007388 */ /* 0x0001e80000000400 */
[----:B------:R-:W1:Y:S01]  /*1270*/  LDS.U16 R56, [R55+0x2] ;  /* 0x0000020037387984 */ /* 0x000e620000000400 */
[----:B0-----:R-:W-:Y:S02]  /*1280*/  SEL R5, R32, 0x80000000, P0 ;  /* 0x8000000020057807 */ /* 0x001fe40000000000 */
[----:B------:R-:W-:Y:S02]  /*1290*/  ISETP.NE.AND P0, PT, R33, 0x7fffffff, PT ;  /* 0x7fffffff2100780c */ /* 0x000fe40003f05270 */
[----:B------:R-:W-:-:S04]  /*12a0*/  SHF.R.U32.HI R5, RZ, UR6, R5 ;  /* 0x00000006ff057c19 */ /* 0x000fc80008011605 */
[----:B------:R-:W-:-:S05]  /*12b0*/  LOP3.LUT R5, R5, UR4, RZ, 0xc0, !PT ;  /* 0x0000000405057c12 */ /* 0x000fca000f8ec0ff */
[----:B------:R-:W-:Y:S01]  /*12c0*/  IMAD.SHL.U32 R6, R5, 0x400, RZ ;  /* 0x0000040005067824 */ /* 0x000fe200078e00ff */
[----:B------:R-:W-:-:S04]  /*12d0*/  SHF.R.U32.HI R5, RZ, 0x4, R5 ;  /* 0x00000004ff057819 */ /* 0x000fc80000011605 */
[----:B------:R-:W-:Y:S02]  /*12e0*/  LOP3.LUT R8, R6, 0x7c00, RZ, 0xc, !PT ;  /* 0x00007c0006087812 */ /* 0x000fe400078e0cff */
[----:B------:R-:W-:-:S04]  /*12f0*/  LOP3.LUT R5, R5, 0xffffffe, RZ, 0xc0, !PT ;  /* 0x0ffffffe05057812 */ /* 0x000fc800078ec0ff */
[----:B------:R-:W-:Y:S01]  /*1300*/  IADD3 R59, PT, PT, -R5, R45, R8 ;  /* 0x0000002d053b7210 */ /* 0x000fe20007ffe108 */
[----:B-1----:R-:W-:-:S05]  /*1310*/  VIADD R4, R56, 0x1 ;  /* 0x0000000138047836 */ /* 0x002fca0000000000 */
        /* <DEDUP_REMOVED lines=9> */
[----:B------:R-:W-:Y:S02]  /*13b0*/  LOP3.LUT R61, R4, 0xffffffe, RZ, 0xc0, !PT ;  /* 0x0ffffffe043d7812 */ /* 0x000fe400078ec0ff */
[----:B------:R-:W-:Y:S02]  /*13c0*/  SEL R5, R34, 0x80000000, P0 ;  /* 0x8000000022057807 */ /* 0x000fe40000000000 */
[----:B------:R-:W-:Y:S02]  /*13d0*/  IADD3 R61, PT, PT, -R61, R45, R8 ;  /* 0x0000002d3d3d7210 */ /* 0x000fe40007ffe108 */
[----:B------:R-:W-:Y:S02]  /*13e0*/  SHF.R.U32.HI R5, RZ, UR6, R5 ;  /* 0x00000006ff057c19 */ /* 0x000fe40008011605 */
[----:B------:R-:W-:-:S02]  /*13f0*/  ISETP.NE.AND P0, PT, R35, 0x7fffffff, PT ;  /* 0x7fffffff2300780c */ /* 0x000fc40003f05270 */
[----:B------:R-:W-:Y:S01]  /*1400*/  LOP3.LUT R5, R5, UR4, RZ, 0xc0, !PT ;  /* 0x0000000405057c12 */ /* 0x000fe2000f8ec0ff */
[----:B-1----:R-:W-:-:S05]  /*1410*/  VIADD R6, R58, 0x1 ;  /* 0x000000013a067836 */ /* 0x002fca0000000000 */
[----:B------:R0:W-:Y:S04]  /*1420*/  STS.U16 [R57+0x2], R6 ;  /* 0x0000020639007388 */ /* 0x0001e80000000400 */
[----:B------:R-:W1:Y:S01]  /*1430*/  LDS.U16 R60, [R59+0x2] ;  /* 0x000002003b3c7984 */ /* 0x000e620000000400 */
[----:B0-----:R-:W-:Y:S01]  /*1440*/  IMAD.SHL.U32 R6, R5, 0x400, RZ ;  /* 0x0000040005067824 */ /* 0x001fe200078e00ff */
        /* <DEDUP_REMOVED lines=151> */
[----:B0-----:R-:W-:-:S04]  /*1dc0*/  SEL R4, R49, 0x80000000, P0 ;  /* 0x8000000031047807 */ /* 0x001fc80000000000 */
[----:B------:R-:W-:Y:S01]  /*1dd0*/  SHF.R.U32.HI R4, RZ, UR6, R4 ;  /* 0x00000006ff047c19 */ /* 0x000fe20008011604 */
[----:B------:R-:W0:Y:S03]  /*1de0*/  S2UR UR6, SR_CgaCtaId ;  /* 0x00000000000679c3 */ /* 0x000e260000008800 */
[----:B------:R-:W-:Y:S01]  /*1df0*/  LOP3.LUT R4, R4, UR4, RZ, 0xc0, !PT ;  /* 0x0000000404047c12 */ /* 0x000fe2000f8ec0ff */
[----:B------:R-:W-:-:S04]  /*1e00*/  UMOV UR4, 0x400 ;  /* 0x0000040000047882 */ /* 0x000fc80000000000 */
[----:B------:R-:W-:Y:S01]  /*1e10*/  IMAD.SHL.U32 R5, R4, 0x400, RZ ;  /* 0x0000040004057824 */ /* 0x000fe200078e00ff */
[----:B------:R-:W-:-:S04]  /*1e20*/  SHF.R.U32.HI R4, RZ, 0x4, R4 ;  /* 0x00000004ff047819 */ /* 0x000fc80000011604 */
[----:B------:R-:W-:Y:S02]  /*1e30*/  LOP3.LUT R8, R5, 0x7c00, RZ, 0xc, !PT ;  /* 0x00007c0005087812 */ /* 0x000fe400078e0cff */
[----:B------:R-:W-:-:S04]  /*1e40*/  LOP3.LUT R89, R4, 0xffffffe, RZ, 0xc0, !PT ;  /* 0x0ffffffe04597812 */ /* 0x000fc800078ec0ff */
[----:B------:R-:W-:Y:S01]  /*1e50*/  IADD3 R89, PT, PT, -R89, R45, R8 ;  /* 0x0000002d59597210 */ /* 0x000fe20007ffe108 */
[----:B0-----:R-:W-:Y:S01]  /*1e60*/  ULEA UR4, UR6, UR4, 0x18 ;  /* 0x0000000406047291 */ /* 0x001fe2000f8ec0ff */
[----:B-1----:R-:W-:-:S05]  /*1e70*/  VIADD R6, R86, 0x1 ;  /* 0x0000000156067836 */ /* 0x002fca0000000000 */
[----:B------:R-:W-:Y:S04]  /*1e80*/  STS.U16 [R85+0x2], R6 ;  /* 0x0000020655007388 */ /* 0x000fe80000000400 */
[----:B------:R-:W0:Y:S02]  /*1e90*/  LDS.U16 R88, [R87+0x2] ;  /* 0x0000020057587984 */ /* 0x000e240000000400 */
[----:B0-----:R-:W-:-:S05]  /*1ea0*/  VIADD R4, R88, 0x1 ;  /* 0x0000000158047836 */ /* 0x001fca0000000000 */
[----:B------:R-:W-:Y:S04]  /*1eb0*/  STS.U16 [R87+0x2], R4 ;  /* 0x0000020457007388 */ /* 0x000fe80000000400 */
[----:B------:R-:W0:Y:S02]  /*1ec0*/  LDS.U16 R90, [R89+0x2] ;  /* 0x00000200595a7984 */ /* 0x000e240000000400 */
[----:B0-----:R-:W-:-:S05]  /*1ed0*/  VIADD R6, R90, 0x1 ;  /* 0x000000015a067836 */ /* 0x001fca0000000000 */
[----:B------:R-:W-:Y:S01]  /*1ee0*/  STS.U16 [R89+0x2], R6 ;  /* 0x0000020659007388 */ /* 0x000fe20000000400 */
[----:B------:R-:W-:Y:S06]  /*1ef0*/  BAR.SYNC.DEFER_BLOCKING 0x0 ;  /* 0x0000000000007b1d */ /* 0x000fec0000010000 */
[----:B------:R-:W-:Y:S04]  /*1f00*/  LDS R91, [R47] ;  /* 0x000000002f5b7984 */ /* 0x000fe80000000800 */
[----:B------:R-:W0:Y:S04]  /*1f10*/  LDS R92, [R47+0x4] ;  /* 0x000004002f5c7984 */ /* 0x000e280000000800 */
[----:B------:R-:W1:Y:S04]  /*1f20*/  LDS R93, [R47+0x8] ;  /* 0x000008002f5d7984 */ /* 0x000e680000000800 */
[----:B------:R-:W2:Y:S04]  /*1f30*/  LDS R94, [R47+0xc] ;  /* 0x00000c002f5e7984 */ /* 0x000ea80000000800 */
[----:B------:R-:W3:Y:S04]  /*1f40*/  LDS R95, [R47+0x10] ;  /* 0x000010002f5f7984 */ /* 0x000ee80000000800 */
[----:B------:R-:W4:Y:S04]  /*1f50*/  LDS R96, [R47+0x14] ;  /* 0x000014002f607984 */ /* 0x000f280000000800 */
[----:B------:R-:W4:Y:S04]  /*1f60*/  LDS R97, [R47+0x18] ;  /* 0x000018002f617984 */ /* 0x000f280000000800 */
[----:B------:R-:W4:Y:S04]  /*1f70*/  LDS R98, [R47+0x1c] ;  /* 0x00001c002f627984 */ /* 0x000f280000000800 */
[----:B------:R-:W4:Y:S04]  /*1f80*/  LDS R99, [R47+0x20] ;  /* 0x000020002f637984 */ /* 0x000f280000000800 */
[----:B------:R-:W4:Y:S04]  /*1f90*/  LDS R100, [R47+0x24] ;  /* 0x000024002f647984 */ /* 0x000f280000000800 */
[----:B------:R-:W4:Y:S04]  /*1fa0*/  LDS R101, [R47+0x28] ;  /* 0x000028002f657984 */ /* 0x000f280000000800 */
[----:B------:R-:W4:Y:S01]  /*1fb0*/  LDS R102, [R47+0x2c] ;  /* 0x00002c002f667984 */ /* 0x000f220000000800 */
[----:B0-----:R-:W-:-:S03]  /*1fc0*/  IMAD.IADD R92, R91, 0x1, R92 ;  /* 0x000000015b5c7824 */ /* 0x001fc600078e025c */
[----:B------:R-:W0:Y:S01]  /*1fd0*/  LDS R103, [R47+0x30] ;  /* 0x000030002f677984 */ /* 0x000e220000000800 */
[----:B-1----:R-:W-:-:S03]  /*1fe0*/  IMAD.IADD R93, R93, 0x1, R92 ;  /* 0x000000015d5d7824 */ /* 0x002fc600078e025c */
[----:B------:R-:W1:Y:S01]  /*1ff0*/  LDS R104, [R47+0x34] ;  /* 0x000034002f687984 */ /* 0x000e620000000800 */
[----:B--2---:R-:W-:-:S03]  /*2000*/  IMAD.IADD R94, R94, 0x1, R93 ;  /* 0x000000015e5e7824 */ /* 0x004fc600078e025d */
[----:B------:R-:W2:Y:S01]  /*2010*/  LDS R105, [R47+0x38] ;  /* 0x000038002f697984 */ /* 0x000ea20000000800 */
[----:B---3--:R-:W-:-:S03]  /*2020*/  IMAD.IADD R95, R95, 0x1, R94 ;  /* 0x000000015f5f7824 */ /* 0x008fc600078e025e */
[----:B------:R-:W3:Y:S01]  /*2030*/  LDS R106, [R47+0x3c] ;  /* 0x00003c002f6a7984 */ /* 0x000ee20000000800 */
[----:B----4-:R-:W-:-:S03]  /*2040*/  IMAD.IADD R96, R96, 0x1, R95 ;  /* 0x0000000160607824 */ /* 0x010fc600078e025f */
[----:B------:R-:W4:Y:S01]  /*2050*/  LDS R107, [R47+0x40] ;  /* 0x000040002f6b7984 */ /* 0x000f220000000800 */
[----:B------:R-:W-:-:S03]  /*2060*/  IMAD.IADD R97, R97, 0x1, R96 ;  /* 0x0000000161617824 */ /* 0x000fc600078e0260 */
        /* <DEDUP_REMOVED lines=31> */
[----:B------:R-:W-:-:S04]  /*2260*/  IMAD.IADD R113, R113, 0x1, R112 ;  /* 0x0000000171717824 */ /* 0x000fc800078e0270 */
[----:B0-----:R-:W-:-:S04]  /*2270*/  IMAD.IADD R114, R114, 0x1, R113 ;  /* 0x0000000172727824 */ /* 0x001fc800078e0271 */
[----:B-1----:R-:W-:-:S04]  /*2280*/  IMAD.IADD R115, R115, 0x1, R114 ;  /* 0x0000000173737824 */ /* 0x002fc800078e0272 */
[----:B--2---:R-:W-:-:S04]  /*2290*/  IMAD.IADD R116, R116, 0x1, R115 ;  /* 0x0000000174747824 */ /* 0x004fc800078e0273 */
[----:B---3--:R-:W-:-:S04]  /*22a0*/  IMAD.IADD R117, R117, 0x1, R116 ;  /* 0x0000000175757824 */ /* 0x008fc800078e0274 */
[----:B----4-:R-:W-:-:S04]  /*22b0*/  IMAD.IADD R118, R118, 0x1, R117 ;  /* 0x0000000176767824 */ /* 0x010fc800078e0275 */
[----:B------:R-:W-:-:S04]  /*22c0*/  IMAD.IADD R119, R119, 0x1, R118 ;  /* 0x0000000177777824 */ /* 0x000fc800078e0276 */
[----:B------:R-:W-:-:S04]  /*22d0*/  IMAD.IADD R120, R120, 0x1, R119 ;  /* 0x0000000178787824 */ /* 0x000fc800078e0277 */
[----:B------:R-:W-:-:S04]  /*22e0*/  IMAD.IADD R121, R121, 0x1, R120 ;  /* 0x0000000179797824 */ /* 0x000fc800078e0278 */
[----:B------:R-:W-:-:S04]  /*22f0*/  IMAD.IADD R122, R122, 0x1, R121 ;  /* 0x000000017a7a7824 */ /* 0x000fc800078e0279 */
[----:B------:R-:W-:-:S05]  /*2300*/  IMAD.IADD R124, R5, 0x1, R122 ;  /* 0x00000001057c7824 */ /* 0x000fca00078e027a */
        /* <DEDUP_REMOVED lines=8> */
[----:B------:R-:W0:Y:S02]  /*2390*/  SHFL.UP P0, R125, R126, 0x10, RZ ;  /* 0x060000007e7d7989 */ /* 0x000e2400000000ff */
[----:B0-----:R-:W-:Y:S01]  /*23a0*/  @P0 IMAD.IADD R125, R126, 0x1, R125 ;  /* 0x000000017e7d0824 */ /* 0x001fe200078e027d */
[----:B------:R-:W-:-:S03]  /*23b0*/  ISETP.NE.AND P0, PT, R123, 0x1, PT ;  /* 0x000000017b00780c */ /* 0x000fc60003f05270 */
[----:B------:R-:W-:Y:S01]  /*23c0*/  IMAD.IADD R124, R125, 0x1, -R124 ;  /* 0x000000017d7c7824 */ /* 0x000fe200078e0a7c */
[----:B------:R-:W-:Y:S01]  /*23d0*/  @!P1 STS [R50+0x8400], R125 ;  /* 0x0084007d32009388 */ /* 0x000fe20000000800 */
[----:B------:R-:W-:Y:S01]  /*23e0*/  BAR.SYNC.DEFER_BLOCKING 0x0 ;  /* 0x0000000000007b1d */ /* 0x000fe20000010000 */
[----:B------:R-:W-:-:S05]  /*23f0*/  ISETP.NE.AND P1, PT, R123, 0x4, PT ;  /* 0x000000047b00780c */ /* 0x000fca0003f25270 */
[----:B------:R-:W0:Y:S04]  /*2400*/  LDS.128 R4, [UR4+0x8400] ;  /* 0x00840004ff047984 */ /* 0x000e280008000c00 */
[----:B------:R-:W1:Y:S01]  /*2410*/  LDS.128 R8, [UR4+0x8410] ;  /* 0x00841004ff087984 */ /* 0x000e620008000c00 */
[C---:B0-----:R-:W-:Y:S01]  /*2420*/  SEL R53, R4.reuse, R53, !P0 ;  /* 0x0000003504357207 */ /* 0x041fe20004000000 */
[----:B------:R-:W-:Y:S01]  /*2430*/  IMAD.IADD R5, R4, 0x1, R5 ;  /* 0x0000000104057824 */ /* 0x000fe200078e0205 */
[----:B------:R-:W-:-:S03]  /*2440*/  ISETP.NE.AND P0, PT, R123, 0x2, PT ;  /* 0x000000027b00780c */ /* 0x000fc60003f05270 */
[----:B------:R-:W-:Y:S01]  /*2450*/  IMAD.IADD R6, R6, 0x1, R5 ;  /* 0x0000000106067824 */ /* 0x000fe200078e0205 */
[----:B------:R-:W-:Y:S02]  /*2460*/  SEL R53, R5, R53, !P0 ;  /* 0x0000003505357207 */ /* 0x000fe40004000000 */
[----:B------:R-:W-:Y:S01]  /*2470*/  ISETP.NE.AND P0, PT, R123, 0x3, PT ;  /* 0x000000037b00780c */ /* 0x000fe20003f05270 */
[----:B------:R-:W-:-:S03]  /*2480*/  IMAD.IADD R7, R7, 0x1, R6 ;  /* 0x0000000107077824 */ /* 0x000fc600078e0206 */
[----:B------:R-:W-:Y:S01]  /*2490*/  SEL R53, R6, R53, !P0 ;  /* 0x0000003506357207 */ /* 0x000fe20004000000 */
[----:B-1----:R-:W-:Y:S01]  /*24a0*/  IMAD.IADD R8, R7, 0x1, R8 ;  /* 0x0000000107087824 */ /* 0x002fe200078e0208 */
[----:B------:R-:W-:Y:S02]  /*24b0*/  ISETP.NE.AND P0, PT, R123, 0x5, PT ;  /* 0x000000057b00780c */ /* 0x000fe40003f05270 */
[----:B------:R-:W-:Y:S01]  /*24c0*/  SEL R53, R7, R53, !P1 ;  /* 0x0000003507357207 */ /* 0x000fe20004800000 */
[----:B------:R-:W-:Y:S01]  /*24d0*/  IMAD.IADD R9, R9, 0x1, R8 ;  /* 0x0000000109097824 */ /* 0x000fe200078e0208 */
[----:B------:R-:W-:Y:S02]  /*24e0*/  ISETP.NE.AND P1, PT, R127, RZ, PT ;  /* 0x000000ff7f00720c */ /* 0x000fe40003f25270 */
[----:B------:R-:W-:Y:S01]  /*24f0*/  SEL R53, R8, R53, !P0 ;  /* 0x0000003508357207 */ /* 0x000fe20004000000 */
[----:B------:R-:W-:Y:S01]  /*2500*/  IMAD.IADD R10, R10, 0x1, R9 ;  /* 0x000000010a0a7824 */ /* 0x000fe200078e0209 */
[----:B------:R-:W-:-:S02]  /*2510*/  ISETP.GT.U32.AND P0, PT, R0, 0x1f, PT ;  /* 0x0000001f0000780c */ /* 0x000fc40003f04070 */
[----:B------:R-:W-:Y:S01]  /*2520*/  SEL R53, R9, R53, !P2 ;  /* 0x0000003509357207 */ /* 0x000fe20005000000 */
[----:B------:R-:W-:Y:S01]  /*2530*/  IMAD.IADD R11, R11, 0x1, R10 ;  /* 0x000000010b0b7824 */ /* 0x000fe200078e020a */
[----:B------:R-:W-:Y:S02]  /*2540*/  ISETP.GT.U32.OR P2, PT, R0, 0x1f, P1 ;  /* 0x0000001f0000780c */ /* 0x000fe40000f44470 */
[----:B------:R-:W-:Y:S02]  /*2550*/  SEL R4, R124, RZ, P1 ;  /* 0x000000ff7c047207 */ /* 0x000fe40000800000 */
[----:B------:R-:W-:-:S05]  /*2560*/  SEL R53, R10, R53, !P3 ;  /* 0x000000350a357207 */ /* 0x000fca0005800000 */
[----:B------:R-:W-:Y:S01]  /*2570*/  @P0 IMAD.IADD R124, R53, 0x1, R4 ;  /* 0x00000001357c0824 */ /* 0x000fe200078e0204 */
[----:B------:R-:W-:-:S03]  /*2580*/  ISETP.NE.AND P0, PT, R0, RZ, PT ;  /* 0x000000ff0000720c */ /* 0x000fc60003f05270 */
[----:B------:R-:W-:-:S05]  /*2590*/  @!P2 IMAD.U32 R124, R11, 0x10000, RZ ;  /* 0x000100000b7ca824 */ /* 0x000fca00078e00ff */
[----:B------:R-:W-:Y:S01]  /*25a0*/  @!P2 STS [UR4+0x8428], R124 ;  /* 0x0084287cff00a988 */ /* 0x000fe20008000804 */
[----:B------:R-:W-:Y:S06]  /*25b0*/  BAR.SYNC.DEFER_BLOCKING 0x0 ;  /* 0x0000000000007b1d */ /* 0x000fec0000010000 */
[----:B------:R-:W0:Y:S02]  /*25c0*/  LDS R4, [UR4+0x8428] ;  /* 0x00842804ff047984 */ /* 0x000e240008000800 */
[----:B0-----:R-:W-:-:S05]  /*25d0*/  SEL R5, R4, RZ, P0 ;  /* 0x000000ff04057207 */ /* 0x001fca0000000000 */
[----:B------:R-:W-:-:S04]  /*25e0*/  IMAD.IADD R4, R5, 0x1, R124 ;  /* 0x0000000105047824 */ /* 0x000fc800078e027c */
[--C-:B------:R-:W-:Y:S01]  /*25f0*/  IMAD.IADD R6, R91, 0x1, R4.reuse ;  /* 0x000000015b067824 */ /* 0x100fe200078e0204 */
[----:B------:R-:W-:Y:S01]  /*2600*/  STS [R47], R4 ;  /* 0x000000042f007388 */ /* 0x000fe20000000800 */
[--C-:B------:R-:W-:Y:S02]  /*2610*/  IMAD.IADD R92, R92, 0x1, R4.reuse ;  /* 0x000000015c5c7824 */ /* 0x100fe400078e0204 */
[--C-:B------:R-:W-:Y:S01]  /*2620*/  IMAD.IADD R8, R93, 0x1, R4.reuse ;  /* 0x000000015d087824 */ /* 0x100fe200078e0204 */
[----:B------:R-:W-:Y:S01]  /*2630*/  STS [R47+0x4], R6 ;  /* 0x000004062f007388 */ /* 0x000fe20000000800 */
[--C-:B------:R-:W-:Y:S02]  /*2640*/  IMAD.IADD R94, R94, 0x1, R4.reuse ;  /* 0x000000015e5e7824 */ /* 0x100fe400078e0204 */
[--C-:B------:R-:W-:Y:S01]  /*2650*/  IMAD.IADD R10, R95, 0x1, R4.reuse ;  /* 0x000000015f0a7824 */ /* 0x100fe200078e0204 */
[----:B------:R-:W-:Y:S01]  /*2660*/  STS [R47+0x8], R92 ;  /* 0x0000085c2f007388 */ /* 0x000fe20000000800 */
[----:B------:R-:W-:-:S02]  /*2670*/  IMAD.IADD R96, R96, 0x1, R4 ;  /* 0x0000000160607824 */ /* 0x000fc400078e0204 */
[--C-:B------:R-:W-:Y:S01]  /*2680*/  IMAD.IADD R124, R97, 0x1, R4.reuse ;  /* 0x00000001617c7824 */ /* 0x100fe200078e0204 */
[----:B------:R-:W-:Y:S01]  /*2690*/  STS [R47+0xc], R8 ;  /* 0x00000c082f007388 */ /* 0x000fe20000000800 */
        /* <DEDUP_REMOVED lines=36> */
[----:B------:R-:W-:-:S03]  /*28e0*/  IMAD.IADD R122, R122, 0x1, R4 ;  /* 0x000000017a7a7824 */ /* 0x000fc600078e0204 */
[----:B------:R-:W-:Y:S04]  /*28f0*/  STS [R47+0x40], R106 ;  /* 0x0000406a2f007388 */ /* 0x000fe80000000800 */
        /* <DEDUP_REMOVED lines=15> */
[----:B------:R-:W-:Y:S01]  /*29f0*/  STS [R47+0x80], R122 ;  /* 0x0000807a2f007388 */ /* 0x000fe20000000800 */
[----:B------:R-:W-:Y:S06]  /*2a00*/  BAR.SYNC.DEFER_BLOCKING 0x0 ;  /* 0x0000000000007b1d */ /* 0x000fec0000010000 */
[----:B------:R-:W0:Y:S04]  /*2a10*/  LDS.U16 R5, [R54+0x2] ;  /* 0x0000020036057984 */ /* 0x000e280000000400 */
[----:B------:R-:W1:Y:S04]  /*2a20*/  LDS.U16 R55, [R55+0x2] ;  /* 0x0000020037377984 */ /* 0x000e680000000400 */
[----:B------:R-:W2:Y:S04]  /*2a30*/  LDS.U16 R57, [R57+0x2] ;  /* 0x0000020039397984 */ /* 0x000ea80000000400 */
[----:B------:R-:W3:Y:S04]  /*2a40*/  LDS.U16 R59, [R59+0x2] ;  /* 0x000002003b3b7984 */ /* 0x000ee80000000400 */
[----:B------:R-:W4:Y:S04]  /*2a50*/  LDS.U16 R61, [R61+0x2] ;  /* 0x000002003d3d7984 */ /* 0x000f280000000400 */
[----:B------:R-:W4:Y:S04]  /*2a60*/  LDS.U16 R63, [R63+0x2] ;  /* 0x000002003f3f7984 */ /* 0x000f280000000400 */
[----:B------:R-:W4:Y:S04]  /*2a70*/  LDS.U16 R65, [R65+0x2] ;  /* 0x0000020041417984 */ /* 0x000f280000000400 */
[----:B------:R-:W4:Y:S04]  /*2a80*/  LDS.U16 R67, [R67+0x2] ;  /* 0x0000020043437984 */ /* 0x000f280000000400 */
[----:B------:R-:W4:Y:S04]  /*2a90*/  LDS.U16 R69, [R69+0x2] ;  /* 0x0000020045457984 */ /* 0x000f280000000400 */
[----:B------:R-:W4:Y:S04]  /*2aa0*/  LDS.U16 R71, [R71+0x2] ;  /* 0x0000020047477984 */ /* 0x000f280000000400 */
[----:B------:R-:W4:Y:S01]  /*2ab0*/  LDS.U16 R73, [R73+0x2] ;  /* 0x0000020049497984 */ /* 0x000f220000000400 */
[----:B0-----:R-:W-:-:S03]  /*2ac0*/  IMAD.IADD R5, R52, 0x1, R5 ;  /* 0x0000000134057824 */ /* 0x001fc600078e0205 */
[----:B------:R-:W0:Y:S01]  /*2ad0*/  LDS.U16 R75, [R75+0x2] ;  /* 0x000002004b4b7984 */ /* 0x000e220000000400 */
[----:B-1----:R-:W-:-:S03]  /*2ae0*/  IMAD.IADD R55, R56, 0x1, R55 ;  /* 0x0000000138377824 */ /* 0x002fc600078e0237 */
[----:B------:R-:W1:Y:S01]  /*2af0*/  LDS.U16 R77, [R77+0x2] ;  /* 0x000002004d4d7984 */ /* 0x000e620000000400 */
[----:B--2---:R-:W-:-:S03]  /*2b00*/  IMAD.IADD R57, R58, 0x1, R57 ;  /* 0x000000013a397824 */ /* 0x004fc600078e0239 */
[----:B------:R-:W2:Y:S01]  /*2b10*/  LDS.U16 R79, [R79+0x2] ;  /* 0x000002004f4f7984 */ /* 0x000ea20000000400 */
[----:B---3--:R-:W-:-:S03]  /*2b20*/  IMAD.IADD R59, R60, 0x1, R59 ;  /* 0x000000013c3b7824 */ /* 0x008fc600078e023b */
[----:B------:R-:W3:Y:S01]  /*2b30*/  LDS.U16 R81, [R81+0x2] ;  /* 0x0000020051517984 */ /* 0x000ee20000000400 */
[----:B----4-:R-:W-:-:S03]  /*2b40*/  IMAD.IADD R61, R62, 0x1, R61 ;  /* 0x000000013e3d7824 */ /* 0x010fc600078e023d */
[----:B------:R-:W4:Y:S01]  /*2b50*/  LDS.U16 R83, [R83+0x2] ;  /* 0x0000020053537984 */ /* 0x000f220000000400 */
[----:B------:R-:W-:-:S03]  /*2b60*/  IMAD.IADD R63, R64, 0x1, R63 ;  /* 0x00000001403f7824 */ /* 0x000fc600078e023f */
[----:B------:R-:W4:Y:S01]  /*2b70*/  LDS.U16 R85, [R85+0x2] ;  /* 0x0000020055557984 */ /* 0x000f220000000400 */
[----:B------:R-:W-:-:S03]  /*2b80*/  IMAD.IADD R65, R66, 0x1, R65 ;  /* 0x0000000142417824 */ /* 0x000fc600078e0241 */
[----:B------:R-:W4:Y:S01]  /*2b90*/  LDS.U16 R87, [R87+0x2] ;  /* 0x0000020057577984 */ /* 0x000f220000000400 */
[----:B------:R-:W-:-:S03]  /*2ba0*/  IMAD.IADD R67, R68, 0x1, R67 ;  /* 0x0000000144437824 */ /* 0x000fc600078e0243 */
[----:B------:R-:W4:Y:S01]  /*2bb0*/  LDS.U16 R89, [R89+0x2] ;  /* 0x0000020059597984 */ /* 0x000f220000000400 */
[----:B------:R-:W-:Y:S02]  /*2bc0*/  IMAD.IADD R69, R70, 0x1, R69 ;  /* 0x0000000146457824 */ /* 0x000fe400078e0245 */
[----:B------:R-:W-:Y:S02]  /*2bd0*/  IMAD.IADD R71, R72, 0x1, R71 ;  /* 0x0000000148477824 */ /* 0x000fe400078e0247 */
[----:B------:R-:W-:Y:S02]  /*2be0*/  IMAD.IADD R73, R74, 0x1, R73 ;  /* 0x000000014a497824 */ /* 0x000fe400078e0249 */
[----:B0-----:R-:W-:Y:S02]  /*2bf0*/  IMAD.IADD R75, R76, 0x1, R75 ;  /* 0x000000014c4b7824 */ /* 0x001fe400078e024b */
[----:B-1----:R-:W-:Y:S02]  /*2c00*/  IMAD.IADD R77, R78, 0x1, R77 ;  /* 0x000000014e4d7824 */ /* 0x002fe400078e024d */
[----:B--2---:R-:W-:-:S02]  /*2c10*/  IMAD.IADD R79, R80, 0x1, R79 ;  /* 0x00000001504f7824 */ /* 0x004fc400078e024f */
[----:B---3--:R-:W-:Y:S02]  /*2c20*/  IMAD.IADD R81, R82, 0x1, R81 ;  /* 0x0000000152517824 */ /* 0x008fe400078e0251 */
[----:B----4-:R-:W-:Y:S02]  /*2c30*/  IMAD.IADD R83, R84, 0x1, R83 ;  /* 0x0000000154537824 */ /* 0x010fe400078e0253 */
[----:B------:R-:W-:Y:S02]  /*2c40*/  IMAD.IADD R85, R86, 0x1, R85 ;  /* 0x0000000156557824 */ /* 0x000fe400078e0255 */
[----:B------:R-:W-:Y:S02]  /*2c50*/  IMAD.IADD R87, R88, 0x1, R87 ;  /* 0x0000000158577824 */ /* 0x000fe400078e0257 */
[----:B------:R-:W-:Y:S01]  /*2c60*/  IMAD.IADD R89, R90, 0x1, R89 ;  /* 0x000000015a597824 */ /* 0x000fe200078e0259 */
[----:B------:R-:W-:Y:S06]  /*2c70*/  BAR.SYNC.DEFER_BLOCKING 0x0 ;  /* 0x0000000000007b1d */ /* 0x000fec0000010000 */
[----:B------:R-:W-:Y:S05]  /*2c80*/  BRA.U UP0, `(.L_x_221) ;  /* 0x0000000500987547 */ /* 0x000fea000b800000 */
[----:B------:R-:W-:Y:S01]  /*2c90*/  LEA R4, R5, UR4, 0x2 ;  /* 0x0000000405047c11 */ /* 0x000fe2000f8e10ff */
[----:B------:R-:W-:Y:S01]  /*2ca0*/  UIADD3 UR7, UPT, UPT, UR7, 0x6, URZ ;  /* 0x0000000607077890 */ /* 0x000fe2000fffe0ff */
[----:B------:R-:W-:Y:S01]  /*2cb0*/  LEA R5, R55, UR4, 0x2 ;  /* 0x0000000437057c11 */ /* 0x000fe2000f8e10ff */
[----:B------:R-:W-:Y:S01]  /*2cc0*/  UIADD3 UR5, UPT, UPT, UR5, -0x6, URZ ;  /* 0xfffffffa05057890 */ /* 0x000fe2000fffe0ff */
[----:B------:R-:W-:Y:S01]  /*2cd0*/  LEA R6, R57, UR4, 0x2 ;  /* 0x0000000439067c11 */ /* 0x000fe2000f8e10ff */
[----:B------:R0:W-:Y:S01]  /*2ce0*/  STS [R4], R29 ;  /* 0x0000001d04007388 */ /* 0x0001e20000000800 */
[----:B------:R-:W-:Y:S02]  /*2cf0*/  LEA R7, R59, UR4, 0x2 ;  /* 0x000000043b077c11 */ /* 0x000fe4000f8e10ff */
[----:B------:R-:W-:Y:S01]  /*2d00*/  LEA R8, R61, UR4, 0x2 ;  /* 0x000000043d087c11 */ /* 0x000fe2000f8e10ff */
[----:B------:R0:W-:Y:S01]  /*2d10*/  STS [R5], R30 ;  /* 0x0000001e05007388 */ /* 0x0001e20000000800 */
[----:B------:R-:W-:-:S02]  /*2d20*/  LEA R9, R63, UR4, 0x2 ;  /* 0x000000043f097c11 */ /* 0x000fc4000f8e10ff */
[----:B------:R-:W-:Y:S01]  /*2d30*/  LEA R10, R65, UR4, 0x2 ;  /* 0x00000004410a7c11 */ /* 0x000fe2000f8e10ff */
[----:B------:R0:W-:Y:S01]  /*2d40*/  STS [R6], R31 ;  /* 0x0000001f06007388 */ /* 0x0001e20000000800 */
[----:B------:R-:W-:Y:S02]  /*2d50*/  LEA R11, R67, UR4, 0x2 ;  /* 0x00000004430b7c11 */ /* 0x000fe4000f8e10ff */
        /* <DEDUP_REMOVED lines=16> */
[----:B------:R0:W-:Y:S04]  /*2e60*/  STS [R52], R37 ;  /* 0x0000002534007388 */ /* 0x0001e80000000800 */
        /* <DEDUP_REMOVED lines=9> */
[----:B------:R0:W-:Y:S01]  /*2f00*/  STS [R63], R49 ;  /* 0x000000313f007388 */ /* 0x0001e20000000800 */
[----:B------:R-:W-:Y:S06]  /*2f10*/  BAR.SYNC.DEFER_BLOCKING 0x0 ;  /* 0x0000000000007b1d */ /* 0x000fec0000010000 */
[----:B------:R0:W1:Y:S04]  /*2f20*/  LDS R29, [R51] ;  /* 0x00000000331d7984 */ /* 0x0000680000000800 */
[----:B------:R0:W2:Y:S04]  /*2f30*/  LDS R30, [R51+0x4] ;  /* 0x00000400331e7984 */ /* 0x0000a80000000800 */
[----:B------:R0:W3:Y:S04]  /*2f40*/  LDS R31, [R51+0x8] ;  /* 0x00000800331f7984 */ /* 0x0000e80000000800 */
[----:B------:R0:W4:Y:S04]  /*2f50*/  LDS R32, [R51+0xc] ;  /* 0x00000c0033207984 */ /* 0x0001280000000800 */
[----:B------:R0:W0:Y:S04]  /*2f60*/  LDS R33, [R51+0x10] ;  /* 0x0000100033217984 */ /* 0x0000280000000800 */
        /* <DEDUP_REMOVED lines=13> */
[----:B------:R0:W0:Y:S01]  /*3040*/  LDS R49, [R51+0x48] ;  /* 0x0000480033317984 */ /* 0x0000220000000800 */
[----:B------:R-:W-:Y:S06]  /*3050*/  BAR.SYNC.DEFER_BLOCKING 0x0 ;  /* 0x0000000000007b1d */ /* 0x000fec0000010000 */
[----:B-----5:R0:W-:Y:S04]  /*3060*/  STS [R4], R2 ;  /* 0x0000000204007388 */ /* 0x0201e80000000800 */
        /* <DEDUP_REMOVED lines=19> */
[----:B------:R0:W0:Y:S04]  /*31a0*/  LDS R2, [R51] ;  /* 0x0000000033027984 */ /* 0x0000280000000800 */
        /* <DEDUP_REMOVED lines=19> */
[----:B-1234-:R-:W-:Y:S05]  /*32e0*/  BRA `(.L_x_222) ;  /* 0xffffffd800bc7947 */ /* 0x01efea000383ffff */
.L_x_221:
[----:B------:R-:W-:Y:S01]  /*32f0*/  LEA R5, R5, UR4, 0x2 ;  /* 0x0000000405057c11 */ /* 0x000fe2000f8e10ff */
[----:B------:R-:W-:Y:S01]  /*3300*/  IMAD R51, R0, -0x48, R51 ;  /* 0xffffffb800337824 */ /* 0x000fe200078e0233 */
[----:B------:R-:W-:Y:S01]  /*3310*/  LEA R55, R55, UR4, 0x2 ;  /* 0x0000000437377c11 */ /* 0x000fe2000f8e10ff */
[----:B------:R-:W0:Y:S01]  /*3320*/  LDCU.64 UR6, c[0x0][0x3a0] ;  /* 0x00007400ff0677ac */ /* 0x000e220008000a00 */
[----:B------:R-:W-:Y:S01]  /*3330*/  LEA R57, R57, UR4, 0x2 ;  /* 0x0000000439397c11 */ /* 0x000fe2000f8e10ff */
[----:B------:R-:W-:Y:S01]  /*3340*/  STS [R5], R29 ;  /* 0x0000001d05007388 */ /* 0x000fe20000000800 */
[----:B------:R-:W-:Y:S02]  /*3350*/  LEA R59, R59, UR4, 0x2 ;  /* 0x000000043b3b7c11 */ /* 0x000fe4000f8e10ff */
[----:B------:R-:W-:Y:S01]  /*3360*/  LEA R61, R61, UR4, 0x2 ;  /* 0x000000043d3d7c11 */ /* 0x000fe2000f8e10ff */
[----:B------:R-:W-:Y:S01]  /*3370*/  STS [R55], R30 ;  /* 0x0000001e37007388 */ /* 0x000fe20000000800 */
[----:B------:R-:W-:-:S02]  /*3380*/  LEA R63, R63, UR4, 0x2 ;  /* 0x000000043f3f7c11 */ /* 0x000fc4000f8e10ff */
[----:B------:R-:W-:Y:S01]  /*3390*/  LEA R65, R65, UR4, 0x2 ;  /* 0x0000000441417c11 */ /* 0x000fe2000f8e10ff */
[----:B------:R-:W-:Y:S01]  /*33a0*/  STS [R57], R31 ;  /* 0x0000001f39007388 */ /* 0x000fe20000000800 */
[----:B------:R-:W-:Y:S02]  /*33b0*/  LEA R67, R67, UR4, 0x2 ;  /* 0x0000000443437c11 */ /* 0x000fe4000f8e10ff */
[----:B------:R-:W-:Y:S01]  /*33c0*/  LEA R69, R69, UR4, 0x2 ;  /* 0x0000000445457c11 */ /* 0x000fe2000f8e10ff */
[----:B------:R-:W-:Y:S01]  /*33d0*/  STS [R59], R32 ;  /* 0x000000203b007388 */ /* 0x000fe20000000800 */
[----:B------:R-:W-:Y:S02]  /*33e0*/  LEA R71, R71, UR4, 0x2 ;  /* 0x0000000447477c11 */ /* 0x000fe4000f8e10ff */
[----:B------:R-:W-:Y:S01]  /*33f0*/  LEA R73, R73, UR4, 0x2 ;  /* 0x0000000449497c11 */ /* 0x000fe2000f8e10ff */
[----:B------:R-:W-:Y:S01]  /*3400*/  STS [R61], R33 ;  /* 0x000000213d007388 */ /* 0x000fe20000000800 */
[----:B------:R-:W-:Y:S01]  /*3410*/  LEA R75, R75, UR4, 0x2 ;  /* 0x000000044b4b7c11 */ /* 0x000fe2000f8e10ff */
[----:B0-----:R-:W-:Y:S01]  /*3420*/  IMAD.U32 R4, RZ, RZ, UR7 ;  /* 0x00000007ff047e24 */ /* 0x001fe2000f8e00ff */
        /* <DEDUP_REMOVED lines=11> */
[----:B------:R-:W-:-:S03]  /*34e0*/  ISETP.LT.U32.AND P4, PT, R0, UR6, PT ;  /* 0x0000000600007c0c */ /* 0x000fc6000bf81070 */
[----:B------:R-:W-:Y:S01]  /*34f0*/  STS [R71], R38 ;  /* 0x0000002647007388 */ /* 0x000fe20000000800 */
[----:B------:R-:W-:Y:S01]  /*3500*/  ISETP.GT.U32.AND.EX P4, PT, R4, RZ, PT, P4 ;  /* 0x000000ff0400720c */ /* 0x000fe20003f84140 */
[----:B------:R-:W-:Y:S02]  /*3510*/  VIADD R4, R0, 0x100 ;  /* 0x0000010000047836 */ /* 0x000fe40000000000 */
[----:B------:R-:W-:Y:S03]  /*3520*/  STS [R73], R39 ;  /* 0x0000002749007388 */ /* 0x000fe60000000800 */
[----:B------:R-:W-:Y:S01]  /*3530*/  ISETP.LT.U32.AND P2, PT, R4, UR6, PT ;  /* 0x0000000604007c0c */ /* 0x000fe2000bf41070 */
[----:B------:R-:W-:Y:S04]  /*3540*/  STS [R75], R40 ;  /* 0x000000284b007388 */ /* 0x000fe80000000800 */
[----:B------:R-:W-:Y:S04]  /*3550*/  STS [R77], R41 ;  /* 0x000000294d007388 */ /* 0x000fe80000000800 */
[----:B------:R-:W-:Y:S04]  /*3560*/  STS [R79], R42 ;  /* 0x0000002a4f007388 */ /* 0x000fe80000000800 */
[----:B------:R-:W-:Y:S04]  /*3570*/  STS [R81], R43 ;  /* 0x0000002b51007388 */ /* 0x000fe80000000800 */
[----:B------:R-:W-:Y:S04]  /*3580*/  STS [R83], R44 ;  /* 0x0000002c53007388 */ /* 0x000fe80000000800 */
[----:B------:R-:W-:Y:S04]  /*3590*/  STS [R85], R46 ;  /* 0x0000002e55007388 */ /* 0x000fe80000000800 */
[----:B------:R-:W-:Y:S04]  /*35a0*/  STS [R87], R48 ;  /* 0x0000003057007388 */ /* 0x000fe80000000800 */
[----:B------:R-:W-:Y:S01]  /*35b0*/  STS [R89], R49 ;  /* 0x0000003159007388 */ /* 0x000fe20000000800 */
[----:B------:R-:W-:Y:S06]  /*35c0*/  BAR.SYNC.DEFER_BLOCKING 0x0 ;  /* 0x0000000000007b1d */ /* 0x000fec0000010000 */
[----:B------:R-:W0:Y:S04]  /*35d0*/  LDS R30, [R51] ;  /* 0x00000000331e7984 */ /* 0x000e280000000800 */
[----:B------:R-:W1:Y:S04]  /*35e0*/  LDS R31, [R51+0x400] ;  /* 0x00040000331f7984 */ /* 0x000e680000000800 */
[----:B------:R-:W-:Y:S04]  /*35f0*/  LDS R32, [R51+0x800] ;  /* 0x0008000033207984 */ /* 0x000fe80000000800 */
[----:B------:R-:W-:Y:S04]  /*3600*/  LDS R33, [R51+0xc00] ;  /* 0x000c000033217984 */ /* 0x000fe80000000800 */
[----:B------:R-:W-:Y:S04]  /*3610*/  LDS R34, [R51+0x1000] ;  /* 0x0010000033227984 */ /* 0x000fe80000000800 */
[----:B------:R-:W-:Y:S04]  /*3620*/  LDS R35, [R51+0x1400] ;  /* 0x0014000033237984 */ /* 0x000fe80000000800 */
[----:B------:R-:W-:Y:S04]  /*3630*/  LDS R36, [R51+0x1800] ;  /* 0x0018000033247984 */ /* 0x000fe80000000800 */
[----:B------:R-:W-:Y:S04]  /*3640*/  LDS R37, [R51+0x1c00] ;  /* 0x001c000033257984 */ /* 0x000fe80000000800 */
[----:B------:R-:W-:Y:S04]  /*3650*/  LDS R38, [R51+0x2000] ;  /* 0x0020000033267984 */ /* 0x000fe80000000800 */
[----:B------:R-:W-:Y:S04]  /*3660*/  LDS R39, [R51+0x2400] ;  /* 0x0024000033277984 */ /* 0x000fe80000000800 */
[----:B------:R-:W-:Y:S01]  /*3670*/  LDS R40, [R51+0x2800] ;  /* 0x0028000033287984 */ /* 0x000fe20000000800 */
[----:B0-----:R-:W-:-:S03]  /*3680*/  @P4 ISETP.GT.AND P1, PT, R30, -0x1, PT ;  /* 0xffffffff1e00480c */ /* 0x001fc60003f24270 */
        /* <DEDUP_REMOVED lines=8> */
[----:B------:R-:W-:Y:S06]  /*3710*/  BAR.SYNC.DEFER_BLOCKING 0x0 ;  /* 0x0000000000007b1d */ /* 0x000fec0000010000 */
[----:B-----5:R0:W-:Y:S04]  /*3720*/  STS [R5], R2 ;  /* 0x0000000205007388 */ /* 0x0201e80000000800 */
[----:B------:R2:W-:Y:S04]  /*3730*/  STS [R55], R3 ;  /* 0x0000000337007388 */ /* 0x0005e80000000800 */
[----:B------:R3:W-:Y:S01]  /*3740*/  STS [R57], R12 ;  /* 0x0000000c39007388 */ /* 0x0007e20000000800 */
[----:B0-----:R-:W0:Y:S03]  /*3750*/  LDC.64 R4, c[0x0][0x398] ;  /* 0x0000e600ff047b82 */ /* 0x001e260000000a00 */
[----:B------:R-:W-:Y:S04]  /*3760*/  STS [R59], R13 ;  /* 0x0000000d3b007388 */ /* 0x000fe80000000800 */
[----:B------:R4:W-:Y:S01]  /*3770*/  STS [R61], R14 ;  /* 0x0000000e3d007388 */ /* 0x0009e20000000800 */
[----:B--2---:R-:W2:Y:S01]  /*3780*/  LDC.64 R2, c[0x0][0x388] ;  /* 0x0000e200ff027b82 */ /* 0x004ea20000000a00 */
[----:B---3--:R-:W-:-:S02]  /*3790*/  VIADD R12, R0, 0x200 ;  /* 0x00000200000c7836 */ /* 0x008fc40000000000 */
[----:B------:R3:W-:Y:S04]  /*37a0*/  STS [R63], R15 ;  /* 0x0000000f3f007388 */ /* 0x0007e80000000800 */
[----:B------:R1:W-:Y:S01]  /*37b0*/  STS [R65], R16 ;  /* 0x0000001041007388 */ /* 0x0003e20000000800 */
[----:B------:R-:W-:Y:S01]  /*37c0*/  ISETP.LT.U32.AND P3, PT, R12, UR6, PT ;  /* 0x000000060c007c0c */ /* 0x000fe2000bf61070 */
[C---:B----4-:R-:W-:Y:S02]  /*37d0*/  VIADD R14, R0.reuse, 0x300 ;  /* 0x00000300000e7836 */ /* 0x050fe40000000000 */
[----:B------:R4:W-:Y:S01]  /*37e0*/  STS [R67], R17 ;  /* 0x0000001143007388 */ /* 0x0009e20000000800 */
[C---:B------:R-:W-:Y:S01]  /*37f0*/  VIADD R12, R0.reuse, 0x500 ;  /* 0x00000500000c7836 */ /* 0x040fe20000000000 */
[----:B---3--:R-:W-:-:S02]  /*3800*/  LOP3.LUT R15, R0, 0x400, RZ, 0xfc, !PT ;  /* 0x00000400000f7812 */ /* 0x008fc400078efcff */
[----:B------:R-:W-:Y:S01]  /*3810*/  STS [R69], R18 ;  /* 0x0000001245007388 */ /* 0x000fe20000000800 */
[----:B------:R-:W-:Y:S01]  /*3820*/  ISETP.LT.U32.AND P0, PT, R14, UR6, PT ;  /* 0x000000060e007c0c */ /* 0x000fe2000bf01070 */
[----:B-1----:R-:W-:Y:S01]  /*3830*/  IMAD.U32 R16, RZ, RZ, UR7 ;  /* 0x00000007ff107e24 */ /* 0x002fe2000f8e00ff */
[----:B------:R-:W-:Y:S01]  /*3840*/  ISETP.LT.U32.AND P5, PT, R15, UR6, PT ;  /* 0x000000060f007c0c */ /* 0x000fe2000bfa1070 */
[----:B------:R-:W-:Y:S01]  /*3850*/  STS [R71], R19 ;  /* 0x0000001347007388 */ /* 0x000fe20000000800 */
[----:B------:R-:W-:Y:S01]  /*3860*/  IMAD.U32 R15, RZ, RZ, UR7 ;  /* 0x00000007ff0f7e24 */ /* 0x000fe2000f8e00ff */
[----:B------:R-:W-:Y:S01]  /*3870*/  ISETP.LT.U32.AND P6, PT, R12, UR6, PT ;  /* 0x000000060c007c0c */ /* 0x000fe2000bfc1070 */
[----:B----4-:R-:W-:Y:S01]  /*3880*/  @P4 IMAD.MOV.U32 R17, RZ, RZ, -0x1 ;  /* 0xffffffffff114424 */ /* 0x010fe200078e00ff */
[----:B------:R-:W-:Y:S01]  /*3890*/  STS [R73], R20 ;  /* 0x0000001449007388 */ /* 0x000fe20000000800 */
[----:B------:R-:W-:Y:S01]  /*38a0*/  ISETP.GT.U32.AND.EX P2, PT, R16, RZ, PT, P2 ;  /* 0x000000ff1000720c */ /* 0x000fe20003f44120 */
[----:B------:R-:W-:Y:S01]  /*38b0*/  IMAD.U32 R14, RZ, RZ, UR7 ;  /* 0x00000007ff0e7e24 */ /* 0x000fe2000f8e00ff */
[----:B------:R-:W-:Y:S01]  /*38c0*/  ISETP.GT.U32.AND.EX P0, PT, R15, RZ, PT, P0 ;  /* 0x000000ff0f00720c */ /* 0x000fe20003f04100 */
[----:B------:R1:W-:Y:S01]  /*38d0*/  STS [R75], R21 ;  /* 0x000000154b007388 */ /* 0x0003e20000000800 */
[----:B------:R-:W-:Y:S01]  /*38e0*/  @P4 SEL R17, R17, 0x80000000, P1 ;  /* 0x8000000011114807 */ /* 0x000fe20000800000 */
[----:B--2---:R-:W-:Y:S01]  /*38f0*/  IMAD.WIDE.U32 R2, R0, 0x4, R2 ;  /* 0x0000000400027825 */ /* 0x004fe200078e0002 */
[----:B------:R-:W-:Y:S01]  /*3900*/  ISETP.GT.U32.AND.EX P3, PT, R14, RZ, PT, P3 ;  /* 0x000000ff0e00720c */ /* 0x000fe20003f64130 */
[----:B------:R-:W-:Y:S01]  /*3910*/  STS [R77], R22 ;  /* 0x000000164d007388 */ /* 0x000fe20000000800 */
[----:B------:R-:W-:Y:S01]  /*3920*/  ISETP.GT.U32.AND.EX P5, PT, R16, RZ, PT, P5 ;  /* 0x000000ff1000720c */ /* 0x000fe20003fa4150 */
[----:B0-----:R-:W-:Y:S01]  /*3930*/  IMAD.WIDE.U32 R4, R0, 0x4, R4 ;  /* 0x0000000400047825 */ /* 0x001fe200078e0004 */
[----:B------:R-:W-:Y:S01]  /*3940*/  ISETP.GT.U32.AND.EX P6, PT, R16, RZ, PT, P6 ;  /* 0x000000ff1000720c */ /* 0x000fe20003fc4160 */
[----:B------:R0:W-:Y:S01]  /*3950*/  STS [R79], R23 ;  /* 0x000000174f007388 */ /* 0x0001e20000000800 */
[----:B-1----:R-:W-:Y:S01]  /*3960*/  @P4 LOP3.LUT R21, R17, R30, RZ, 0x3c, !PT ;  /* 0x0000001e11154212 */ /* 0x002fe200078e3cff */
[----:B------:R-:W-:-:S02]  /*3970*/  @P2 IMAD.MOV.U32 R12, RZ, RZ, -0x1 ;  /* 0xffffffffff0c2424 */ /* 0x000fc400078e00ff */
[----:B------:R-:W-:Y:S01]  /*3980*/  STS [R81], R24 ;  /* 0x0000001851007388 */ /* 0x000fe20000000800 */
[----:B------:R-:W-:Y:S01]  /*3990*/  @P2 ISETP.GT.AND P1, PT, R31, -0x1, PT ;  /* 0xffffffff1f00280c */ /* 0x000fe20003f24270 */
[----:B------:R-:W-:Y:S02]  /*39a0*/  VIADD R14, R0, 0x600 ;  /* 0x00000600000e7836 */ /* 0x000fe40000000000 */
[----:B------:R1:W-:Y:S01]  /*39b0*/  STS [R83], R25 ;  /* 0x0000001953007388 */ /* 0x0003e20000000800 */
[----:B------:R-:W-:Y:S01]  /*39c0*/  @P2 SEL R12, R12, 0x80000000, P1 ;  /* 0x800000000c0c2807 */ /* 0x000fe20000800000 */
[----:B0-----:R-:W-:Y:S01]  /*39d0*/  @P3 IMAD.MOV.U32 R23, RZ, RZ, -0x1 ;  /* 0xffffffffff173424 */ /* 0x001fe200078e00ff */
[----:B------:R-:W-:Y:S01]  /*39e0*/  ISETP.LT.U32.AND P1, PT, R14, UR6, PT ;  /* 0x000000060e007c0c */ /* 0x000fe2000bf21070 */
[----:B------:R-:W-:Y:S01]  /*39f0*/  STS [R85], R26 ;  /* 0x0000001a55007388 */ /* 0x000fe20000000800 */
[----:B------:R-:W-:Y:S01]  /*3a00*/  @P2 LOP3.LUT R31, R12, R31, RZ, 0x3c, !PT ;  /* 0x0000001f0c1f2212 */ /* 0x000fe200078e3cff */
[C---:B------:R-:W-:Y:S01]  /*3a10*/  VIADD R12, R0.reuse, 0x700 ;  /* 0x00000700000c7836 */ /* 0x040fe20000000000 */
[----:B------:R-:W-:Y:S01]  /*3a20*/  LOP3.LUT R14, R0, 0x800, RZ, 0xfc, !PT ;  /* 0x00000800000e7812 */ /* 0x000fe200078efcff */
[----:B------:R-:W-:Y:S01]  /*3a30*/  STS [R87], R27 ;  /* 0x0000001b57007388 */ /* 0x000fe20000000800 */
[----:B------:R-:W-:-:S02]  /*3a40*/  IMAD.U32 R18, RZ, RZ, UR7 ;  /* 0x00000007ff127e24 */ /* 0x000fc4000f8e00ff */
[----:B-1----:R-:W-:Y:S01]  /*3a50*/  @P5 IMAD.MOV.U32 R25, RZ, RZ, -0x1 ;  /* 0xffffffffff195424 */ /* 0x002fe200078e00ff */
[----:B------:R-:W-:Y:S01]  /*3a60*/  STS [R89], R28 ;  /* 0x0000001c59007388 */ /* 0x000fe20000000800 */
[----:B------:R-:W-:Y:S01]  /*3a70*/  IMAD.U32 R20, RZ, RZ, UR7 ;  /* 0x00000007ff147e24 */ /* 0x000fe2000f8e00ff */
[----:B------:R-:W-:Y:S01]  /*3a80*/  BAR.SYNC.DEFER_BLOCKING 0x0 ;  /* 0x0000000000007b1d */ /* 0x000fe20000010000 */
[----:B------:R-:W-:Y:S01]  /*3a90*/  ISETP.GT.U32.AND.EX P1, PT, R18, RZ, PT, P1 ;  /* 0x000000ff1200720c */ /* 0x000fe20003f24110 */
[----:B------:R-:W-:-:S12]  /*3aa0*/  VIADD R16, R0, 0xb00 ;  /* 0x00000b0000107836 */ /* 0x000fd80000000000 */
[----:B------:R-:W-:Y:S01]  /*3ab0*/  @P1 IMAD.MOV.U32 R18, RZ, RZ, -0x1 ;  /* 0xffffffffff121424 */ /* 0x000fe200078e00ff */
[----:B------:R-:W0:Y:S04]  /*3ac0*/  @P4 LDS R43, [R51] ;  /* 0x00000000332b4984 */ /* 0x000e280000000800 */
[----:B------:R-:W1:Y:S04]  /*3ad0*/  LDS R13, [R51+0x400] ;  /* 0x00040000330d7984 */ /* 0x000e680000000800 */
[----:B------:R-:W2:Y:S04]  /*3ae0*/  LDS R15, [R51+0x800] ;  /* 0x00080000330f7984 */ /* 0x000ea80000000800 */
[----:B------:R-:W3:Y:S04]  /*3af0*/  LDS R17, [R51+0xc00] ;  /* 0x000c000033117984 */ /* 0x000ee80000000800 */
[----:B------:R-:W4:Y:S04]  /*3b00*/  LDS R19, [R51+0x1000] ;  /* 0x0010000033137984 */ /* 0x000f280000000800 */
[----:B------:R-:W-:Y:S04]  /*3b10*/  @P4 STG.E desc[UR8][R2.64], R21 ;  /* 0x0000001502004986 */ /* 0x000fe8000c101908 */
[----:B------:R-:W4:Y:S04]  /*3b20*/  LDS R21, [R51+0x1400] ;  /* 0x0014000033157984 */ /* 0x000f280000000800 */
[----:B0-----:R-:W-:Y:S01]  /*3b30*/  @P4 STG.E desc[UR8][R4.64], R43 ;  /* 0x0000002b04004986 */ /* 0x001fe2000c101908 */
[----:B------:R-:W-:-:S03]  /*3b40*/  @P3 ISETP.GT.AND P4, PT, R32, -0x1, PT ;  /* 0xffffffff2000380c */ /* 0x000fc60003f84270 */
[----:B------:R-:W-:Y:S01]  /*3b50*/  @P2 STG.E desc[UR8][R2.64+0x400], R31 ;  /* 0x0004001f02002986 */ /* 0x000fe2000c101908 */
[----:B------:R-:W-:Y:S02]  /*3b60*/  @P3 SEL R23, R23, 0x80000000, P4 ;  /* 0x8000000017173807 */ /* 0x000fe40002000000 */
[----:B------:R-:W-:Y:S01]  /*3b70*/  @P0 ISETP.GT.AND P4, PT, R33, -0x1, PT ;  /* 0xffffffff2100080c */ /* 0x000fe20003f84270 */
[----:B-1----:R-:W-:Y:S01]  /*3b80*/  @P2 STG.E desc[UR8][R4.64+0x400], R13 ;  /* 0x0004000d04002986 */ /* 0x002fe2000c101908 */
[----:B------:R-:W-:Y:S01]  /*3b90*/  ISETP.LT.U32.AND P2, PT, R12, UR6, PT ;  /* 0x000000060c007c0c */ /* 0x000fe2000bf41070 */
[----:B------:R-:W-:Y:S01]  /*3ba0*/  @P0 IMAD.MOV.U32 R12, RZ, RZ, -0x1 ;  /* 0xffffffffff0c0424 */ /* 0x000fe200078e00ff */
[----:B------:R-:W-:Y:S01]  /*3bb0*/  @P3 LOP3.LUT R23, R23, R32, RZ, 0x3c, !PT ;  /* 0x0000002017173212 */ /* 0x000fe200078e3cff */
[----:B------:R-:W0:Y:S01]  /*3bc0*/  LDS R13, [R51+0x1800] ;  /* 0x00180000330d7984 */ /* 0x000e220000000800 */
[----:B------:R-:W-:Y:S02]  /*3bd0*/  ISETP.GT.U32.AND.EX P2, PT, R20, RZ, PT, P2 ;  /* 0x000000ff1400720c */ /* 0x000fe40003f44120 */
[----:B------:R-:W-:Y:S01]  /*3be0*/  @P0 SEL R12, R12, 0x80000000, P4 ;  /* 0x800000000c0c0807 */ /* 0x000fe20002000000 */
[----:B------:R-:W-:Y:S01]  /*3bf0*/  @P3 STG.E desc[UR8][R2.64+0x800], R23 ;  /* 0x0008001702003986 */ /* 0x000fe2000c101908 */
[----:B------:R-:W-:-:S02]  /*3c00*/  @P5 ISETP.GT.AND P4, PT, R34, -0x1, PT ;  /* 0xffffffff2200580c */ /* 0x000fc40003f84270 */
[----:B------:R-:W-:Y:S01]  /*3c10*/  @P0 LOP3.LUT R33, R12, R33, RZ, 0x3c, !PT ;  /* 0x000000210c210212 */ /* 0x000fe200078e3cff */
[----:B------:R-:W-:Y:S01]  /*3c20*/  VIADD R12, R0, 0x900 ;  /* 0x00000900000c7836 */ /* 0x000fe20000000000 */
[----:B------:R-:W-:Y:S01]  /*3c30*/  @P5 SEL R25, R25, 0x80000000, P4 ;  /* 0x8000000019195807 */ /* 0x000fe20002000000 */
[----:B--2---:R-:W-:Y:S01]  /*3c40*/  @P3 STG.E desc[UR8][R4.64+0x800], R15 ;  /* 0x0008000f04003986 */ /* 0x004fe2000c101908 */
[----:B------:R-:W-:Y:S01]  /*3c50*/  ISETP.LT.U32.AND P4, PT, R14, UR6, PT ;  /* 0x000000060e007c0c */ /* 0x000fe2000bf81070 */
[----:B------:R-:W-:Y:S01]  /*3c60*/  VIADD R14, R0, 0xa00 ;  /* 0x00000a00000e7836 */ /* 0x000fe20000000000 */
[----:B------:R-:W-:Y:S01]  /*3c70*/  @P5 LOP3.LUT R25, R25, R34, RZ, 0x3c, !PT ;  /* 0x0000002219195212 */ /* 0x000fe200078e3cff */
[----:B------:R-:W-:Y:S01]  /*3c80*/  @P0 STG.E desc[UR8][R2.64+0xc00], R33 ;  /* 0x000c002102000986 */ /* 0x000fe2000c101908 */
[----:B------:R-:W-:Y:S01]  /*3c90*/  ISETP.LT.U32.AND P3, PT, R12, UR6, PT ;  /* 0x000000060c007c0c */ /* 0x000fe2000bf61070 */
[----:B------:R-:W-:Y:S02]  /*3ca0*/  @P6 IMAD.MOV.U32 R12, RZ, RZ, -0x1 ;  /* 0xffffffffff0c6424 */ /* 0x000fe400078e00ff */
[----:B---3--:R-:W-:Y:S01]  /*3cb0*/  @P0 STG.E desc[UR8][R4.64+0xc00], R17 ;  /* 0x000c001104000986 */ /* 0x008fe2000c101908 */
[----:B------:R-:W-:-:S03]  /*3cc0*/  @P1 ISETP.GT.AND P0, PT, R36, -0x1, PT ;  /* 0xffffffff2400180c */ /* 0x000fc60003f04270 */
[----:B------:R-:W-:Y:S04]  /*3cd0*/  @P5 STG.E desc[UR8][R2.64+0x1000], R25 ;  /* 0x0010001902005986 */ /* 0x000fe8000c101908 */
[----:B----4-:R1:W-:Y:S01]  /*3ce0*/  @P5 STG.E desc[UR8][R4.64+0x1000], R19 ;  /* 0x0010001304005986 */ /* 0x0103e2000c101908 */
[----:B------:R-:W-:-:S03]  /*3cf0*/  @P6 ISETP.GT.AND P5, PT, R35, -0x1, PT ;  /* 0xffffffff2300680c */ /* 0x000fc60003fa4270 */
[----:B------:R-:W2:Y:S01]  /*3d00*/  LDS R15, [R51+0x1c00] ;  /* 0x001c0000330f7984 */ /* 0x000ea20000000800 */
[----:B------:R-:W-:Y:S02]  /*3d10*/  @P6 SEL R12, R12, 0x80000000, P5 ;  /* 0x800000000c0c6807 */ /* 0x000fe40002800000 */
[----:B------:R-:W-:Y:S01]  /*3d20*/  ISETP.LT.U32.AND P5, PT, R14, UR6, PT ;  /* 0x000000060e007c0c */ /* 0x000fe2000bfa1070 */
[----:B------:R-:W-:Y:S01]  /*3d30*/  IMAD.U32 R14, RZ, RZ, UR7 ;  /* 0x00000007ff0e7e24 */ /* 0x000fe2000f8e00ff */
[----:B------:R-:W3:Y:S01]  /*3d40*/  LDS R17, [R51+0x2000] ;  /* 0x0020000033117984 */ /* 0x000ee20000000800 */
[----:B------:R-:W-:Y:S02]  /*3d50*/  @P6 LOP3.LUT R35, R12, R35, RZ, 0x3c, !PT ;  /* 0x000000230c236212 */ /* 0x000fe400078e3cff */
[----:B-1----:R-:W-:Y:S02]  /*3d60*/  @P1 SEL R19, R18, 0x80000000, P0 ;  /* 0x8000000012131807 */ /* 0x002fe40000000000 */
[----:B------:R-:W-:Y:S01]  /*3d70*/  ISETP.GT.U32.AND.EX P4, PT, R14, RZ, PT, P4 ;  /* 0x000000ff0e00720c */ /* 0x000fe20003f84140 */
[----:B------:R-:W-:Y:S01]  /*3d80*/  @P6 STG.E desc[UR8][R2.64+0x1400], R35 ;  /* 0x0014002302006986 */ /* 0x000fe2000c101908 */
[----:B------:R-:W-:Y:S01]  /*3d90*/  @P1 LOP3.LUT R23, R19, R36, RZ, 0x3c, !PT ;  /* 0x0000002413171212 */ /* 0x000fe200078e3cff */
[----:B------:R-:W-:Y:S01]  /*3da0*/  @P2 IMAD.MOV.U32 R14, RZ, RZ, -0x1 ;  /* 0xffffffffff0e2424 */ /* 0x000fe200078e00ff */
[----:B------:R-:W-:Y:S01]  /*3db0*/  ISETP.LT.U32.AND P0, PT, R16, UR6, PT ;  /* 0x0000000610007c0c */ /* 0x000fe2000bf01070 */
[----:B------:R-:W1:Y:S01]  /*3dc0*/  LDS R19, [R51+0x2400] ;  /* 0x0024000033137984 */ /* 0x000e620000000800 */
[----:B------:R-:W-:Y:S01]  /*3dd0*/  IMAD.U32 R16, RZ, RZ, UR7 ;  /* 0x00000007ff107e24 */ /* 0x000fe2000f8e00ff */
[----:B------:R-:W-:-:S02]  /*3de0*/  LOP3.LUT R12, R0, 0xc00, RZ, 0xfc, !PT ;  /* 0x00000c00000c7812 */ /* 0x000fc400078efcff */
[----:B------:R-:W-:Y:S01]  /*3df0*/  @P6 STG.E desc[UR8][R4.64+0x1400], R21 ;  /* 0x0014001504006986 */ /* 0x000fe2000c101908 */
[----:B------:R-:W-:Y:S02]  /*3e00*/  @P2 ISETP.GT.AND P6, PT, R37, -0x1, PT ;  /* 0xffffffff2500280c */ /* 0x000fe40003fc4270 */
[C---:B------:R-:W-:Y:S01]  /*3e10*/  ISETP.GT.U32.AND.EX P3, PT, R16.reuse, RZ, PT, P3 ;  /* 0x000000ff1000720c */ /* 0x040fe20003f64130 */
[----:B------:R4:W-:Y:S01]  /*3e20*/  @P1 STG.E desc[UR8][R2.64+0x1800], R23 ;  /* 0x0018001702001986 */ /* 0x0009e2000c101908 */
[----:B------:R-:W-:Y:S01]  /*3e30*/  ISETP.GT.U32.AND.EX P5, PT, R16, RZ, PT, P5 ;  /* 0x000000ff1000720c */ /* 0x000fe20003fa4150 */
[----:B------:R-:W-:Y:S02]  /*3e40*/  @P4 IMAD.MOV.U32 R16, RZ, RZ, -0x1 ;  /* 0xffffffffff104424 */ /* 0x000fe400078e00ff */
[----:B0-----:R-:W-:Y:S01]  /*3e50*/  @P1 STG.E desc[UR8][R4.64+0x1800], R13 ;  /* 0x0018000d04001986 */ /* 0x001fe2000c101908 */
[----:B------:R-:W-:Y:S02]  /*3e60*/  ISETP.LT.U32.AND P1, PT, R12, UR6, PT ;  /* 0x000000060c007c0c */ /* 0x000fe4000bf21070 */
[----:B------:R-:W-:Y:S01]  /*3e70*/  @P2 SEL R12, R14, 0x80000000, P6 ;  /* 0x800000000e0c2807 */ /* 0x000fe20003000000 */
[----:B------:R-:W0:Y:S01]  /*3e80*/  LDS R13, [R51+0x2800] ;  /* 0x00280000330d7984 */ /* 0x000e220000000800 */
[----:B------:R-:W-:Y:S01]  /*3e90*/  @P4 ISETP.GT.AND P6, PT, R38, -0x1, PT ;  /* 0xffffffff2600480c */ /* 0x000fe20003fc4270 */
[----:B------:R-:W-:Y:S01]  /*3ea0*/  VIADD R14, R0, 0xd00 ;  /* 0x00000d00000e7836 */ /* 0x000fe20000000000 */
[----:B------:R-:W-:Y:S01]  /*3eb0*/  @P2 LOP3.LUT R37, R12, R37, RZ, 0x3c, !PT ;  /* 0x000000250c252212 */ /* 0x000fe200078e3cff */
[----:B------:R-:W0:Y:S01]  /*3ec0*/  LDS R21, [R51+0x2c00] ;  /* 0x002c000033157984 */ /* 0x000e220000000800 */
[----:B----4-:R-:W-:Y:S01]  /*3ed0*/  @P4 SEL R23, R16, 0x80000000, P6 ;  /* 0x8000000010174807 */ /* 0x010fe20003000000 */
[----:B------:R-:W-:Y:S01]  /*3ee0*/  IMAD.U32 R16, RZ, RZ, UR7 ;  /* 0x00000007ff107e24 */ /* 0x000fe2000f8e00ff */
[----:B------:R-:W-:Y:S01]  /*3ef0*/  @P3 ISETP.GT.AND P6, PT, R39, -0x1, PT ;  /* 0xffffffff2700380c */ /* 0x000fe20003fc4270 */
[----:B------:R-:W-:Y:S01]  /*3f00*/  @P3 IMAD.MOV.U32 R18, RZ, RZ, -0x1 ;  /* 0xffffffffff123424 */ /* 0x000fe200078e00ff */
[----:B------:R-:W-:Y:S01]  /*3f10*/  @P4 LOP3.LUT R23, R23, R38, RZ, 0x3c, !PT ;  /* 0x0000002617174212 */ /* 0x000fe200078e3cff */
[----:B------:R-:W-:Y:S01]  /*3f20*/  @P2 STG.E desc[UR8][R2.64+0x1c00], R37 ;  /* 0x001c002502002986 */ /* 0x000fe2000c101908 */
[----:B------:R-:W-:Y:S01]  /*3f30*/  ISETP.GT.U32.AND.EX P0, PT, R16, RZ, PT, P0 ;  /* 0x000000ff1000720c */ /* 0x000fe20003f04100 */
[----:B------:R-:W-:Y:S01]  /*3f40*/  @P5 IMAD.MOV.U32 R25, RZ, RZ, -0x1 ;  /* 0xffffffffff195424 */ /* 0x000fe200078e00ff */
[----:B------:R-:W-:Y:S01]  /*3f50*/  @P3 SEL R12, R18, 0x80000000, P6 ;  /* 0x80000000120c3807 */ /* 0x000fe20003000000 */
[----:B--2---:R2:W-:Y:S01]  /*3f60*/  @P2 STG.E desc[UR8][R4.64+0x1c00], R15 ;  /* 0x001c000f04002986 */ /* 0x0045e2000c101908 */
[----:B------:R-:W-:Y:S01]  /*3f70*/  @P5 ISETP.GT.AND P2, PT, R40, -0x1, PT ;  /* 0xffffffff2800580c */ /* 0x000fe20003f44270 */
[----:B------:R-:W-:Y:S01]  /*3f80*/  VIADD R18, R0, 0x1200 ;  /* 0x0000120000127836 */ /* 0x000fe20000000000 */
[----:B------:R-:W-:Y:S01]  /*3f90*/  @P3 LOP3.LUT R39, R12, R39, RZ, 0x3c, !PT ;  /* 0x000000270c273212 */ /* 0x000fe200078e3cff */
[----:B------:R-:W-:Y:S01]  /*3fa0*/  VIADD R12, R0, 0xe00 ;  /* 0x00000e00000c7836 */ /* 0x000fe20000000000 */
[----:B------:R-:W-:Y:S01]  /*3fb0*/  @P4 STG.E desc[UR8][R2.64+0x2000], R23 ;  /* 0x0020001702004986 */ /* 0x000fe2000c101908 */
[----:B------:R-:W-:-:S02]  /*3fc0*/  @P5 SEL R25, R25, 0x80000000, P2 ;  /* 0x8000000019195807 */ /* 0x000fc40001000000 */
[----:B------:R-:W-:Y:S01]  /*3fd0*/  ISETP.LT.U32.AND P6, PT, R14, UR6, PT ;  /* 0x000000060e007c0c */ /* 0x000fe2000bfc1070 */
[----:B---3--:R-:W-:Y:S01]  /*3fe0*/  @P4 STG.E desc[UR8][R4.64+0x2000], R17 ;  /* 0x0020001104004986 */ /* 0x008fe2000c101908 */
[----:B------:R-:W-:Y:S01]  /*3ff0*/  ISETP.LT.U32.AND P2, PT, R12, UR6, PT ;  /* 0x000000060c007c0c */ /* 0x000fe2000bf41070 */
[----:B------:R-:W-:Y:S01]  /*4000*/  VIADD R14, R0, 0xf00 ;  /* 0x00000f00000e7836 */ /* 0x000fe20000000000 */
[----:B------:R-:W-:Y:S01]  /*4010*/  @P5 LOP3.LUT R25, R25, R40, RZ, 0x3c, !PT ;  /* 0x0000002819195212 */ /* 0x000fe200078e3cff */
[----:B------:R-:W-:Y:S01]  /*4020*/  @P3 STG.E desc[UR8][R2.64+0x2400], R39 ;  /* 0x0024002702003986 */ /* 0x000fe2000c101908 */
[----:B------:R-:W-:Y:S01]  /*4030*/  @P0 IMAD.MOV.U32 R12, RZ, RZ, -0x1 ;  /* 0xffffffffff0c0424 */ /* 0x000fe200078e00ff */
[----:B------:R-:W-:Y:S01]  /*4040*/  ISETP.GT.U32.AND.EX P6, PT, R16, RZ, PT, P6 ;  /* 0x000000ff1000720c */ /* 0x000fe20003fc4160 */
[----:B--2---:R-:W-:Y:S01]  /*4050*/  IMAD.U32 R15, RZ, RZ, UR7 ;  /* 0x00000007ff0f7e24 */ /* 0x004fe2000f8e00ff */
[----:B-1----:R-:W-:Y:S01]  /*4060*/  @P3 STG.E desc[UR8][R4.64+0x2400], R19 ;  /* 0x0024001304003986 */ /* 0x002fe2000c101908 */
[----:B------:R-:W-:-:S02]  /*4070*/  @P0 ISETP.GT.AND P3, PT, R41, -0x1, PT ;  /* 0xffffffff2900080c */ /* 0x000fc40003f64270 */
[----:B------:R-:W-:Y:S01]  /*4080*/  ISETP.LT.U32.AND P4, PT, R14, UR6, PT ;  /* 0x000000060e007c0c */ /* 0x000fe2000bf81070 */
[----:B------:R1:W-:Y:S01]  /*4090*/  @P5 STG.E desc[UR8][R2.64+0x2800], R25 ;  /* 0x0028001902005986 */ /* 0x0003e2000c101908 */
[----:B------:R-:W-:Y:S02]  /*40a0*/  @P0 SEL R12, R12, 0x80000000, P3 ;  /* 0x800000000c0c0807 */ /* 0x000fe40001800000 */
[----:B------:R-:W-:Y:S01]  /*40b0*/  LOP3.LUT R14, R0, 0x1000, RZ, 0xfc, !PT ;  /* 0x00001000000e7812 */ /* 0x000fe200078efcff */
[----:B------:R-:W-:Y:S01]  /*40c0*/  LDS R17, [R51+0x3800] ;  /* 0x0038000033117984 */ /* 0x000fe20000000800 */
[C---:B------:R-:W-:Y:S02]  /*40d0*/  ISETP.GT.U32.AND.EX P1, PT, R15.reuse, RZ, PT, P1 ;  /* 0x000000ff0f00720c */ /* 0x040fe40003f24110 */
[----:B------:R-:W-:Y:S01]  /*40e0*/  @P0 LOP3.LUT R41, R12, R41, RZ, 0x3c, !PT ;  /* 0x000000290c290212 */ /* 0x000fe200078e3cff */
[----:B------:R-:W-:Y:S01]  /*40f0*/  VIADD R12, R0, 0x1100 ;  /* 0x00001100000c7836 */ /* 0x000fe20000000000 */
[----:B------:R-:W-:Y:S01]  /*4100*/  ISETP.LT.U32.AND P3, PT, R14, UR6, PT ;  /* 0x000000060e007c0c */ /* 0x000fe2000bf61070 */
[----:B------:R-:W-:Y:S01]  /*4110*/  IMAD.U32 R14, RZ, RZ, UR7 ;  /* 0x00000007ff0e7e24 */ /* 0x000fe2000f8e00ff */
[----:B0-----:R-:W-:Y:S01]  /*4120*/  @P5 STG.E desc[UR8][R4.64+0x2800], R13 ;  /* 0x0028000d04005986 */ /* 0x001fe2000c101908 */
[----:B------:R-:W-:-:S02]  /*4130*/  ISETP.GT.U32.AND.EX P4, PT, R15, RZ, PT, P4 ;  /* 0x000000ff0f00720c */ /* 0x000fc40003f84140 */
[----:B------:R-:W-:Y:S01]  /*4140*/  ISETP.LT.U32.AND P5, PT, R12, UR6, PT ;  /* 0x000000060c007c0c */ /* 0x000fe2000bfa1070 */
[----:B------:R-:W-:Y:S01]  /*4150*/  @P0 STG.E desc[UR8][R2.64+0x2c00], R41 ;  /* 0x002c002902000986 */ /* 0x000fe2000c101908 */
[C---:B------:R-:W-:Y:S02]  /*4160*/  ISETP.GT.U32.AND.EX P2, PT, R14.reuse, RZ, PT, P2 ;  /* 0x000000ff0e00720c */ /* 0x040fe40003f44120 */
[----:B------:R-:W-:Y:S01]  /*4170*/  @P1 IMAD.MOV.U32 R12, RZ, RZ, -0x1 ;  /* 0xffffffffff0c1424 */ /* 0x000fe200078e00ff */
[----:B------:R-:W0:Y:S01]  /*4180*/  LDS R13, [R51+0x3000] ;  /* 0x00300000330d7984 */ /* 0x000e220000000800 */
[----:B------:R-:W-:Y:S02]  /*4190*/  ISETP.GT.U32.AND.EX P5, PT, R15, RZ, PT, P5 ;  /* 0x000000ff0f00720c */ /* 0x000fe40003fa4150 */
[----:B------:R-:W-:Y:S01]  /*41a0*/  ISETP.GT.U32.AND.EX P3, PT, R14, RZ, PT, P3 ;  /* 0x000000ff0e00720c */ /* 0x000fe20003f64130 */
[----:B------:R-:W-:Y:S01]  /*41b0*/  @P0 STG.E desc[UR8][R4.64+0x2c00], R21 ;  /* 0x002c001504000986 */ /* 0x000fe2000c101908 */
[----:B------:R-:W-:Y:S01]  /*41c0*/  @P1 ISETP.GT.AND P0, PT, R29, -0x1, PT ;  /* 0xffffffff1d00180c */ /* 0x000fe20003f04270 */
[----:B------:R-:W-:-:S02]  /*41d0*/  @P6 IMAD.MOV.U32 R14, RZ, RZ, -0x1 ;  /* 0xffffffffff0e6424 */ /* 0x000fc400078e00ff */
[----:B------:R-:W2:Y:S01]  /*41e0*/  LDS R15, [R51+0x3400] ;  /* 0x00340000330f7984 */ /* 0x000ea20000000800 */
[----:B------:R-:W-:Y:S01]  /*41f0*/  @P1 SEL R12, R12, 0x80000000, P0 ;  /* 0x800000000c0c1807 */ /* 0x000fe20000000000 */
[----:B-1----:R-:W-:Y:S01]  /*4200*/  @P2 IMAD.MOV.U32 R25, RZ, RZ, -0x1 ;  /* 0xffffffffff192424 */ /* 0x002fe200078e00ff */
[----:B------:R-:W-:Y:S01]  /*4210*/  @P6 ISETP.GT.AND P0, PT, R11, -0x1, PT ;  /* 0xffffffff0b00680c */ /* 0x000fe20003f04270 */
[----:B------:R-:W1:Y:S01]  /*4220*/  LDS R19, [R51+0x3c00] ;  /* 0x003c000033137984 */ /* 0x000e620000000800 */
[----:B------:R-:W-:Y:S01]  /*4230*/  @P4 IMAD.MOV.U32 R16, RZ, RZ, -0x1 ;  /* 0xffffffffff104424 */ /* 0x000fe200078e00ff */
[----:B------:R-:W-:Y:S01]  /*4240*/  @P1 LOP3.LUT R29, R12, R29, RZ, 0x3c, !PT ;  /* 0x0000001d0c1d1212 */ /* 0x000fe200078e3cff */
[----:B------:R-:W-:Y:S01]  /*4250*/  @P5 IMAD.MOV.U32 R20, RZ, RZ, -0x1 ;  /* 0xffffffffff145424 */ /* 0x000fe200078e00ff */
[----:B------:R-:W3:Y:S01]  /*4260*/  LDS R21, [R51+0x4000] ;  /* 0x0040000033157984 */ /* 0x000ee20000000800 */
[----:B------:R-:W-:Y:S01]  /*4270*/  @P6 SEL R14, R14, 0x80000000, P0 ;  /* 0x800000000e0e6807 */ /* 0x000fe20000000000 */
[----:B------:R-:W-:Y:S01]  /*4280*/  @P3 IMAD.MOV.U32 R27, RZ, RZ, -0x1 ;  /* 0xffffffffff1b3424 */ /* 0x000fe200078e00ff */
[----:B------:R-:W-:Y:S01]  /*4290*/  @P2 ISETP.GT.AND P0, PT, R10, -0x1, PT ;  /* 0xffffffff0a00280c */ /* 0x000fe20003f04270 */
[----:B------:R-:W4:Y:S01]  /*42a0*/  LDS R23, [R51+0x4400] ;  /* 0x0044000033177984 */ /* 0x000f220000000800 */
[----:B------:R-:W-:-:S02]  /*42b0*/  @P6 LOP3.LUT R11, R14, R11, RZ, 0x3c, !PT ;  /* 0x0000000b0e0b6212 */ /* 0x000fc400078e3cff */
[----:B------:R-:W-:Y:S01]  /*42c0*/  @P2 SEL R25, R25, 0x80000000, P0 ;  /* 0x8000000019192807 */ /* 0x000fe20000000000 */
[----:B------:R0:W-:Y:S01]  /*42d0*/  @P1 STG.E desc[UR8][R2.64+0x3000], R29 ;  /* 0x0030001d02001986 */ /* 0x0001e2000c101908 */
[----:B------:R-:W-:Y:S02]  /*42e0*/  @P4 ISETP.GT.AND P0, PT, R9, -0x1, PT ;  /* 0xffffffff0900480c */ /* 0x000fe40003f04270 */
[----:B------:R-:W-:Y:S02]  /*42f0*/  @P2 LOP3.LUT R25, R25, R10, RZ, 0x3c, !PT ;  /* 0x0000000a19192212 */ /* 0x000fe400078e3cff */
[----:B------:R-:W-:Y:S02]  /*4300*/  @P4 SEL R16, R16, 0x80000000, P0 ;  /* 0x8000000010104807 */ /* 0x000fe40000000000 */
[----:B------:R-:W-:Y:S02]  /*4310*/  @P3 ISETP.GT.AND P0, PT, R8, -0x1, PT ;  /* 0xffffffff0800380c */ /* 0x000fe40003f04270 */
[----:B------:R-:W-:-:S02]  /*4320*/  @P4 LOP3.LUT R9, R16, R9, RZ, 0x3c, !PT ;  /* 0x0000000910094212 */ /* 0x000fc400078e3cff */
[----:B------:R-:W-:Y:S02]  /*4330*/  @P3 SEL R27, R27, 0x80000000, P0 ;  /* 0x800000001b1b3807 */ /* 0x000fe40000000000 */
[----:B------:R-:W-:Y:S02]  /*4340*/  @P5 ISETP.GT.AND P0, PT, R7, -0x1, PT ;  /* 0xffffffff0700580c */ /* 0x000fe40003f04270 */
[----:B------:R-:W-:Y:S01]  /*4350*/  @P3 LOP3.LUT R27, R27, R8, RZ, 0x3c, !PT ;  /* 0x000000081b1b3212 */ /* 0x000fe200078e3cff */
[----:B0-----:R0:W-:Y:S01]  /*4360*/  @P1 STG.E desc[UR8][R4.64+0x3000], R13 ;  /* 0x0030000d04001986 */ /* 0x0011e2000c101908 */
[----:B------:R-:W-:Y:S02]  /*4370*/  @P5 SEL R0, R20, 0x80000000, P0 ;  /* 0x8000000014005807 */ /* 0x000fe40000000000 */
[----:B------:R-:W-:Y:S01]  /*4380*/  ISETP.LT.U32.AND P0, PT, R18, UR6, PT ;  /* 0x0000000612007c0c */ /* 0x000fe2000bf01070 */
[----:B------:R-:W-:Y:S01]  /*4390*/  IMAD.U32 R18, RZ, RZ, UR7 ;  /* 0x00000007ff127e24 */ /* 0x000fe2000f8e00ff */
[----:B------:R0:W-:Y:S01]  /*43a0*/  @P6 STG.E desc[UR8][R2.64+0x3400], R11 ;  /* 0x0034000b02006986 */ /* 0x0001e2000c101908 */
[----:B------:R-:W-:-:S03]  /*43b0*/  @P5 LOP3.LUT R7, R0, R7, RZ, 0x3c, !PT ;  /* 0x0000000700075212 */ /* 0x000fc600078e3cff */
[----:B------:R-:W-:Y:S01]  /*43c0*/  ISETP.GT.U32.AND.EX P0, PT, R18, RZ, PT, P0 ;  /* 0x000000ff1200720c */ /* 0x000fe20003f04100 */
[----:B--2---:R0:W-:Y:S04]  /*43d0*/  @P6 STG.E desc[UR8][R4.64+0x3400], R15 ;  /* 0x0034000f04006986 */ /* 0x0041e8000c101908 */
[----:B------:R0:W-:Y:S04]  /*43e0*/  @P2 STG.E desc[UR8][R2.64+0x3800], R25 ;  /* 0x0038001902002986 */ /* 0x0001e8000c101908 */
[----:B------:R0:W-:Y:S04]  /*43f0*/  @P2 STG.E desc[UR8][R4.64+0x3800], R17 ;  /* 0x0038001104002986 */ /* 0x0001e8000c101908 */
[----:B------:R0:W-:Y:S04]  /*4400*/  @P4 STG.E desc[UR8][R2.64+0x3c00], R9 ;  /* 0x003c000902004986 */ /* 0x0001e8000c101908 */
[----:B-1----:R0:W-:Y:S04]  /*4410*/  @P4 STG.E desc[UR8][R4.64+0x3c00], R19 ;  /* 0x003c001304004986 */ /* 0x0021e8000c101908 */
[----:B------:R0:W-:Y:S04]  /*4420*/  @P3 STG.E desc[UR8][R2.64+0x4000], R27 ;  /* 0x0040001b02003986 */ /* 0x0001e8000c101908 */
[----:B---3--:R0:W-:Y:S04]  /*4430*/  @P3 STG.E desc[UR8][R4.64+0x4000], R21 ;  /* 0x0040001504003986 */ /* 0x0081e8000c101908 */
[----:B------:R0:W-:Y:S04]  /*4440*/  @P5 STG.E desc[UR8][R2.64+0x4400], R7 ;  /* 0x0044000702005986 */ /* 0x0001e8000c101908 */
[----:B----4-:R0:W-:Y:S01]  /*4450*/  @P5 STG.E desc[UR8][R4.64+0x4400], R23 ;  /* 0x0044001704005986 */ /* 0x0101e2000c101908 */
[----:B------:R-:W-:Y:S05]  /*4460*/  @!P0 EXIT ;  /* 0x000000000000894d */ /* 0x000fea0003800000 */
[----:B------:R-:W1:Y:S01]  /*4470*/  LDS R51, [R51+0x4800] ;  /* 0x0048000033337984 */ /* 0x000e620000000800 */
[----:B0-----:R-:W-:Y:S01]  /*4480*/  IMAD.MOV.U32 R7, RZ, RZ, -0x1 ;  /* 0xffffffffff077424 */ /* 0x001fe200078e00ff */
[----:B------:R-:W-:-:S04]  /*4490*/  ISETP.GT.AND P0, PT, R6, -0x1, PT ;  /* 0xffffffff0600780c */ /* 0x000fc80003f04270 */
[----:B------:R-:W-:-:S04]  /*44a0*/  SEL R7, R7, 0x80000000, P0 ;  /* 0x8000000007077807 */ /* 0x000fc80000000000 */
[----:B------:R-:W-:-:S05]  /*44b0*/  LOP3.LUT R7, R7, R6, RZ, 0x3c, !PT ;  /* 0x0000000607077212 */ /* 0x000fca00078e3cff */
[----:B------:R-:W-:Y:S04]  /*44c0*/  STG.E desc[UR8][R2.64+0x4800], R7 ;  /* 0x0048000702007986 */ /* 0x000fe8000c101908 */
[----:B-1----:R-:W-:Y:S01]  /*44d0*/  STG.E desc[UR8][R4.64+0x4800], R51 ;  /* 0x0048003304007986 */ /* 0x002fe2000c101908 */
[----:B------:R-:W-:Y:S05]  /*44e0*/  EXIT ;  /* 0x000000000000794d */ /* 0x000fea0003800000 */
.L_x_223:
        /* <DEDUP_REMOVED lines=9> */
.L_x_613:


//--------------------- .text._ZN3cub18CUB_300001_SM_10006detail10radix_sort29DeviceRadixSortOnesweepKernelINS1_5radix10policy_hubIfiyE10Policy1000ELNS0_9SortOrderE1EfiyiiNS1_21identity_decomposer_tEEEvPT5_SB_PT3_PKSC_PT1_PKSG_PT2_PKSK_T4_iiT6_ --------------------------
	.section	.text._ZN3cub18CUB_300001_SM_10006detail10radix_sort29DeviceRadixSortOnesweepKernelINS1_5radix10policy_hubIfiyE10Policy1000ELNS0_9SortOrderE1EfiyiiNS1_21identity_decomposer_tEEEvPT5_SB_PT3_PKSC_PT1_PKSG_PT2_PKSK_T4_iiT6_,"ax",@progbits
	.align	128
        .global         _ZN3cub18CUB_300001_SM_10006detail10radix_sort29DeviceRadixSortOnesweepKernelINS1_5radix10policy_hubIfiyE10Policy1000ELNS0_9SortOrderE1EfiyiiNS1_21identity_decomposer_tEEEvPT5_SB_PT3_PKSC_PT1_PKSG_PT2_PKSK_T4_iiT6_
        .type           _ZN3cub18CUB_300001_SM_10006detail10radix_sort29DeviceRadixSortOnesweepKernelINS1_5radix10policy_hubIfiyE10Policy1000ELNS0_9SortOrderE1EfiyiiNS1_21identity_decomposer_tEEEvPT5_SB_PT3_PKSC_PT1_PKSG_PT2_PKSK_T4_iiT6_,@function
        .size           _ZN3cub18CUB_300001_SM_10006detail10radix_sort29DeviceRadixSortOnesweepKernelINS1_5radix10policy_hubIfiyE10Policy1000ELNS0_9SortOrderE1EfiyiiNS1_21identity_decomposer_tEEEvPT5_SB_PT3_PKSC_PT1_PKSG_PT2_PKSK_T4_iiT6_,(.L_x_614 - _ZN3cub18CUB_300001_SM_10006detail10radix_sort29DeviceRadixSortOnesweepKernelINS1_5radix10policy_hubIfiyE10Policy1000ELNS0_9SortOrderE1EfiyiiNS1_21identity_decomposer_tEEEvPT5_SB_PT3_PKSC_PT1_PKSG_PT2_PKSK_T4_iiT6_)
        .other          _ZN3cub18CUB_300001_SM_10006detail10radix_sort29DeviceRadixSortOnesweepKernelINS1_5radix10policy_hubIfiyE10Policy1000ELNS0_9SortOrderE1EfiyiiNS1_21identity_decomposer_tEEEvPT5_SB_PT3_PKSC_PT1_PKSG_PT2_PKSK_T4_iiT6_,@"STO_CUDA_ENTRY STV_DEFAULT"
_ZN3cub18CUB_300001_SM_10006detail10radix_sort29DeviceRadixSortOnesweepKernelINS1_5radix10policy_hubIfiyE10Policy1000ELNS0_9SortOrderE1EfiyiiNS1_21identity_decomposer_tEEEvPT5_SB_PT3_PKSC_PT1_PKSG_PT2_PKSK_T4_iiT6_:
.text._ZN3cub18CUB_300001_SM_10006detail10radix_sort29DeviceRadixSortOnesweepKernelINS1_5radix10policy_hubIfiyE10Policy1000ELNS0_9SortOrderE1EfiyiiNS1_21identity_decomposer_tEEEvPT5_SB_PT3_PKSC_PT1_PKSG_PT2_PKSK_T4_iiT6_:
        /* <DEDUP_REMOVED lines=16> */
.L_x_225:
[----:B------:R-:W-:Y:S05]  /*0100*/  BSYNC.RECONVERGENT B0 ;  /* 0x0000000000007941 */ /* 0x000fea0003800200 */
.L_x_224:
        /* <DEDUP_REMOVED lines=35> */
.L_x_226:
        /* <DEDUP_REMOVED lines=76> */
.L_x_227:
        /* <DEDUP_REMOVED lines=18> */
.L_x_230:
        /* <DEDUP_REMOVED lines=21> */
.L_x_229:
[----:B------:R-:W-:Y:S05]  /*0a70*/  BSYNC.RECONVERGENT B0 ;  /* 0x0000000000007941 */ /* 0x000fea0003800200 */
.L_x_228:
        /* <DEDUP_REMOVED lines=17> */
.L_x_234:
[----:B------:R-:W-:Y:S05]  /*0b90*/  BSYNC.RECONVERGENT B1 ;  /* 0x0000000000017941 */ /* 0x000fea0003800200 */
.L_x_233:
        /* <DEDUP_REMOVED lines=14> */
.L_x_235:
[----:B------:R-:W-:Y:S01]  /*0c80*/  VIADD R4, R4, 0x1 ;  /* 0x0000000104047836 */ /* 0x000fe20000000000 */
[----:B------:R0:W-:Y:S04]  /*0c90*/  STS [R0], RZ ;  /* 0x000000ff00007388 */ /* 0x0001e80000000800 */
[----:B------:R-:W-:Y:S01]  /*0ca0*/  ISETP.NE.AND P0, PT, R4, RZ, PT ;  /* 0x000000ff0400720c */ /* 0x000fe20003f05270 */
[----:B0-----:R-:W-:-:S12]  /*0cb0*/  VIADD R0, R0, 0x80 ;  /* 0x0000008000007836 */ /* 0x001fd80000000000 */
[----:B------:R-:W-:Y:S05]  /*0cc0*/  @P0 BRA `(.L_x_235) ;  /* 0xfffffffc00ec0947 */ /* 0x000fea000383ffff */
.L_x_232:
[----:B------:R-:W-:Y:S05]  /*0cd0*/  BSYNC.RECONVERGENT B0 ;  /* 0x0000000000007941 */ /* 0x000fea0003800200 */
.L_x_231:
        /* <DEDUP_REMOVED lines=198> */
.L_x_237:
[----:B------:R-:W-:Y:S05]  /*1940*/  BSYNC.RECONVERGENT B0 ;  /* 0x0000000000007941 */ /* 0x000fea0003800200 */
.L_x_236:
        /* <DEDUP_REMOVED lines=40> */
.L_x_246:
[----:B0-----:R-:W0:Y:S01]  /*1bd0*/  LDC.64 R10, c[0x0][0x380] ;  /* 0x0000e000ff0a7b82 */ /* 0x001e220000000a00 */
[----:B------:R-:W-:Y:S01]  /*1be0*/  VIADD R19, R12, 0xffffffff ;  /* 0xffffffff0c137836 */ /* 0x000fe20000000000 */
[----:B------:R-:W-:Y:S03]  /*1bf0*/  BSSY B2, `(.L_x_243) ;  /* 0x0000008000027945 */ /* 0x000fe60003800000 */
[----:B------:R-:W-:-:S04]  /*1c00*/  IMAD R13, R19, 0x100, R3 ;  /* 0x00000100130d7824 */ /* 0x000fc800078e0203 */
[----:B0-----:R-:W-:-:S07]  /*1c10*/  IMAD.WIDE R10, R13, 0x4, R10 ;  /* 0x000000040d0a7825 */ /* 0x001fce00078e020a */
.L_x_244:
[----:B------:R-:W-:Y:S05]  /*1c20*/  YIELD ;  /* 0x0000000000007946 */ /* 0x000fea0003800000 */
[----:B------:R0:W-:Y:S06]  /*1c30*/  MEMBAR.SC.CTA ;  /* 0x0000000000007992 */ /* 0x0001ec0000000000 */
[----:B0-----:R-:W2:Y:S02]  /*1c40*/  LDG.E.STRONG.SYS R13, desc[UR6][R10.64] ;  /* 0x000000060a0d7981 */ /* 0x001ea4000c1f5900 */
[----:B--2---:R-:W-:-:S13]  /*1c50*/  ISETP.NE.AND P0, PT, R13, RZ, PT ;  /* 0x000000ff0d00720c */ /* 0x004fda0003f05270 */
[----:B------:R-:W-:Y:S05]  /*1c60*/  @!P0 BRA `(.L_x_244) ;  /* 0xfffffffc00ec8947 */ /* 0x000fea000383ffff */
[----:B------:R-:W-:Y:S05]  /*1c70*/  BSYNC B2 ;  /* 0x0000000000027941 */ /* 0x000fea0003800000 */
.L_x_243:
[----:B------:R-:W-:Y:S01]  /*1c80*/  BSSY.RECONVERGENT B2, `(.L_x_245) ;  /* 0x0000006000027945 */ /* 0x000fe20003800200 */
[C---:B------:R-:W-:Y:S02]  /*1c90*/  ISETP.GT.AND P0, PT, R13.reuse, -0x1, PT ;  /* 0xffffffff0d00780c */ /* 0x040fe40003f04270 */
[----:B------:R-:W-:Y:S01]  /*1ca0*/  LOP3.LUT R10, R13, 0x3fffffff, RZ, 0xc0, !PT ;  /* 0x3fffffff0d0a7812 */ /* 0x000fe200078ec0ff */
[----:B------:R-:W-:Y:S05]  /*1cb0*/  WARPSYNC.EXCLUSIVE R4 ;  /* 0x0000000004007348 */ /* 0x000fea0003a00000 */
[----:B------:R-:W-:-:S05]  /*1cc0*/  IMAD.IADD R17, R10, 0x1, R17 ;  /* 0x000000010a117824 */ /* 0x000fca00078e0211 */
[----:B------:R-:W-:-:S07]  /*1cd0*/  VOTE.ANY R4, PT, P0 ;  /* 0x0000000000047806 */ /* 0x000fce00000e0100 */
[----:B------:R-:W-:Y:S05]  /*1ce0*/  BSYNC.RECONVERGENT B2 ;  /* 0x0000000000027941 */ /* 0x000fea0003800200 */
.L_x_245:
[----:B------:R-:W-:Y:S01]  /*1cf0*/  ISETP.GT.U32.AND P1, PT, R12, 0x1, PT ;  /* 0x000000010c00780c */ /* 0x000fe20003f24070 */
[----:B------:R-:W-:-:S12]  /*1d00*/  IMAD.MOV.U32 R12, RZ, RZ, R19 ;  /* 0x000000ffff0c7224 */ /* 0x000fd800078e0013 */
[----:B------:R-:W-:Y:S05]  /*1d10*/  @P0 BRA P1, `(.L_x_246) ;  /* 0xfffffffc00ac0947 */ /* 0x000fea000083ffff */
[----:B------:R-:W-:Y:S05]  /*1d20*/  BSYNC B0 ;  /* 0x0000000000007941 */ /* 0x000fea0003800000 */
.L_x_242:
[----:B------:R1:W2:Y:S02]  /*1d30*/  LDS.64 R10, [R15+0x6600] ;  /* 0x006600000f0a7984 */ /* 0x0002a40000000a00 */
.L_x_241:
[C---:B------:R-:W-:Y:S01]  /*1d40*/  IMAD.IADD R19, R17.reuse, 0x1, -R0 ;  /* 0x0000000111137824 */ /* 0x040fe200078e0a00 */
[----:B------:R-:W-:-:S04]  /*1d50*/  LOP3.LUT R13, R17, 0x80000000, RZ, 0xfc, !PT ;  /* 0x80000000110d7812 */ /* 0x000fc800078efcff */
[C---:B0-2---:R-:W-:Y:S01]  /*1d60*/  IADD3 R10, P0, PT, R19.reuse, R10, RZ ;  /* 0x0000000a130a7210 */ /* 0x045fe20007f1e0ff */
[----:B------:R0:W-:Y:S03]  /*1d70*/  STG.E.STRONG.SYS desc[UR6][R20.64], R13 ;  /* 0x0000000d14007986 */ /* 0x0001e6000c115906 */
[----:B------:R-:W-:-:S05]  /*1d80*/  LEA.HI.X.SX32 R11, R19, R11, 0x1, P0 ;  /* 0x0000000b130b7211 */ /* 0x000fca00000f0eff */
[----:B------:R0:W-:Y:S04]  /*1d90*/  STS.64 [R15+0x6600], R10 ;  /* 0x0066000a0f007388 */ /* 0x0001e80000000a00 */
.L_x_240:
[----:B------:R-:W-:Y:S05]  /*1da0*/  BSYNC B1 ;  /* 0x0000000000017941 */ /* 0x000fea0003800000 */
.L_x_239:
        /* <DEDUP_REMOVED lines=17> */
.L_x_247:
        /* <DEDUP_REMOVED lines=28> */
.L_x_248:
        /* <DEDUP_REMOVED lines=56> */
.L_x_249:
        /* <DEDUP_REMOVED lines=19> */
.L_x_250:
        /* <DEDUP_REMOVED lines=51> */
.L_x_251:
        /* <DEDUP_REMOVED lines=22> */
.L_x_252:
        /* <DEDUP_REMOVED lines=56> */
.L_x_238:
        /* <DEDUP_REMOVED lines=38> */
.L_x_344:
        /* <DEDUP_REMOVED lines=25> */
.L_x_253:
        /* <DEDUP_REMOVED lines=46> */
.L_x_256:
[----:B------:R-:W-:Y:S05]  /*3410*/  BSYNC.RECONVERGENT B0 ;  /* 0x0000000000007941 */ /* 0x000fea0003800200 */
.L_x_255:
        /* <DEDUP_REMOVED lines=40> */
.L_x_258:
[----:B------:R-:W-:Y:S05]  /*36a0*/  BSYNC.RECONVERGENT B0 ;  /* 0x0000000000007941 */ /* 0x000fea0003800200 */
.L_x_257:
        /* <DEDUP_REMOVED lines=39> */
.L_x_260:
[----:B------:R-:W-:Y:S05]  /*3920*/  BSYNC.RECONVERGENT B0 ;  /* 0x0000000000007941 */ /* 0x000fea0003800200 */
.L_x_259:
        /* <DEDUP_REMOVED lines=39> */
.L_x_262:
[----:B------:R-:W-:Y:S05]  /*3ba0*/  BSYNC.RECONVERGENT B0 ;  /* 0x0000000000007941 */ /* 0x000fea0003800200 */
.L_x_261:
        /* <DEDUP_REMOVED lines=39> */
.L_x_264:
[----:B------:R-:W-:Y:S05]  /*3e20*/  BSYNC.RECONVERGENT B0 ;  /* 0x0000000000007941 */ /* 0x000fea0003800200 */
.L_x_263:
        /* <DEDUP_REMOVED lines=39> */
.L_x_266:
[----:B------:R-:W-:Y:S05]  /*40a0*/  BSYNC.RECONVERGENT B0 ;  /* 0x0000000000007941 */ /* 0x000fea0003800200 */
.L_x_265:
        /* <DEDUP_REMOVED lines=39> */
.L_x_268:
[----:B------:R-:W-:Y:S05]  /*4320*/  BSYNC.RECONVERGENT B0 ;  /* 0x0000000000007941 */ /* 0x000fea0003800200 */
.L_x_267:
        /* <DEDUP_REMOVED lines=39> */
.L_x_270:
[----:B------:R-:W-:Y:S05]  /*45a0*/  BSYNC.RECONVERGENT B0 ;  /* 0x0000000000007941 */ /* 0x000fea0003800200 */
.L_x_269:
        /* <DEDUP_REMOVED lines=39> */
.L_x_272:
[----:B------:R-:W-:Y:S05]  /*4820*/  BSYNC.RECONVERGENT B0 ;  /* 0x0000000000007941 */ /* 0x000fea0003800200 */
.L_x_271:
        /* <DEDUP_REMOVED lines=39> */
.L_x_274:
[----:B------:R-:W-:Y:S05]  /*4aa0*/  BSYNC.RECONVERGENT B0 ;  /* 0x0000000000007941 */ /* 0x000fea0003800200 */
.L_x_273:
        /* <DEDUP_REMOVED lines=39> */
.L_x_276:
[----:B------:R-:W-:Y:S05]  /*4d20*/  BSYNC.RECONVERGENT B0 ;  /* 0x0000000000007941 */ /* 0x000fea0003800200 */
.L_x_275:
        /* <DEDUP_REMOVED lines=39> */
.L_x_278:
[----:B------:R-:W-:Y:S05]  /*4fa0*/  BSYNC.RECONVERGENT B0 ;  /* 0x0000000000007941 */ /* 0x000fea0003800200 */
.L_x_277:
        /* <DEDUP_REMOVED lines=39> */
.L_x_280:
[----:B------:R-:W-:Y:S05]  /*5220*/  BSYNC.RECONVERGENT B0 ;  /* 0x0000000000007941 */ /* 0x000fea0003800200 */
.L_x_279:
        /* <DEDUP_REMOVED lines=39> */
.L_x_282:
[----:B------:R-:W-:Y:S05]  /*54a0*/  BSYNC.RECONVERGENT B0 ;  /* 0x0000000000007941 */ /* 0x000fea0003800200 */
.L_x_281:
        /* <DEDUP_REMOVED lines=39> */
.L_x_284:
[----:B------:R-:W-:Y:S05]  /*5720*/  BSYNC.RECONVERGENT B0 ;  /* 0x0000000000007941 */ /* 0x000fea0003800200 */
.L_x_283:
        /* <DEDUP_REMOVED lines=39> */
.L_x_286:
[----:B------:R-:W-:Y:S05]  /*59a0*/  BSYNC.RECONVERGENT B0 ;  /* 0x0000000000007941 */ /* 0x000fea0003800200 */
.L_x_285:
        /* <DEDUP_REMOVED lines=39> */
.L_x_288:
[----:B------:R-:W-:Y:S05]  /*5c20*/  BSYNC.RECONVERGENT B0 ;  /* 0x0000000000007941 */ /* 0x000fea0003800200 */
.L_x_287:
        /* <DEDUP_REMOVED lines=35> */
.L_x_290:
[----:B------:R-:W-:Y:S05]  /*5e60*/  BSYNC.RECONVERGENT B0 ;  /* 0x0000000000007941 */ /* 0x000fea0003800200 */
.L_x_289:
        /* <DEDUP_REMOVED lines=72> */
.L_x_298:
[----:B0-----:R-:W0:Y:S01]  /*62f0*/  LDC.64 R10, c[0x0][0x380] ;  /* 0x0000e000ff0a7b82 */ /* 0x001e220000000a00 */
[----:B------:R-:W-:Y:S01]  /*6300*/  VIADD R17, R6, 0xffffffff ;  /* 0xffffffff06117836 */ /* 0x000fe20000000000 */
[----:B------:R-:W-:Y:S03]  /*6310*/  BSSY B2, `(.L_x_295) ;  /* 0x0000008000027945 */ /* 0x000fe60003800000 */
[----:B------:R-:W-:-:S04]  /*6320*/  IMAD R13, R17, 0x100, R3 ;  /* 0x00000100110d7824 */ /* 0x000fc800078e0203 */
[----:B0-----:R-:W-:-:S07]  /*6330*/  IMAD.WIDE R10, R13, 0x4, R10 ;  /* 0x000000040d0a7825 */ /* 0x001fce00078e020a */
.L_x_296:
[----:B------:R-:W-:Y:S05]  /*6340*/  YIELD ;  /* 0x0000000000007946 */ /* 0x000fea0003800000 */
[----:B------:R0:W-:Y:S06]  /*6350*/  MEMBAR.SC.CTA ;  /* 0x0000000000007992 */ /* 0x0001ec0000000000 */
[----:B0-----:R-:W3:Y:S02]  /*6360*/  LDG.E.STRONG.SYS R12, desc[UR6][R10.64] ;  /* 0x000000060a0c7981 */ /* 0x001ee4000c1f5900 */
[----:B---3--:R-:W-:-:S13]  /*6370*/  ISETP.NE.AND P0, PT, R12, RZ, PT ;  /* 0x000000ff0c00720c */ /* 0x008fda0003f05270 */
[----:B------:R-:W-:Y:S05]  /*6380*/  @!P0 BRA `(.L_x_296) ;  /* 0xfffffffc00ec8947 */ /* 0x000fea000383ffff */
[----:B------:R-:W-:Y:S05]  /*6390*/  BSYNC B2 ;  /* 0x0000000000027941 */ /* 0x000fea0003800000 */
.L_x_295:
[----:B------:R-:W-:Y:S01]  /*63a0*/  BSSY.RECONVERGENT B2, `(.L_x_297) ;  /* 0x0000006000027945 */ /* 0x000fe20003800200 */
[C---:B------:R-:W-:Y:S02]  /*63b0*/  ISETP.GT.AND P0, PT, R12.reuse, -0x1, PT ;  /* 0xffffffff0c00780c */ /* 0x040fe40003f04270 */
[----:B------:R-:W-:Y:S01]  /*63c0*/  LOP3.LUT R12, R12, 0x3fffffff, RZ, 0xc0, !PT ;  /* 0x3fffffff0c0c7812 */ /* 0x000fe200078ec0ff */
[----:B------:R-:W-:Y:S05]  /*63d0*/  WARPSYNC.EXCLUSIVE R4 ;  /* 0x0000000004007348 */ /* 0x000fea0003a00000 */
[----:B------:R-:W-:-:S05]  /*63e0*/  IMAD.IADD R15, R12, 0x1, R15 ;  /* 0x000000010c0f7824 */ /* 0x000fca00078e020f */
[----:B------:R-:W-:-:S07]  /*63f0*/  VOTE.ANY R4, PT, P0 ;  /* 0x0000000000047806 */ /* 0x000fce00000e0100 */
[----:B------:R-:W-:Y:S05]  /*6400*/  BSYNC.RECONVERGENT B2 ;  /* 0x0000000000027941 */ /* 0x000fea0003800200 */
.L_x_297:
[----:B------:R-:W-:Y:S01]  /*6410*/  ISETP.GT.U32.AND P1, PT, R6, 0x1, PT ;  /* 0x000000010600780c */ /* 0x000fe20003f24070 */
[----:B------:R-:W-:-:S12]  /*6420*/  IMAD.MOV.U32 R6, RZ, RZ, R17 ;  /* 0x000000ffff067224 */ /* 0x000fd800078e0011 */
[----:B------:R-:W-:Y:S05]  /*6430*/  @P0 BRA P1, `(.L_x_298) ;  /* 0xfffffffc00ac0947 */ /* 0x000fea000083ffff */
[----:B------:R-:W-:Y:S05]  /*6440*/  BSYNC B0 ;  /* 0x0000000000007941 */ /* 0x000fea0003800000 */
.L_x_294:
[----:B------:R3:W4:Y:S02]  /*6450*/  LDS.64 R10, [R19+0x6600] ;  /* 0x00660000130a7984 */ /* 0x0007240000000a00 */
.L_x_293:
        /* <DEDUP_REMOVED lines=9> */
.L_x_292:
[----:B------:R-:W-:Y:S05]  /*64f0*/  BSYNC B1 ;  /* 0x0000000000017941 */ /* 0x000fea0003800000 */
.L_x_291:
        /* <DEDUP_REMOVED lines=16> */
.L_x_299:
        /* <DEDUP_REMOVED lines=280> */
.L_x_300:
        /* <DEDUP_REMOVED lines=30> */
.L_x_303:
[----:B------:R-:W-:Y:S05]  /*7960*/  BSYNC.RECONVERGENT B0 ;  /* 0x0000000000007941 */ /* 0x000fea0003800200 */
.L_x_302:
        /* <DEDUP_REMOVED lines=22> */
.L_x_305:
[----:B------:R-:W-:Y:S05]  /*7ad0*/  BSYNC.RECONVERGENT B0 ;  /* 0x0000000000007941 */ /* 0x000fea0003800200 */
.L_x_304:
        /* <DEDUP_REMOVED lines=22> */
.L_x_307:
[----:B------:R-:W-:Y:S05]  /*7c40*/  BSYNC.RECONVERGENT B0 ;  /* 0x0000000000007941 */ /* 0x000fea0003800200 */
.L_x_306:
        /* <DEDUP_REMOVED lines=22> */
.L_x_309:
[----:B------:R-:W-:Y:S05]  /*7db0*/  BSYNC.RECONVERGENT B0 ;  /* 0x0000000000007941 */ /* 0x000fea0003800200 */
.L_x_308:
        /* <DEDUP_REMOVED lines=22> */
.L_x_311:
[----:B------:R-:W-:Y:S05]  /*7f20*/  BSYNC.RECONVERGENT B0 ;  /* 0x0000000000007941 */ /* 0x000fea0003800200 */
.L_x_310:
        /* <DEDUP_REMOVED lines=22> */
.L_x_313:
[----:B------:R-:W-:Y:S05]  /*8090*/  BSYNC.RECONVERGENT B0 ;  /* 0x0000000000007941 */ /* 0x000fea0003800200 */
.L_x_312:
        /* <DEDUP_REMOVED lines=22> */
.L_x_315:
[----:B------:R-:W-:Y:S05]  /*8200*/  BSYNC.RECONVERGENT B0 ;  /* 0x0000000000007941 */ /* 0x000fea0003800200 */
.L_x_314:
        /* <DEDUP_REMOVED lines=22> */
.L_x_317:
[----:B------:R-:W-:Y:S05]  /*8370*/  BSYNC.RECONVERGENT B0 ;  /* 0x0000000000007941 */ /* 0x000fea0003800200 */
.L_x_316:
        /* <DEDUP_REMOVED lines=22> */
.L_x_319:
[----:B------:R-:W-:Y:S05]  /*84e0*/  BSYNC.RECONVERGENT B0 ;  /* 0x0000000000007941 */ /* 0x000fea0003800200 */
.L_x_318:
        /* <DEDUP_REMOVED lines=22> */
.L_x_321:
[----:B------:R-:W-:Y:S05]  /*8650*/  BSYNC.RECONVERGENT B0 ;  /* 0x0000000000007941 */ /* 0x000fea0003800200 */
.L_x_320:
        /* <DEDUP_REMOVED lines=22> */
.L_x_323:
[----:B------:R-:W-:Y:S05]  /*87c0*/  BSYNC.RECONVERGENT B0 ;  /* 0x0000000000007941 */ /* 0x000fea0003800200 */
.L_x_322:
        /* <DEDUP_REMOVED lines=22> */
.L_x_325:
[----:B------:R-:W-:Y:S05]  /*8930*/  BSYNC.RECONVERGENT B0 ;  /* 0x0000000000007941 */ /* 0x000fea0003800200 */
.L_x_324:
        /* <DEDUP_REMOVED lines=21> */
.L_x_327:
[----:B------:R-:W-:Y:S05]  /*8a90*/  BSYNC.RECONVERGENT B0 ;  /* 0x0000000000007941 */ /* 0x000fea0003800200 */
.L_x_326:
        /* <DEDUP_REMOVED lines=20> */
.L_x_329:
[----:B------:R-:W-:Y:S05]  /*8be0*/  BSYNC.RECONVERGENT B0 ;  /* 0x0000000000007941 */ /* 0x000fea0003800200 */
.L_x_328:
        /* <DEDUP_REMOVED lines=20> */
.L_x_331:
[----:B------:R-:W-:Y:S05]  /*8d30*/  BSYNC.RECONVERGENT B0 ;  /* 0x0000000000007941 */ /* 0x000fea0003800200 */
.L_x_330:
        /* <DEDUP_REMOVED lines=20> */
.L_x_333:
[----:B------:R-:W-:Y:S05]  /*8e80*/  BSYNC.RECONVERGENT B0 ;  /* 0x0000000000007941 */ /* 0x000fea0003800200 */
.L_x_332:
        /* <DEDUP_REMOVED lines=20> */
.L_x_335:
[----:B------:R-:W-:Y:S05]  /*8fd0*/  BSYNC.RECONVERGENT B0 ;  /* 0x0000000000007941 */ /* 0x000fea0003800200 */
.L_x_334:
[----:B------:R-:W-:Y:S01]  /*8fe0*/  NOP ;  /* 0x0000000000007918 */ /* 0x000fe20000000000 */
.L_x_301:
        /* <DEDUP_REMOVED lines=112> */
.L_x_336:
        /* <DEDUP_REMOVED lines=83> */
.L_x_337:
        /* <DEDUP_REMOVED lines=179> */
.L_x_338:
        /* <DEDUP_REMOVED lines=205> */
.L_x_254:
[----:B------:R-:W-:Y:S02]  /*b420*/  IMAD.MOV.U32 R49, RZ, RZ, R40 ;  /* 0x000000ffff317224 */ /* 0x000fe400078e0028 */
[----:B------:R-:W-:Y:S02]  /*b430*/  IMAD.MOV.U32 R48, RZ, RZ, 0x1 ;  /* 0x00000001ff307424 */ /* 0x000fe400078e00ff */
[----:B------:R-:W-:Y:S02]  /*b440*/  IMAD.MOV.U32 R51, RZ, RZ, RZ ;  /* 0x000000ffff337224 */ /* 0x000fe400078e00ff */
[----:B------:R-:W-:-:S07]  /*b450*/  IMAD.MOV.U32 R46, RZ, RZ, -0x1 ;  /* 0xffffffffff2e7424 */ /* 0x000fce00078e00ff */
[----:B------:R-:W-:Y:S05]  /*b460*/  WARPSYNC.COLLECTIVE R46, `(.L_x_339) ;  /* 0x000000002e087348 */ /* 0x000fea0003c00000 */
[----:B------:R0:W1:Y:S02]  /*b470*/  SHFL.UP P0, R47, R49, R48, R51 ;  /* 0x04000030312f7389 */ /* 0x0000640000000033 */
[----:B01----:R-:W-:Y:S05]  /*b480*/  ENDCOLLECTIVE ;  /* 0x000000000000791b */ /* 0x003fea0003800000 */
.L_x_339:
[----:B------:R-:W-:Y:S02]  /*b490*/  IMAD.MOV.U32 R48, RZ, RZ, 0x2 ;  /* 0x00000002ff307424 */ /* 0x000fe400078e00ff */
[----:B------:R-:W-:-:S04]  /*b4a0*/  IMAD.MOV.U32 R41, RZ, RZ, R47 ;  /* 0x000000ffff297224 */ /* 0x000fc800078e002f */
[----:B------:R-:W-:-:S04]  /*b4b0*/  @P0 IMAD.IADD R41, R40, 0x1, R41 ;  /* 0x0000000128290824 */ /* 0x000fc800078e0229 */
[----:B------:R-:W-:-:S07]  /*b4c0*/  IMAD.MOV.U32 R49, RZ, RZ, R41 ;  /* 0x000000ffff317224 */ /* 0x000fce00078e0029 */
[----:B------:R-:W-:Y:S05]  /*b4d0*/  WARPSYNC.COLLECTIVE R46, `(.L_x_340) ;  /* 0x000000002e087348 */ /* 0x000fea0003c00000 */
[----:B------:R0:W1:Y:S02]  /*b4e0*/  SHFL.UP P0, R47, R49, R48, R51 ;  /* 0x04000030312f7389 */ /* 0x0000640000000033 */
[----:B01----:R-:W-:Y:S05]  /*b4f0*/  ENDCOLLECTIVE ;  /* 0x000000000000791b */ /* 0x003fea0003800000 */
.L_x_340:
[----:B------:R-:W-:Y:S02]  /*b500*/  IMAD.MOV.U32 R48, RZ, RZ, 0x4 ;  /* 0x00000004ff307424 */ /* 0x000fe400078e00ff */
[----:B------:R-:W-:-:S04]  /*b510*/  IMAD.MOV.U32 R42, RZ, RZ, R47 ;  /* 0x000000ffff2a7224 */ /* 0x000fc800078e002f */
[----:B------:R-:W-:-:S04]  /*b520*/  @P0 IMAD.IADD R42, R41, 0x1, R42 ;  /* 0x00000001292a0824 */ /* 0x000fc800078e022a */
[----:B------:R-:W-:-:S07]  /*b530*/  IMAD.MOV.U32 R49, RZ, RZ, R42 ;  /* 0x000000ffff317224 */ /* 0x000fce00078e002a */
[----:B------:R-:W-:Y:S05]  /*b540*/  WARPSYNC.COLLECTIVE R46, `(.L_x_341) ;  /* 0x000000002e087348 */ /* 0x000fea0003c00000 */
[----:B------:R0:W1:Y:S02]  /*b550*/  SHFL.UP P0, R47, R49, R48, R51 ;  /* 0x04000030312f7389 */ /* 0x0000640000000033 */
[----:B01----:R-:W-:Y:S05]  /*b560*/  ENDCOLLECTIVE ;  /* 0x000000000000791b */ /* 0x003fea0003800000 */
.L_x_341:
[----:B------:R-:W-:Y:S02]  /*b570*/  IMAD.MOV.U32 R48, RZ, RZ, 0x8 ;  /* 0x00000008ff307424 */ /* 0x000fe400078e00ff */
[----:B------:R-:W-:-:S04]  /*b580*/  IMAD.MOV.U32 R43, RZ, RZ, R47 ;  /* 0x000000ffff2b7224 */ /* 0x000fc800078e002f */
[----:B------:R-:W-:-:S04]  /*b590*/  @P0 IMAD.IADD R43, R42, 0x1, R43 ;  /* 0x000000012a2b0824 */ /* 0x000fc800078e022b */
[----:B------:R-:W-:-:S07]  /*b5a0*/  IMAD.MOV.U32 R49, RZ, RZ, R43 ;  /* 0x000000ffff317224 */ /* 0x000fce00078e002b */
[----:B------:R-:W-:Y:S05]  /*b5b0*/  WARPSYNC.COLLECTIVE R46, `(.L_x_342) ;  /* 0x000000002e087348 */ /* 0x000fea0003c00000 */
[----:B------:R0:W1:Y:S02]  /*b5c0*/  SHFL.UP P0, R47, R49, R48, R51 ;  /* 0x04000030312f7389 */ /* 0x0000640000000033 */
[----:B01----:R-:W-:Y:S05]  /*b5d0*/  ENDCOLLECTIVE ;  /* 0x000000000000791b */ /* 0x003fea0003800000 */
.L_x_342:
[----:B------:R-:W-:Y:S02]  /*b5e0*/  IMAD.MOV.U32 R48, RZ, RZ, 0x10 ;  /* 0x00000010ff307424 */ /* 0x000fe400078e00ff */
[----:B------:R-:W-:-:S04]  /*b5f0*/  IMAD.MOV.U32 R44, RZ, RZ, R47 ;  /* 0x000000ffff2c7224 */ /* 0x000fc800078e002f */
[----:B------:R-:W-:-:S04]  /*b600*/  @P0 IMAD.IADD R44, R43, 0x1, R44 ;  /* 0x000000012b2c0824 */ /* 0x000fc800078e022c */
[----:B------:R-:W-:-:S07]  /*b610*/  IMAD.MOV.U32 R49, RZ, RZ, R44 ;  /* 0x000000ffff317224 */ /* 0x000fce00078e002c */
[----:B------:R-:W-:Y:S05]  /*b620*/  WARPSYNC.COLLECTIVE R46, `(.L_x_343) ;  /* 0x000000002e087348 */ /* 0x000fea0003c00000 */
[----:B------:R0:W1:Y:S02]  /*b630*/  SHFL.UP P0, R47, R49, R48, R51 ;  /* 0x04000030312f7389 */ /* 0x0000640000000033 */
[----:B01----:R-:W-:Y:S05]  /*b640*/  ENDCOLLECTIVE ;  /* 0x000000000000791b */ /* 0x003fea0003800000 */
.L_x_343:
[----:B------:R-:W-:Y:S05]  /*b650*/  BRA `(.L_x_344) ;  /* 0xffffff7800507947 */ /* 0x000fea000383ffff */
.L_x_345:
        /* <DEDUP_REMOVED lines=10> */
.L_x_614:


//--------------------- .text._ZN3cub18CUB_300001_SM_10006detail10radix_sort33DeviceRadixSortExclusiveSumKernelINS1_5radix10policy_hubIfiyE10Policy1000EyEEvPT0_ --------------------------
	.section	.text._ZN3cub18CUB_300001_SM_10006detail10radix_sort33DeviceRadixSortExclusiveSumKernelINS1_5radix10policy_hubIfiyE10Policy1000EyEEvPT0_,"ax",@progbits
	.align	128
        .global         _ZN3cub18CUB_300001_SM_10006detail10radix_sort33DeviceRadixSortExclusiveSumKernelINS1_5radix10policy_hubIfiyE10Policy1000EyEEvPT0_
        .type           _ZN3cub18CUB_300001_SM_10006detail10radix_sort33DeviceRadixSortExclusiveSumKernelINS1_5radix10policy_hubIfiyE10Policy1000EyEEvPT0_,@function
        .size           _ZN3cub18CUB_300001_SM_10006detail10radix_sort33DeviceRadixSortExclusiveSumKernelINS1_5radix10policy_hubIfiyE10Policy1000EyEEvPT0_,(.L_x_615 - _ZN3cub18CUB_300001_SM_10006detail10radix_sort33DeviceRadixSortExclusiveSumKernelINS1_5radix10policy_hubIfiyE10Policy1000EyEEvPT0_)
        .other          _ZN3cub18CUB_300001_SM_10006detail10radix_sort33DeviceRadixSortExclusiveSumKernelINS1_5radix10policy_hubIfiyE10Policy1000EyEEvPT0_,@"STO_CUDA_ENTRY STV_DEFAULT"
_ZN3cub18CUB_300001_SM_10006detail10radix_sort33DeviceRadixSortExclusiveSumKernelINS1_5radix10policy_hubIfiyE10Policy1000EyEEvPT0_:
.text._ZN3cub18CUB_300001_SM_10006detail10radix_sort33DeviceRadixSortExclusiveSumKernelINS1_5radix10policy_hubIfiyE10Policy1000EyEEvPT0_:
        /* <DEDUP_REMOVED lines=63> */
.L_x_358:
        /* <DEDUP_REMOVED lines=28> */
.L_x_346:
[----:B------:R-:W-:Y:S05]  /*05b0*/  WARPSYNC.ALL ;  /* 0x0000000000007948 */ /* 0x000fea0003800000 */
[----:B------:R-:W-:Y:S06]  /*05c0*/  BAR.SYNC.DEFER_BLOCKING 0x0 ;  /* 0x0000000000007b1d */ /* 0x000fec0000010000 */
[----:B------:R-:W-:Y:S05]  /*05d0*/  @P1 EXIT ;  /* 0x000000000000194d */ /* 0x000fea0003800000 */
[----:B01----:R-:W0:Y:S04]  /*05e0*/  LDS.64 R2, [R0+0x10] ;  /* 0x0000100000027984 */ /* 0x003e280000000a00 */
[----:B0-----:R-:W-:Y:S01]  /*05f0*/  STG.E.64 desc[UR4][R16.64], R2 ;  /* 0x0000000210007986 */ /* 0x001fe2000c101b04 */
[----:B------:R-:W-:Y:S05]  /*0600*/  EXIT ;  /* 0x000000000000794d */ /* 0x000fea0003800000 */
.L_x_347:
[----:B------:R-:W-:Y:S02]  /*0610*/  IMAD.MOV.U32 R24, RZ, RZ, R20 ;  /* 0x000000ffff187224 */ /* 0x000fe400078e0014 */
[----:B------:R-:W-:Y:S02]  /*0620*/  IMAD.MOV.U32 R23, RZ, RZ, 0x1 ;  /* 0x00000001ff177424 */ /* 0x000fe400078e00ff */
[----:B------:R-:W-:Y:S02]  /*0630*/  IMAD.MOV.U32 R22, RZ, RZ, RZ ;  /* 0x000000ffff167224 */ /* 0x000fe400078e00ff */
[----:B------:R-:W-:-:S07]  /*0640*/  IMAD.MOV.U32 R21, RZ, RZ, -0x1 ;  /* 0xffffffffff157424 */ /* 0x000fce00078e00ff */
[----:B------:R-:W-:Y:S05]  /*0650*/  WARPSYNC.COLLECTIVE R21, `(.L_x_348) ;  /* 0x0000000015087348 */ /* 0x000fea0003c00000 */
[----:B------:R0:W1:Y:S02]  /*0660*/  SHFL.UP P0, R25, R24, R23, R22 ;  /* 0x0400001718197389 */ /* 0x0000640000000016 */
[----:B01----:R-:W-:Y:S05]  /*0670*/  ENDCOLLECTIVE ;  /* 0x000000000000791b */ /* 0x003fea0003800000 */
.L_x_348:
[----:B------:R-:W-:Y:S02]  /*0680*/  IMAD.MOV.U32 R24, RZ, RZ, R19 ;  /* 0x000000ffff187224 */ /* 0x000fe400078e0013 */
[----:B------:R-:W-:-:S07]  /*0690*/  IMAD.MOV.U32 R27, RZ, RZ, R25 ;  /* 0x000000ffff1b7224 */ /* 0x000fce00078e0019 */
[----:B------:R-:W-:Y:S05]  /*06a0*/  WARPSYNC.COLLECTIVE R21, `(.L_x_349) ;  /* 0x0000000015087348 */ /* 0x000fea0003c00000 */
[----:B------:R0:W1:Y:S02]  /*06b0*/  SHFL.UP P0, R25, R24, R23, R22 ;  /* 0x0400001718197389 */ /* 0x0000640000000016 */
[----:B01----:R-:W-:Y:S05]  /*06c0*/  ENDCOLLECTIVE ;  /* 0x000000000000791b */ /* 0x003fea0003800000 */
.L_x_349:
        /* <DEDUP_REMOVED lines=9> */
.L_x_350:
[----:B------:R-:W-:Y:S02]  /*0760*/  IMAD.MOV.U32 R24, RZ, RZ, R26 ;  /* 0x000000ffff187224 */ /* 0x000fe400078e001a */
[----:B------:R-:W-:-:S07]  /*0770*/  IMAD.MOV.U32 R28, RZ, RZ, R25 ;  /* 0x000000ffff1c7224 */ /* 0x000fce00078e0019 */
[----:B------:R-:W-:Y:S05]  /*0780*/  WARPSYNC.COLLECTIVE R21, `(.L_x_351) ;  /* 0x0000000015087348 */ /* 0x000fea0003c00000 */
[----:B------:R0:W1:Y:S02]  /*0790*/  SHFL.UP P0, R25, R24, R23, R22 ;  /* 0x0400001718197389 */ /* 0x0000640000000016 */
[----:B01----:R-:W-:Y:S05]  /*07a0*/  ENDCOLLECTIVE ;  /* 0x000000000000791b */ /* 0x003fea0003800000 */
.L_x_351:
        /* <DEDUP_REMOVED lines=9> */
.L_x_352:
[----:B------:R-:W-:Y:S02]  /*0840*/  IMAD.MOV.U32 R24, RZ, RZ, R29 ;  /* 0x000000ffff187224 */ /* 0x000fe400078e001d */
[----:B------:R-:W-:-:S07]  /*0850*/  IMAD.MOV.U32 R27, RZ, RZ, R25 ;  /* 0x000000ffff1b7224 */ /* 0x000fce00078e0019 */
[----:B------:R-:W-:Y:S05]  /*0860*/  WARPSYNC.COLLECTIVE R21, `(.L_x_353) ;  /* 0x0000000015087348 */ /* 0x000fea0003c00000 */
[----:B------:R0:W1:Y:S02]  /*0870*/  SHFL.UP P0, R25, R24, R23, R22 ;  /* 0x0400001718197389 */ /* 0x0000640000000016 */
[----:B01----:R-:W-:Y:S05]  /*0880*/  ENDCOLLECTIVE ;  /* 0x000000000000791b */ /* 0x003fea0003800000 */
.L_x_353:
        /* <DEDUP_REMOVED lines=9> */
.L_x_354:
[----:B------:R-:W-:Y:S02]  /*0920*/  IMAD.MOV.U32 R24, RZ, RZ, R29 ;  /* 0x000000ffff187224 */ /* 0x000fe400078e001d */
[----:B------:R-:W-:-:S07]  /*0930*/  IMAD.MOV.U32 R27, RZ, RZ, R25 ;  /* 0x000000ffff1b7224 */ /* 0x000fce00078e0019 */
[----:B------:R-:W-:Y:S05]  /*0940*/  WARPSYNC.COLLECTIVE R21, `(.L_x_355) ;  /* 0x0000000015087348 */ /* 0x000fea0003c00000 */
[----:B------:R0:W1:Y:S02]  /*0950*/  SHFL.UP P0, R25, R24, R23, R22 ;  /* 0x0400001718197389 */ /* 0x0000640000000016 */
[----:B01----:R-:W-:Y:S05]  /*0960*/  ENDCOLLECTIVE ;  /* 0x000000000000791b */ /* 0x003fea0003800000 */
.L_x_355:
        /* <DEDUP_REMOVED lines=9> */
.L_x_356:
[----:B------:R-:W-:Y:S02]  /*0a00*/  IMAD.MOV.U32 R24, RZ, RZ, R26 ;  /* 0x000000ffff187224 */ /* 0x000fe400078e001a */
[----:B------:R-:W-:-:S07]  /*0a10*/  IMAD.MOV.U32 R28, RZ, RZ, R25 ;  /* 0x000000ffff1c7224 */ /* 0x000fce00078e0019 */
[----:B------:R-:W-:Y:S05]  /*0a20*/  WARPSYNC.COLLECTIVE R21, `(.L_x_357) ;  /* 0x0000000015087348 */ /* 0x000fea0003c00000 */
[----:B------:R0:W1:Y:S02]  /*0a30*/  SHFL.UP P0, R25, R24, R23, R22 ;  /* 0x0400001718197389 */ /* 0x0000640000000016 */
[----:B01----:R-:W-:Y:S05]  /*0a40*/  ENDCOLLECTIVE ;  /* 0x000000000000791b */ /* 0x003fea0003800000 */
.L_x_357:
[----:B------:R-:W-:Y:S05]  /*0a50*/  BRA `(.L_x_358) ;  /* 0xfffffff800647947 */ /* 0x000fea000383ffff */
.L_x_359:
        /* <DEDUP_REMOVED lines=10> */
.L_x_615:


//--------------------- .text._ZN3cub18CUB_300001_SM_10006detail10radix_sort30DeviceRadixSortHistogramKernelINS1_5radix10policy_hubIfiyE10Policy1000ELNS0_9SortOrderE1EfyNS1_21identity_decomposer_tEEEvPT2_PKT1_SA_iiT3_ --------------------------
	.section	.text._ZN3cub18CUB_300001_SM_10006detail10radix_sort30DeviceRadixSortHistogramKernelINS1_5radix10policy_hubIfiyE10Policy1000ELNS0_9SortOrderE1EfyNS1_21identity_decomposer_tEEEvPT2_PKT1_SA_iiT3_,"ax",@progbits
	.align	128
        .global         _ZN3cub18CUB_300001_SM_10006detail10radix_sort30DeviceRadixSortHistogramKernelINS1_5radix10policy_hubIfiyE10Policy1000ELNS0_9SortOrderE1EfyNS1_21identity_decomposer_tEEEvPT2_PKT1_SA_iiT3_
        .type           _ZN3cub18CUB_300001_SM_10006detail10radix_sort30DeviceRadixSortHistogramKernelINS1_5radix10policy_hubIfiyE10Policy1000ELNS0_9SortOrderE1EfyNS1_21identity_decomposer_tEEEvPT2_PKT1_SA_iiT3_,@function
        .size           _ZN3cub18CUB_300001_SM_10006detail10radix_sort30DeviceRadixSortHistogramKernelINS1_5radix10policy_hubIfiyE10Policy1000ELNS0_9SortOrderE1EfyNS1_21identity_decomposer_tEEEvPT2_PKT1_SA_iiT3_,(.L_x_616 - _ZN3cub18CUB_300001_SM_10006detail10radix_sort30DeviceRadixSortHistogramKernelINS1_5radix10policy_hubIfiyE10Policy1000ELNS0_9SortOrderE1EfyNS1_21identity_decomposer_tEEEvPT2_PKT1_SA_iiT3_)
        .other          _ZN3cub18CUB_300001_SM_10006detail10radix_sort30DeviceRadixSortHistogramKernelINS1_5radix10policy_hubIfiyE10Policy1000ELNS0_9SortOrderE1EfyNS1_21identity_decomposer_tEEEvPT2_PKT1_SA_iiT3_,@"STO_CUDA_ENTRY STV_DEFAULT"
_ZN3cub18CUB_300001_SM_10006detail10radix_sort30DeviceRadixSortHistogramKernelINS1_5radix10policy_hubIfiyE10Policy1000ELNS0_9SortOrderE1EfyNS1_21identity_decomposer_tEEEvPT2_PKT1_SA_iiT3_:
.text._ZN3cub18CUB_300001_SM_10006detail10radix_sort30DeviceRadixSortHistogramKernelINS1_5radix10policy_hubIfiyE10Policy1000ELNS0_9SortOrderE1EfyNS1_21identity_decomposer_tEEEvPT2_PKT1_SA_iiT3_:
        /* <DEDUP_REMOVED lines=42> */
.L_x_443:
        /* <DEDUP_REMOVED lines=9> */
.L_x_363:
        /* <DEDUP_REMOVED lines=21> */
.L_x_362:
        /* <DEDUP_REMOVED lines=19> */
.L_x_365:
        /* <DEDUP_REMOVED lines=18> */
.L_x_364:
[----:B------:R-:W-:-:S13]  /*06d0*/  ISETP.GT.U32.AND P2, PT, R0, 0x7f, PT ;  /* 0x0000007f0000780c */ /* 0x000fda0003f44070 */
[----:B------:R-:W-:Y:S05]  /*06e0*/  @P2 BRA `(.L_x_361) ;  /* 0x0000000000e02947 */ /* 0x000fea0003800000 */
[----:B--23--:R-:W-:Y:S01]  /*06f0*/  IMAD.MOV.U32 R3, RZ, RZ, RZ ;  /* 0x000000ffff037224 */ /* 0x00cfe200078e00ff */
[----:B------:R-:W-:Y:S06]  /*0700*/  @!P1 BRA `(.L_x_366) ;  /* 0x0000000000589947 */ /* 0x000fec0003800000 */
[----:B------:R-:W-:-:S07]  /*0710*/  IMAD.MOV.U32 R3, RZ, RZ, RZ ;  /* 0x000000ffff037224 */ /* 0x000fce00078e00ff */
.L_x_367:
        /* <DEDUP_REMOVED lines=21> */
.L_x_366:
        /* <DEDUP_REMOVED lines=14> */
.L_x_368:
        /* <DEDUP_REMOVED lines=18> */
.L_x_361:
[----:B------:R-:W-:Y:S05]  /*0a70*/  BSYNC.RECONVERGENT B0 ;  /* 0x0000000000007941 */ /* 0x000fea0003800200 */
.L_x_360:
        /* <DEDUP_REMOVED lines=16> */
.L_x_374:
        /* <DEDUP_REMOVED lines=36> */
.L_x_370:
        /* <DEDUP_REMOVED lines=67> */
.L_x_371:
        /* <DEDUP_REMOVED lines=88> */
.L_x_373:
        /* <DEDUP_REMOVED lines=73> */
.L_x_372:
[----:B------:R-:W-:Y:S05]  /*1c00*/  BRA.U !UP0, `(.L_x_374) ;  /* 0xffffffed08dc7547 */ /* 0x000fea000b83ffff */
.L_x_369:
        /* <DEDUP_REMOVED lines=9> */
.L_x_394:
        /* <DEDUP_REMOVED lines=16> */
.L_x_379:
[----:B------:R-:W-:Y:S05]  /*1da0*/  BSYNC.RECONVERGENT B1 ;  /* 0x0000000000017941 */ /* 0x000fea0003800200 */
.L_x_378:
        /* <DEDUP_REMOVED lines=15> */
.L_x_381:
[----:B------:R-:W-:Y:S05]  /*1ea0*/  BSYNC.RECONVERGENT B1 ;  /* 0x0000000000017941 */ /* 0x000fea0003800200 */
.L_x_380:
[----:B------:R-:W-:Y:S04]  /*1eb0*/  BSSY.RECONVERGENT B1, `(.L_x_382) ;  /* 0x0000007000017945 */ /* 0x000fe80003800200 */
[----:B------:R-:W-:Y:S05]  /*1ec0*/  @!P0 BRA `(.L_x_383) ;  /* 0x0000000000148947 */ /* 0x000fea0003800000 */
[----:B01----:R-:W-:Y:S02]  /*1ed0*/  IMAD R17, R5, 0x100, R0 ;  /* 0x0000010005117824 */ /* 0x003fe400078e0200 */
[----:B------:R-:W-:Y:S02]  /*1ee0*/  IMAD.MOV.U32 R23, RZ, RZ, RZ ;  /* 0x000000ffff177224 */ /* 0x000fe400078e00ff */
[----:B------:R-:W-:-:S04]  /*1ef0*/  VIADD R17, R17, 0x200 ;  /* 0x0000020011117836 */ /* 0x000fc80000000000 */
[----:B------:R-:W-:-:S05]  /*1f00*/  IMAD.WIDE.U32 R16, R17, 0x8, R2 ;  /* 0x0000000811107825 */ /* 0x000fca00078e0002 */
[----:B------:R2:W-:Y:S02]  /*1f10*/  REDG.E.ADD.64.STRONG.GPU desc[UR20][R16.64], R22 ;  /* 0x000000161000798e */ /* 0x0005e4000c12e514 */
.L_x_383:
[----:B------:R-:W-:Y:S05]  /*1f20*/  BSYNC.RECONVERGENT B1 ;  /* 0x0000000000017941 */ /* 0x000fea0003800200 */
.L_x_382:
[----:B------:R-:W-:Y:S04]  /*1f30*/  BSSY.RECONVERGENT B1, `(.L_x_384) ;  /* 0x0000007000017945 */ /* 0x000fe80003800200 */
[----:B------:R-:W-:Y:S05]  /*1f40*/  @!P1 BRA `(.L_x_385) ;  /* 0x0000000000149947 */ /* 0x000fea0003800000 */
[----:B012---:R-:W-:Y:S02]  /*1f50*/  IMAD R17, R5, 0x100, R0 ;  /* 0x0000010005117824 */ /* 0x007fe400078e0200 */
[----:B------:R-:W-:Y:S02]  /*1f60*/  IMAD.MOV.U32 R15, RZ, RZ, RZ ;  /* 0x000000ffff0f7224 */ /* 0x000fe400078e00ff */
[----:B------:R-:W-:-:S04]  /*1f70*/  VIADD R17, R17, 0x300 ;  /* 0x0000030011117836 */ /* 0x000fc80000000000 */
[----:B------:R-:W-:-:S05]  /*1f80*/  IMAD.WIDE.U32 R16, R17, 0x8, R2 ;  /* 0x0000000811107825 */ /* 0x000fca00078e0002 */
[----:B------:R3:W-:Y:S02]  /*1f90*/  REDG.E.ADD.64.STRONG.GPU desc[UR20][R16.64], R14 ;  /* 0x0000000e1000798e */ /* 0x0007e4000c12e514 */
.L_x_385:
[----:B------:R-:W-:Y:S05]  /*1fa0*/  BSYNC.RECONVERGENT B1 ;  /* 0x0000000000017941 */ /* 0x000fea0003800200 */
.L_x_384:
[----:B------:R-:W-:Y:S04]  /*1fb0*/  BSSY.RECONVERGENT B1, `(.L_x_386) ;  /* 0x0000007000017945 */ /* 0x000fe80003800200 */
[----:B------:R-:W-:Y:S05]  /*1fc0*/  @!P2 BRA `(.L_x_387) ;  /* 0x000000000014a947 */ /* 0x000fea0003800000 */
[----:B---3--:R-:W-:Y:S02]  /*1fd0*/  IMAD R15, R5, 0x100, R0 ;  /* 0x00000100050f7824 */ /* 0x008fe400078e0200 */
[----:B------:R-:W-:Y:S02]  /*1fe0*/  IMAD.MOV.U32 R13, RZ, RZ, RZ ;  /* 0x000000ffff0d7224 */ /* 0x000fe400078e00ff */
[----:B------:R-:W-:-:S04]  /*1ff0*/  VIADD R15, R15, 0x400 ;  /* 0x000004000f0f7836 */ /* 0x000fc80000000000 */
[----:B------:R-:W-:-:S05]  /*2000*/  IMAD.WIDE.U32 R14, R15, 0x8, R2 ;  /* 0x000000080f0e7825 */ /* 0x000fca00078e0002 */
[----:B------:R4:W-:Y:S02]  /*2010*/  REDG.E.ADD.64.STRONG.GPU desc[UR20][R14.64], R12 ;  /* 0x0000000c0e00798e */ /* 0x0009e4000c12e514 */
.L_x_387:
[----:B------:R-:W-:Y:S05]  /*2020*/  BSYNC.RECONVERGENT B1 ;  /* 0x0000000000017941 */ /* 0x000fea0003800200 */
.L_x_386:
[----:B------:R-:W-:Y:S04]  /*2030*/  BSSY.RECONVERGENT B1, `(.L_x_388) ;  /* 0x0000007000017945 */ /* 0x000fe80003800200 */
[----:B------:R-:W-:Y:S05]  /*2040*/  @!P3 BRA `(.L_x_389) ;  /* 0x000000000014b947 */ /* 0x000fea0003800000 */
[----:B----4-:R-:W-:Y:S02]  /*2050*/  IMAD R13, R5, 0x100, R0 ;  /* 0x00000100050d7824 */ /* 0x010fe400078e0200 */
[----:B------:R-:W-:Y:S02]  /*2060*/  IMAD.MOV.U32 R7, RZ, RZ, RZ ;  /* 0x000000ffff077224 */ /* 0x000fe400078e00ff */
[----:B------:R-:W-:-:S04]  /*2070*/  VIADD R13, R13, 0x500 ;  /* 0x000005000d0d7836 */ /* 0x000fc80000000000 */
[----:B------:R-:W-:-:S05]  /*2080*/  IMAD.WIDE.U32 R12, R13, 0x8, R2 ;  /* 0x000000080d0c7825 */ /* 0x000fca00078e0002 */
[----:B------:R4:W-:Y:S02]  /*2090*/  REDG.E.ADD.64.STRONG.GPU desc[UR20][R12.64], R6 ;  /* 0x000000060c00798e */ /* 0x0009e4000c12e514 */
.L_x_389:
[----:B------:R-:W-:Y:S05]  /*20a0*/  BSYNC.RECONVERGENT B1 ;  /* 0x0000000000017941 */ /* 0x000fea0003800200 */
.L_x_388:
[----:B------:R-:W-:Y:S04]  /*20b0*/  BSSY.RECONVERGENT B1, `(.L_x_390) ;  /* 0x0000007000017945 */ /* 0x000fe80003800200 */
[----:B------:R-:W-:Y:S05]  /*20c0*/  @!P4 BRA `(.L_x_391) ;  /* 0x000000000014c947 */ /* 0x000fea0003800000 */
[----:B----4-:R-:W-:Y:S02]  /*20d0*/  IMAD R7, R5, 0x100, R0 ;  /* 0x0000010005077824 */ /* 0x010fe400078e0200 */
[----:B------:R-:W-:Y:S02]  /*20e0*/  IMAD.MOV.U32 R9, RZ, RZ, RZ ;  /* 0x000000ffff097224 */ /* 0x000fe400078e00ff */
[----:B------:R-:W-:-:S04]  /*20f0*/  VIADD R7, R7, 0x600 ;  /* 0x0000060007077836 */ /* 0x000fc80000000000 */
[----:B------:R-:W-:-:S05]  /*2100*/  IMAD.WIDE.U32 R6, R7, 0x8, R2 ;  /* 0x0000000807067825 */ /* 0x000fca00078e0002 */
[----:B------:R4:W-:Y:S02]  /*2110*/  REDG.E.ADD.64.STRONG.GPU desc[UR20][R6.64], R8 ;  /* 0x000000080600798e */ /* 0x0009e4000c12e514 */
.L_x_391:
[----:B------:R-:W-:Y:S05]  /*2120*/  BSYNC.RECONVERGENT B1 ;  /* 0x0000000000017941 */ /* 0x000fea0003800200 */
.L_x_390:
[----:B------:R-:W-:Y:S04]  /*2130*/  BSSY.RECONVERGENT B1, `(.L_x_392) ;  /* 0x0000007000017945 */ /* 0x000fe80003800200 */
[----:B------:R-:W-:Y:S05]  /*2140*/  @!P5 BRA `(.L_x_393) ;  /* 0x000000000014d947 */ /* 0x000fea0003800000 */
[----:B----4-:R-:W-:Y:S02]  /*2150*/  IMAD R7, R5, 0x100, R0 ;  /* 0x0000010005077824 */ /* 0x010fe400078e0200 */
[----:B------:R-:W-:Y:S02]  /*2160*/  IMAD.MOV.U32 R11, RZ, RZ, RZ ;  /* 0x000000ffff0b7224 */ /* 0x000fe400078e00ff */
[----:B------:R-:W-:-:S04]  /*2170*/  VIADD R7, R7, 0x700 ;  /* 0x0000070007077836 */ /* 0x000fc80000000000 */
[----:B------:R-:W-:-:S05]  /*2180*/  IMAD.WIDE.U32 R6, R7, 0x8, R2 ;  /* 0x0000000807067825 */ /* 0x000fca00078e0002 */
[----:B------:R4:W-:Y:S02]  /*2190*/  REDG.E.ADD.64.STRONG.GPU desc[UR20][R6.64], R10 ;  /* 0x0000000a0600798e */ /* 0x0009e4000c12e514 */
.L_x_393:
[----:B------:R-:W-:Y:S05]  /*21a0*/  BSYNC.RECONVERGENT B1 ;  /* 0x0000000000017941 */ /* 0x000fea0003800200 */
.L_x_392:
[----:B------:R-:W-:-:S05]  /*21b0*/  VIADD R5, R5, 0x8 ;  /* 0x0000000805057836 */ /* 0x000fca0000000000 */
[----:B------:R-:W-:-:S13]  /*21c0*/  ISETP.NE.AND P0, PT, R5, UR27, PT ;  /* 0x0000001b05007c0c */ /* 0x000fda000bf05270 */
[----:B------:R-:W-:Y:S05]  /*21d0*/  @P0 BRA `(.L_x_394) ;  /* 0xfffffff800b00947 */ /* 0x000fea000383ffff */
[----:B------:R-:W-:-:S07]  /*21e0*/  IMAD.U32 R3, RZ, RZ, UR27 ;  /* 0x0000001bff037e24 */ /* 0x000fce000f8e00ff */
.L_x_377:
        /* <DEDUP_REMOVED lines=24> */
.L_x_398:
[----:B------:R-:W-:Y:S05]  /*2370*/  BSYNC.RECONVERGENT B1 ;  /* 0x0000000000017941 */ /* 0x000fea0003800200 */
.L_x_397:
        /* <DEDUP_REMOVED lines=9> */
.L_x_400:
[----:B------:R-:W-:Y:S05]  /*2410*/  BSYNC.RECONVERGENT B1 ;  /* 0x0000000000017941 */ /* 0x000fea0003800200 */
.L_x_399:
        /* <DEDUP_REMOVED lines=8> */
.L_x_402:
[----:B------:R-:W-:Y:S05]  /*24a0*/  BSYNC.RECONVERGENT B1 ;  /* 0x0000000000017941 */ /* 0x000fea0003800200 */
.L_x_401:
        /* <DEDUP_REMOVED lines=9> */
.L_x_404:
[----:B------:R-:W-:Y:S05]  /*2540*/  BSYNC.RECONVERGENT B1 ;  /* 0x0000000000017941 */ /* 0x000fea0003800200 */
.L_x_403:
[----:B------:R-:W-:-:S07]  /*2550*/  VIADD R3, R3, 0x4 ;  /* 0x0000000403037836 */ /* 0x000fce0000000000 */
.L_x_396:
        /* <DEDUP_REMOVED lines=18> */
.L_x_408:
[----:B------:R-:W-:Y:S05]  /*2680*/  BSYNC.RECONVERGENT B2 ;  /* 0x0000000000027941 */ /* 0x000fea0003800200 */
.L_x_407:
        /* <DEDUP_REMOVED lines=9> */
.L_x_410:
[----:B------:R-:W-:Y:S05]  /*2720*/  BSYNC.RECONVERGENT B2 ;  /* 0x0000000000027941 */ /* 0x000fea0003800200 */
.L_x_409:
[----:B------:R-:W-:-:S07]  /*2730*/  VIADD R3, R3, 0x2 ;  /* 0x0000000203037836 */ /* 0x000fce0000000000 */
.L_x_406:
        /* <DEDUP_REMOVED lines=12> */
.L_x_405:
[----:B------:R-:W-:Y:S05]  /*2800*/  BSYNC.RECONVERGENT B1 ;  /* 0x0000000000017941 */ /* 0x000fea0003800200 */
.L_x_395:
[----:B------:R-:W-:-:S13]  /*2810*/  ISETP.GT.U32.AND P0, PT, R0, 0x7f, PT ;  /* 0x0000007f0000780c */ /* 0x000fda0003f04070 */
[----:B------:R-:W-:Y:S05]  /*2820*/  @P0 BRA `(.L_x_376) ;  /* 0x0000000800900947 */ /* 0x000fea0003800000 */
[----:B------:R-:W-:Y:S01]  /*2830*/  UISETP.GE.U32.AND UP0, UPT, UR22, 0x7, UPT ;  /* 0x000000071600788c */ /* 0x000fe2000bf06070 */
[----:B0-----:R-:W-:-:S08]  /*2840*/  IMAD.MOV.U32 R3, RZ, RZ, RZ ;  /* 0x000000ffff037224 */ /* 0x001fd000078e00ff */
[----:B------:R-:W-:Y:S05]  /*2850*/  BRA.U !UP0, `(.L_x_411) ;  /* 0x0000000508147547 */ /* 0x000fea000b800000 */
[----:B------:R-:W0:Y:S01]  /*2860*/  LDC.64 R2, c[0x0][0x380] ;  /* 0x0000e000ff027b82 */ /* 0x000e220000000a00 */
[----:B------:R-:W-:-:S07]  /*2870*/  IMAD.MOV.U32 R9, RZ, RZ, RZ ;  /* 0x000000ffff097224 */ /* 0x000fce00078e00ff */
.L_x_428:
        /* <DEDUP_REMOVED lines=18> */
.L_x_413:
[----:B------:R-:W-:Y:S05]  /*29a0*/  BSYNC.RECONVERGENT B1 ;  /* 0x0000000000017941 */ /* 0x000fea0003800200 */
.L_x_412:
[----:B------:R-:W-:Y:S04]  /*29b0*/  BSSY.RECONVERGENT B1, `(.L_x_414) ;  /* 0x0000005000017945 */ /* 0x000fe80003800200 */
[----:B------:R-:W-:Y:S05]  /*29c0*/  @!P1 BRA `(.L_x_415) ;  /* 0x00000000000c9947 */ /* 0x000fea0003800000 */
[----:B0-----:R-:W-:Y:S02]  /*29d0*/  IMAD.MOV.U32 R14, RZ, RZ, R13 ;  /* 0x000000ffff0e7224 */ /* 0x001fe400078e000d */
[----:B------:R-:W-:-:S05]  /*29e0*/  IMAD.MOV.U32 R15, RZ, RZ, RZ ;  /* 0x000000ffff0f7224 */ /* 0x000fca00078e00ff */
[----:B------:R1:W-:Y:S02]  /*29f0*/  REDG.E.ADD.64.STRONG.GPU desc[UR20][R6.64+0xc00], R14 ;  /* 0x000c000e0600798e */ /* 0x0003e4000c12e514 */
.L_x_415:
[----:B------:R-:W-:Y:S05]  /*2a00*/  BSYNC.RECONVERGENT B1 ;  /* 0x0000000000017941 */ /* 0x000fea0003800200 */
.L_x_414:
        /* <DEDUP_REMOVED lines=12> */
.L_x_417:
[----:B------:R-:W-:Y:S05]  /*2ad0*/  BSYNC.RECONVERGENT B1 ;  /* 0x0000000000017941 */ /* 0x000fea0003800200 */
.L_x_416:
[----:B------:R-:W-:Y:S04]  /*2ae0*/  BSSY.RECONVERGENT B1, `(.L_x_418) ;  /* 0x0000005000017945 */ /* 0x000fe80003800200 */
[----:B------:R-:W-:Y:S05]  /*2af0*/  @!P1 BRA `(.L_x_419) ;  /* 0x00000000000c9947 */ /* 0x000fea0003800000 */
[----:B012---:R-:W-:Y:S02]  /*2b00*/  IMAD.MOV.U32 R14, RZ, RZ, R18 ;  /* 0x000000ffff0e7224 */ /* 0x007fe400078e0012 */
[----:B------:R-:W-:-:S05]  /*2b10*/  IMAD.MOV.U32 R15, RZ, RZ, RZ ;  /* 0x000000ffff0f7224 */ /* 0x000fca00078e00ff */
[----:B------:R3:W-:Y:S02]  /*2b20*/  REDG.E.ADD.64.STRONG.GPU desc[UR20][R6.64+0x1c00], R14 ;  /* 0x001c000e0600798e */ /* 0x0007e4000c12e514 */
.L_x_419:
[----:B------:R-:W-:Y:S05]  /*2b30*/  BSYNC.RECONVERGENT B1 ;  /* 0x0000000000017941 */ /* 0x000fea0003800200 */
.L_x_418:
[----:B------:R-:W-:Y:S04]  /*2b40*/  BSSY.RECONVERGENT B1, `(.L_x_420) ;  /* 0x0000005000017945 */ /* 0x000fe80003800200 */
[----:B------:R-:W-:Y:S05]  /*2b50*/  @!P2 BRA `(.L_x_421) ;  /* 0x00000000000ca947 */ /* 0x000fea0003800000 */
[----:B0123--:R-:W-:Y:S02]  /*2b60*/  IMAD.MOV.U32 R14, RZ, RZ, R19 ;  /* 0x000000ffff0e7224 */ /* 0x00ffe400078e0013 */
[----:B------:R-:W-:-:S05]  /*2b70*/  IMAD.MOV.U32 R15, RZ, RZ, RZ ;  /* 0x000000ffff0f7224 */ /* 0x000fca00078e00ff */
[----:B------:R4:W-:Y:S02]  /*2b80*/  REDG.E.ADD.64.STRONG.GPU desc[UR20][R6.64+0x2400], R14 ;  /* 0x0024000e0600798e */ /* 0x0009e4000c12e514 */
.L_x_421:
[----:B------:R-:W-:Y:S05]  /*2b90*/  BSYNC.RECONVERGENT B1 ;  /* 0x0000000000017941 */ /* 0x000fea0003800200 */
.L_x_420:
[----:B------:R-:W-:Y:S04]  /*2ba0*/  BSSY.RECONVERGENT B1, `(.L_x_422) ;  /* 0x0000004000017945 */ /* 0x000fe80003800200 */
[----:B------:R-:W-:Y:S05]  /*2bb0*/  @!P3 BRA `(.L_x_423) ;  /* 0x000000000008b947 */ /* 0x000fea0003800000 */
[----:B------:R-:W-:-:S05]  /*2bc0*/  IMAD.MOV.U32 R17, RZ, RZ, RZ ;  /* 0x000000ffff117224 */ /* 0x000fca00078e00ff */
[----:B------:R0:W-:Y:S02]  /*2bd0*/  REDG.E.ADD.64.STRONG.GPU desc[UR20][R6.64+0x2c00], R16 ;  /* 0x002c00100600798e */ /* 0x0001e4000c12e514 */
.L_x_423:
[----:B------:R-:W-:Y:S05]  /*2be0*/  BSYNC.RECONVERGENT B1 ;  /* 0x0000000000017941 */ /* 0x000fea0003800200 */
.L_x_422:
[----:B------:R-:W-:Y:S04]  /*2bf0*/  BSSY.RECONVERGENT B1, `(.L_x_424) ;  /* 0x0000004000017945 */ /* 0x000fe80003800200 */
[----:B------:R-:W-:Y:S05]  /*2c00*/  @!P4 BRA `(.L_x_425) ;  /* 0x000000000008c947 */ /* 0x000fea0003800000 */
[----:B------:R-:W-:-:S05]  /*2c10*/  IMAD.MOV.U32 R13, RZ, RZ, RZ ;  /* 0x000000ffff0d7224 */ /* 0x000fca00078e00ff */
[----:B------:R0:W-:Y:S02]  /*2c20*/  REDG.E.ADD.64.STRONG.GPU desc[UR20][R6.64+0x3400], R12 ;  /* 0x0034000c0600798e */ /* 0x0001e4000c12e514 */
.L_x_425:
[----:B------:R-:W-:Y:S05]  /*2c30*/  BSYNC.RECONVERGENT B1 ;  /* 0x0000000000017941 */ /* 0x000fea0003800200 */
.L_x_424:
[----:B------:R-:W-:Y:S04]  /*2c40*/  BSSY.RECONVERGENT B1, `(.L_x_426) ;  /* 0x0000004000017945 */ /* 0x000fe80003800200 */
[----:B------:R-:W-:Y:S05]  /*2c50*/  @!P5 BRA `(.L_x_427) ;  /* 0x000000000008d947 */ /* 0x000fea0003800000 */
[----:B------:R-:W-:-:S05]  /*2c60*/  IMAD.MOV.U32 R11, RZ, RZ, RZ ;  /* 0x000000ffff0b7224 */ /* 0x000fca00078e00ff */
[----:B------:R0:W-:Y:S02]  /*2c70*/  REDG.E.ADD.64.STRONG.GPU desc[UR20][R6.64+0x3c00], R10 ;  /* 0x003c000a0600798e */ /* 0x0001e4000c12e514 */
.L_x_427:
[----:B------:R-:W-:Y:S05]  /*2c80*/  BSYNC.RECONVERGENT B1 ;  /* 0x0000000000017941 */ /* 0x000fea0003800200 */
.L_x_426:
[----:B------:R-:W-:Y:S05]  /*2c90*/  @P0 BRA `(.L_x_428) ;  /* 0xfffffff800f80947 */ /* 0x000fea000383ffff */
[----:B------:R-:W-:-:S07]  /*2ca0*/  IMAD.U32 R3, RZ, RZ, UR27 ;  /* 0x0000001bff037e24 */ /* 0x000fce000f8e00ff */
.L_x_411:
        /* <DEDUP_REMOVED lines=20> */
.L_x_431:
[----:B------:R-:W-:Y:S05]  /*2df0*/  BSYNC.RECONVERGENT B1 ;  /* 0x0000000000017941 */ /* 0x000fea0003800200 */
.L_x_430:
        /* <DEDUP_REMOVED lines=9> */
.L_x_433:
[----:B------:R-:W-:Y:S05]  /*2e90*/  BSYNC.RECONVERGENT B1 ;  /* 0x0000000000017941 */ /* 0x000fea0003800200 */
.L_x_432:
        /* <DEDUP_REMOVED lines=8> */
.L_x_435:
[----:B------:R-:W-:Y:S05]  /*2f20*/  BSYNC.RECONVERGENT B1 ;  /* 0x0000000000017941 */ /* 0x000fea0003800200 */
.L_x_434:
        /* <DEDUP_REMOVED lines=9> */
.L_x_437:
[----:B------:R-:W-:Y:S05]  /*2fc0*/  BSYNC.RECONVERGENT B1 ;  /* 0x0000000000017941 */ /* 0x000fea0003800200 */
.L_x_436:
[----:B------:R-:W-:-:S07]  /*2fd0*/  VIADD R3, R3, 0x4 ;  /* 0x0000000403037836 */ /* 0x000fce0000000000 */
.L_x_429:
        /* <DEDUP_REMOVED lines=17> */
.L_x_440:
[----:B------:R-:W-:Y:S05]  /*30f0*/  BSYNC.RECONVERGENT B1 ;  /* 0x0000000000017941 */ /* 0x000fea0003800200 */
.L_x_439:
        /* <DEDUP_REMOVED lines=9> */
.L_x_442:
[----:B------:R-:W-:Y:S05]  /*3190*/  BSYNC.RECONVERGENT B1 ;  /* 0x0000000000017941 */ /* 0x000fea0003800200 */
.L_x_441:
[----:B------:R-:W-:-:S07]  /*31a0*/  VIADD R3, R3, 0x2 ;  /* 0x0000000203037836 */ /* 0x000fce0000000000 */
.L_x_438:
        /* <DEDUP_REMOVED lines=12> */
.L_x_376:
[----:B------:R-:W-:Y:S05]  /*3270*/  BSYNC.RECONVERGENT B0 ;  /* 0x0000000000007941 */ /* 0x000fea0003800200 */
.L_x_375:
[----:B------:R-:W-:Y:S01]  /*3280*/  BAR.SYNC.DEFER_BLOCKING 0x0 ;  /* 0x0000000000007b1d */ /* 0x000fe20000010000 */
[----:B------:R-:W-:-:S04]  /*3290*/  UIADD3 UR6, UP0, UPT, UR6, 0x1, URZ ;  /* 0x0000000106067890 */ /* 0x000fc8000ff1e0ff */
[----:B------:R-:W-:Y:S02]  /*32a0*/  UIADD3.X UR7, UPT, UPT, URZ, UR7, URZ, UP0, !UPT ;  /* 0x00000007ff077290 */ /* 0x000fe400087fe4ff */
[----:B------:R-:W-:-:S04]  /*32b0*/  UISETP.NE.U32.AND UP0, UPT, UR6, UR11, UPT ;  /* 0x0000000b0600728c */ /* 0x000fc8000bf05070 */
[----:B------:R-:W-:-:S09]  /*32c0*/  UISETP.NE.AND.EX UP0, UPT, UR7, UR12, UPT, UP0 ;  /* 0x0000000c0700728c */ /* 0x000fd2000bf05300 */
[----:B------:R-:W-:Y:S05]  /*32d0*/  BRA.U UP0, `(.L_x_443) ;  /* 0xffffffcd00f07547 */ /* 0x000fea000b83ffff */
[----:B------:R-:W-:Y:S05]  /*32e0*/  EXIT ;  /* 0x000000000000794d */ /* 0x000fea0003800000 */
.L_x_444:
        /* <DEDUP_REMOVED lines=9> */
.L_x_616:


//--------------------- .text._ZN3cub18CUB_300001_SM_10006detail10radix_sort31DeviceRadixSortSingleTileKernelINS1_5radix10policy_hubIfiyE10Policy1000ELNS0_9SortOrderE1EfiyNS1_21identity_decomposer_tEEEvPKT1_PSA_PKT2_PSE_T3_iiT4_ --------------------------
	.section	.text._ZN3cub18CUB_300001_SM_10006detail10radix_sort31DeviceRadixSortSingleTileKernelINS1_5radix10policy_hubIfiyE10Policy1000ELNS0_9SortOrderE1EfiyNS1_21identity_decomposer_tEEEvPKT1_PSA_PKT2_PSE_T3_iiT4_,"ax",@progbits
	.align	128
        .global         _ZN3cub18CUB_300001_SM_10006detail10radix_sort31DeviceRadixSortSingleTileKernelINS1_5radix10policy_hubIfiyE10Policy1000ELNS0_9SortOrderE1EfiyNS1_21identity_decomposer_tEEEvPKT1_PSA_PKT2_PSE_T3_iiT4_
        .type           _ZN3cub18CUB_300001_SM_10006detail10radix_sort31DeviceRadixSortSingleTileKernelINS1_5radix10policy_hubIfiyE10Policy1000ELNS0_9SortOrderE1EfiyNS1_21identity_decomposer_tEEEvPKT1_PSA_PKT2_PSE_T3_iiT4_,@function
        .size           _ZN3cub18CUB_300001_SM_10006detail10radix_sort31DeviceRadixSortSingleTileKernelINS1_5radix10policy_hubIfiyE10Policy1000ELNS0_9SortOrderE1EfiyNS1_21identity_decomposer_tEEEvPKT1_PSA_PKT2_PSE_T3_iiT4_,(.L_x_617 - _ZN3cub18CUB_300001_SM_10006detail10radix_sort31DeviceRadixSortSingleTileKernelINS1_5radix10policy_hubIfiyE10Policy1000ELNS0_9SortOrderE1EfiyNS1_21identity_decomposer_tEEEvPKT1_PSA_PKT2_PSE_T3_iiT4_)
        .other          _ZN3cub18CUB_300001_SM_10006detail10radix_sort31DeviceRadixSortSingleTileKernelINS1_5radix10policy_hubIfiyE10Policy1000ELNS0_9SortOrderE1EfiyNS1_21identity_decomposer_tEEEvPKT1_PSA_PKT2_PSE_T3_iiT4_,@"STO_CUDA_ENTRY STV_DEFAULT"
_ZN3cub18CUB_300001_SM_10006detail10radix_sort31DeviceRadixSortSingleTileKernelINS1_5radix10policy_hubIfiyE10Policy1000ELNS0_9SortOrderE1EfiyNS1_21identity_decomposer_tEEEvPKT1_PSA_PKT2_PSE_T3_iiT4_:
.text._ZN3cub18CUB_300001_SM_10006detail10radix_sort31DeviceRadixSortSingleTileKernelINS1_5radix10policy_hubIfiyE10Policy1000ELNS0_9SortOrderE1EfiyNS1_21identity_decomposer_tEEEvPKT1_PSA_PKT2_PSE_T3_iiT4_:
        /* <DEDUP_REMOVED lines=222> */
.L_x_446:
        /* <DEDUP_REMOVED lines=593> */
.L_x_445:
        /* <DEDUP_REMOVED lines=288> */
.L_x_447:
        /* <DEDUP_REMOVED lines=9> */
.L_x_617:


//--------------------- .text._ZN3cub18CUB_300001_SM_10006detail11EmptyKernelIvEEvv --------------------------
	.section	.text._ZN3cub18CUB_300001_SM_10006detail11EmptyKernelIvEEvv,"ax",@progbits
	.align	128
        .global         _ZN3cub18CUB_300001_SM_10006detail11EmptyKernelIvEEvv
        .type           _ZN3cub18CUB_300001_SM_10006detail11EmptyKernelIvEEvv,@function
        .size           _ZN3cub18CUB_300001_SM_10006detail11EmptyKernelIvEEvv,(.L_x_618 - _ZN3cub18CUB_300001_SM_10006detail11EmptyKernelIvEEvv)
        .other          _ZN3cub18CUB_300001_SM_10006detail11EmptyKernelIvEEvv,@"STO_CUDA_ENTRY STV_DEFAULT"
_ZN3cub18CUB_300001_SM_10006detail11EmptyKernelIvEEvv:
.text._ZN3cub18CUB_300001_SM_10006detail11EmptyKernelIvEEvv:
[----:B------:R-:W-:Y:S01]  /*0000*/  LDC R1, c[0x0][0x37c] ;  /* 0x0000df00ff017b82 */ /* 0x000fe20000000800 */
[----:B------:R-:W-:Y:S05]  /*0010*/  EXIT ;  /* 0x000000000000794d */ /* 0x000fea0003800000 */
.L_x_448:
        /* <DEDUP_REMOVED lines=14> */
.L_x_618:


//--------------------- .text._Z6mutatePfS_S_     --------------------------
	.section	.text._Z6mutatePfS_S_,"ax",@progbits
	.align	128
        .global         _Z6mutatePfS_S_
        .type           _Z6mutatePfS_S_,@function
        .size           _Z6mutatePfS_S_,(.L_x_605 - _Z6mutatePfS_S_)
        .other          _Z6mutatePfS_S_,@"STO_CUDA_ENTRY STV_DEFAULT"
_Z6mutatePfS_S_:
.text._Z6mutatePfS_S_:
[----:B------:R-:W-:Y:S01]  /*0000*/  LDC R1, c[0x0][0x37c] ;  /* 0x0000df00ff017b82 */ /* 0x000fe20000000800 */
[----:B------:R-:W0:Y:S07]  /*0010*/  S2R R3, SR_TID.X ;  /* 0x0000000000037919 */ /* 0x000e2e0000002100 */
[----:B------:R-:W0:Y:S01]  /*0020*/  S2UR UR4, SR_CTAID.X ;  /* 0x00000000000479c3 */ /* 0x000e220000002500 */
[----:B------:R-:W1:Y:S07]  /*0030*/  LDCU.64 UR6, c[0x0][0x358] ;  /* 0x00006b00ff0677ac */ /* 0x000e6e0008000a00 */
[----:B------:R-:W0:Y:S08]  /*0040*/  LDC R2, c[0x0][0x360] ;  /* 0x0000d800ff027b82 */ /* 0x000e300000000800 */
[----:B------:R-:W2:Y:S01]  /*0050*/  LDC.64 R4, c[0x0][0x388] ;  /* 0x0000e200ff047b82 */ /* 0x000ea20000000a00 */
[----:B0-----:R-:W-:-:S04]  /*0060*/  IMAD R2, R2, UR4, R3 ;  /* 0x0000000402027c24 */ /* 0x001fc8000f8e0203 */
[----:B--2---:R-:W-:-:S06]  /*0070*/  IMAD.WIDE R4, R2, 0x4, R4 ;  /* 0x0000000402047825 */ /* 0x004fcc00078e0204 */
[----:B-1----:R-:W2:Y:S01]  /*0080*/  LDG.E R4, desc[UR6][R4.64] ;  /* 0x0000000604047981 */ /* 0x002ea2000c1e1900 */
[----:B------:R-:W-:Y:S01]  /*0090*/  UMOV UR4, 0x47ae147b ;  /* 0x47ae147b00047882 */ /* 0x000fe20000000000 */
[----:B------:R-:W-:Y:S01]  /*00a0*/  UMOV UR5, 0x3f847ae1 ;  /* 0x3f847ae100057882 */ /* 0x000fe20000000000 */
[----:B--2---:R-:W0:Y:S02]  /*00b0*/  F2F.F64.F32 R6, R4 ;  /* 0x0000000400067310 */ /* 0x004e240000201800 */
[----:B0-----:R-:W-:-:S14]  /*00c0*/  DSETP.GEU.AND P0, PT, R6, UR4, PT ;  /* 0x0000000406007e2a */ /* 0x001fdc000bf0e000 */
[----:B------:R-:W-:Y:S05]  /*00d0*/  @P0 EXIT ;  /* 0x000000000000094d */ /* 0x000fea0003800000 */
[----:B------:R-:W0:Y:S02]  /*00e0*/  LDC.64 R4, c[0x0][0x390] ;  /* 0x0000e400ff047b82 */ /* 0x000e240000000a00 */
[----:B0-----:R-:W-:-:S05]  /*00f0*/  IMAD.WIDE R4, R2, 0x4, R4 ;  /* 0x0000000402047825 */ /* 0x001fca00078e0204 */
[----:B------:R-:W2:Y:S01]  /*0100*/  LDG.E R0, desc[UR6][R4.64] ;  /* 0x0000000604007981 */ /* 0x000ea2000c1e1900 */
[----:B------:R-:W-:Y:S01]  /*0110*/  IMAD.MOV.U32 R6, RZ, RZ, 0x3e4ccccd ;  /* 0x3e4ccccdff067424 */ /* 0x000fe200078e00ff */
[----:B------:R-:W-:Y:S01]  /*0120*/  BSSY.RECONVERGENT B1, `(.L_x_449) ;  /* 0x000000b000017945 */ /* 0x000fe20003800200 */
[----:B------:R-:W-:-:S04]  /*0130*/  IMAD.MOV.U32 R3, RZ, RZ, 0x40a00000 ;  /* 0x40a00000ff037424 */ /* 0x000fc800078e00ff */
[----:B------:R-:W-:-:S04]  /*0140*/  FFMA R3, R6, -R3, 1 ;  /* 0x3f80000006037423 */ /* 0x000fc80000000803 */
[----:B------:R-:W-:Y:S01]  /*0150*/  FFMA R3, R3, R6, 0.20000000298023223877 ;  /* 0x3e4ccccd03037423 */ /* 0x000fe20000000006 */
[----:B--2---:R-:W0:Y:S03]  /*0160*/  FCHK P0, R0, 5 ;  /* 0x40a0000000007902 */ /* 0x004e260000000000 */
[----:B------:R-:W-:-:S04]  /*0170*/  FFMA R6, R0, R3, RZ ;  /* 0x0000000300067223 */ /* 0x000fc800000000ff */
[----:B------:R-:W-:-:S04]  /*0180*/  FFMA R7, R6, -5, R0 ;  /* 0xc0a0000006077823 */ /* 0x000fc80000000000 */
[----:B------:R-:W-:Y:S01]  /*0190*/  FFMA R6, R3, R7, R6 ;  /* 0x0000000703067223 */ /* 0x000fe20000000006 */
[----:B0-----:R-:W-:Y:S06]  /*01a0*/  @!P0 BRA `(.L_x_450) ;  /* 0x0000000000088947 */ /* 0x001fec0003800000 */
[----:B------:R-:W-:-:S07]  /*01b0*/  MOV R4, 0x1d0 ;  /* 0x000001d000047802 */ /* 0x000fce0000000f00 */
[----:B------:R-:W-:Y:S05]  /*01c0*/  CALL.REL.NOINC `($__internal_0_$__cuda_sm3x_div_rn_noftz_f32_slowpath) ;  /* 0x0000000000307944 */ /* 0x000fea0003c00000 */
.L_x_450:
[----:B------:R-:W-:Y:S05]  /*01d0*/  BSYNC.RECONVERGENT B1 ;  /* 0x0000000000017941 */ /* 0x000fea0003800200 */
.L_x_449:
[----:B------:R-:W0:Y:S02]  /*01e0*/  LDC.64 R4, c[0x0][0x380] ;  /* 0x0000e000ff047b82 */ /* 0x000e240000000a00 */
[----:B0-----:R-:W-:-:S05]  /*01f0*/  IMAD.WIDE R2, R2, 0x4, R4 ;  /* 0x0000000402027825 */ /* 0x001fca00078e0204 */
[----:B------:R-:W2:Y:S02]  /*0200*/  LDG.E R5, desc[UR6][R2.64] ;  /* 0x0000000602057981 */ /* 0x000ea4000c1e1900 */
[----:B--2---:R-:W-:-:S05]  /*0210*/  FADD R5, R5, R6 ;  /* 0x0000000605057221 */ /* 0x004fca0000000000 */
[----:B------:R-:W-:-:S04]  /*0220*/  FMNMX.NAN R5, R5, 1, PT ;  /* 0x3f80000005057809 */ /* 0x000fc80003820000 */
[----:B------:R-:W-:Y:S01]  /*0230*/  FSETP.GEU.AND P0, PT, R5, -1, PT ;  /* 0xbf8000000500780b */ /* 0x000fe20003f0e000 */
[----:B------:R0:W-:-:S12]  /*0240*/  STG.E desc[UR6][R2.64], R5 ;  /* 0x0000000502007986 */ /* 0x0001d8000c101906 */
[----:B0-----:R-:W-:Y:S05]  /*0250*/  @P0 EXIT ;  /* 0x000000000000094d */ /* 0x001fea0003800000 */
[----:B------:R-:W-:-:S05]  /*0260*/  IMAD.MOV.U32 R5, RZ, RZ, -0x40800000 ;  /* 0xbf800000ff057424 */ /* 0x000fca00078e00ff */
[----:B------:R-:W-:Y:S01]  /*0270*/  STG.E desc[UR6][R2.64], R5 ;  /* 0x0000000502007986 */ /* 0x000fe2000c101906 */
[----:B------:R-:W-:Y:S05]  /*0280*/  EXIT ;  /* 0x000000000000794d */ /* 0x000fea0003800000 */
        .weak           $__internal_0_$__cuda_sm3x_div_rn_noftz_f32_slowpath
        .type           $__internal_0_$__cuda_sm3x_div_rn_noftz_f32_slowpath,@function
        .size           $__internal_0_$__cuda_sm3x_div_rn_noftz_f32_slowpath,(.L_x_605 - $__internal_0_$__cuda_sm3x_div_rn_noftz_f32_slowpath)
$__internal_0_$__cuda_sm3x_div_rn_noftz_f32_slowpath:
[--C-:B------:R-:W-:Y:S01]  /*0290*/  SHF.R.U32.HI R3, RZ, 0x17, R0.reuse ;  /* 0x00000017ff037819 */ /* 0x100fe20000011600 */
[----:B------:R-:W-:Y:S04]  /*02a0*/  BSSY.RECONVERGENT B0, `(.L_x_451) ;  /* 0x000005c000007945 */ /* 0x000fe80003800200 */
[----:B------:R-:W-:Y:S01]  /*02b0*/  BSSY.RELIABLE B2, `(.L_x_452) ;  /* 0x000001a000027945 */ /* 0x000fe20003800100 */
[----:B------:R-:W-:Y:S01]  /*02c0*/  IMAD.MOV.U32 R5, RZ, RZ, R0 ;  /* 0x000000ffff057224 */ /* 0x000fe200078e0000 */
[----:B------:R-:W-:-:S05]  /*02d0*/  LOP3.LUT R3, R3, 0xff, RZ, 0xc0, !PT ;  /* 0x000000ff03037812 */ /* 0x000fca00078ec0ff */
[----:B------:R-:W-:-:S05]  /*02e0*/  VIADD R7, R3, 0xffffffff ;  /* 0xffffffff03077836 */ /* 0x000fca0000000000 */
[----:B------:R-:W-:-:S13]  /*02f0*/  ISETP.GT.U32.OR P0, PT, R7, 0xfd, !PT ;  /* 0x000000fd0700780c */ /* 0x000fda0007f04470 */
[----:B------:R-:W-:Y:S01]  /*0300*/  @!P0 IMAD.MOV.U32 R6, RZ, RZ, RZ ;  /* 0x000000ffff068224 */ /* 0x000fe200078e00ff */
[----:B------:R-:W-:Y:S06]  /*0310*/  @!P0 BRA `(.L_x_453) ;  /* 0x00000000004c8947 */ /* 0x000fec0003800000 */
[----:B------:R-:W-:-:S13]  /*0320*/  FSETP.GTU.FTZ.AND P0, PT, |R0|, +INF , PT ;  /* 0x7f8000000000780b */ /* 0x000fda0003f1c200 */
[----:B------:R-:W-:Y:S05]  /*0330*/  @P0 BREAK.RELIABLE B2 ;  /* 0x0000000000020942 */ /* 0x000fea0003800100 */
[----:B------:R-:W-:Y:S05]  /*0340*/  @P0 BRA `(.L_x_454) ;  /* 0x0000000400400947 */ /* 0x000fea0003800000 */
[----:B------:R-:W-:-:S05]  /*0350*/  IMAD.MOV.U32 R6, RZ, RZ, 0x40a00000 ;  /* 0x40a00000ff067424 */ /* 0x000fca00078e00ff */
[----:B------:R-:W-:-:S13]  /*0360*/  LOP3.LUT P0, RZ, R6, 0x7fffffff, R5, 0xc8, !PT ;  /* 0x7fffffff06ff7812 */ /* 0x000fda000780c805 */
[----:B------:R-:W-:Y:S05]  /*0370*/  @!P0 BREAK.RELIABLE B2 ;  /* 0x0000000000028942 */ /* 0x000fea0003800100 */
[----:B------:R-:W-:Y:S05]  /*0380*/  @!P0 BRA `(.L_x_455) ;  /* 0x0000000400288947 */ /* 0x000fea0003800000 */
[----:B------:R-:W-:-:S13]  /*0390*/  LOP3.LUT P0, RZ, R5, 0x7fffffff, RZ, 0xc0, !PT ;  /* 0x7fffffff05ff7812 */ /* 0x000fda000780c0ff */
[----:B------:R-:W-:Y:S05]  /*03a0*/  @!P0 BREAK.RELIABLE B2 ;  /* 0x0000000000028942 */ /* 0x000fea0003800100 */
[----:B------:R-:W-:Y:S05]  /*03b0*/  @!P0 BRA `(.L_x_456) ;  /* 0x0000000400148947 */ /* 0x000fea0003800000 */
[----:B------:R-:W-:Y:S02]  /*03c0*/  FSETP.NEU.FTZ.AND P0, PT, |R0|, +INF , PT ;  /* 0x7f8000000000780b */ /* 0x000fe40003f1d200 */
[----:B------:R-:W-:-:S04]  /*03d0*/  LOP3.LUT P1, RZ, R6, 0x7fffffff, RZ, 0xc0, !PT ;  /* 0x7fffffff06ff7812 */ /* 0x000fc8000782c0ff */
[----:B------:R-:W-:-:S13]  /*03e0*/  PLOP3.LUT P0, PT, P0, P1, PT, 0x2f, 0xf2 ;  /* 0x0000000000f2781c */ /* 0x000fda0000702577 */
[----:B------:R-:W-:Y:S05]  /*03f0*/  @P0 BREAK.RELIABLE B2 ;  /* 0x0000000000020942 */ /* 0x000fea0003800100 */
[----:B------:R-:W-:Y:S05]  /*0400*/  @P0 BRA `(.L_x_457) ;  /* 0x0000000000f40947 */ /* 0x000fea0003800000 */
[----:B------:R-:W-:-:S13]  /*0410*/  ISETP.GE.AND P0, PT, R7, RZ, PT ;  /* 0x000000ff0700720c */ /* 0x000fda0003f06270 */
[----:B------:R-:W-:Y:S02]  /*0420*/  @P0 IMAD.MOV.U32 R6, RZ, RZ, RZ ;  /* 0x000000ffff060224 */ /* 0x000fe400078e00ff */
[----:B------:R-:W-:Y:S01]  /*0430*/  @!P0 FFMA R5, R0, 1.84467440737095516160e+19, RZ ;  /* 0x5f80000000058823 */ /* 0x000fe200000000ff */
[----:B------:R-:W-:-:S07]  /*0440*/  @!P0 IMAD.MOV.U32 R6, RZ, RZ, -0x40 ;  /* 0xffffffc0ff068424 */ /* 0x000fce00078e00ff */
.L_x_453:
[----:B------:R-:W-:Y:S05]  /*0450*/  BSYNC.RELIABLE B2 ;  /* 0x0000000000027941 */ /* 0x000fea0003800100 */
.L_x_452:
[----:B------:R-:W-:Y:S01]  /*0460*/  UMOV UR4, 0x40a00000 ;  /* 0x40a0000000047882 */ /* 0x000fe20000000000 */
[----:B------:R-:W-:Y:S01]  /*0470*/  IADD3 R3, PT, PT, R3, -0x7f, RZ ;  /* 0xffffff8103037810 */ /* 0x000fe20007ffe0ff */
[----:B------:R-:W-:Y:S01]  /*0480*/  UIADD3 UR4, UPT, UPT, UR4, -0x1000000, URZ ;  /* 0xff00000004047890 */ /* 0x000fe2000fffe0ff */
[----:B------:R-:W-:Y:S02]  /*0490*/  BSSY.RECONVERGENT B2, `(.L_x_458) ;  /* 0x0000033000027945 */ /* 0x000fe40003800200 */
[----:B------:R-:W-:Y:S01]  /*04a0*/  IADD3 R6, PT, PT, R6, -0x2, R3 ;  /* 0xfffffffe06067810 */ /* 0x000fe20007ffe003 */
[----:B------:R-:W-:Y:S02]  /*04b0*/  IMAD R0, R3, -0x800000, R5 ;  /* 0xff80000003007824 */ /* 0x000fe400078e0205 */
[----:B------:R-:W-:-:S03]  /*04c0*/  FADD.FTZ R9, -RZ, -UR4 ;  /* 0x80000004ff097e21 */ /* 0x000fc60008010100 */
[----:B------:R-:W0:Y:S02]  /*04d0*/  MUFU.RCP R7, UR4 ;  /* 0x0000000400077d08 */ /* 0x000e240008001000 */
[----:B0-----:R-:W-:-:S04]  /*04e0*/  FFMA R8, R7, R9, 1 ;  /* 0x3f80000007087423 */ /* 0x001fc80000000009 */
[----:B------:R-:W-:-:S04]  /*04f0*/  FFMA R7, R7, R8, R7 ;  /* 0x0000000807077223 */ /* 0x000fc80000000007 */
[----:B------:R-:W-:-:S04]  /*0500*/  FFMA R8, R0, R7, RZ ;  /* 0x0000000700087223 */ /* 0x000fc800000000ff */
[----:B------:R-:W-:-:S04]  /*0510*/  FFMA R5, R9, R8, R0 ;  /* 0x0000000809057223 */ /* 0x000fc80000000000 */
[----:B------:R-:W-:-:S04]  /*0520*/  FFMA R8, R7, R5, R8 ;  /* 0x0000000507087223 */ /* 0x000fc80000000008 */
[----:B------:R-:W-:-:S04]  /*0530*/  FFMA R9, R9, R8, R0 ;  /* 0x0000000809097223 */ /* 0x000fc80000000000 */
[----:B------:R-:W-:-:S05]  /*0540*/  FFMA R5, R7, R9, R8 ;  /* 0x0000000907057223 */ /* 0x000fca0000000008 */
[----:B------:R-:W-:-:S04]  /*0550*/  SHF.R.U32.HI R0, RZ, 0x17, R5 ;  /* 0x00000017ff007819 */ /* 0x000fc80000011605 */
[----:B------:R-:W-:-:S05]  /*0560*/  LOP3.LUT R0, R0, 0xff, RZ, 0xc0, !PT ;  /* 0x000000ff00007812 */ /* 0x000fca00078ec0ff */
[----:B------:R-:W-:-:S04]  /*0570*/  IMAD.IADD R10, R0, 0x1, R6 ;  /* 0x00000001000a7824 */ /* 0x000fc800078e0206 */
[----:B------:R-:W-:-:S05]  /*0580*/  VIADD R0, R10, 0xffffffff ;  /* 0xffffffff0a007836 */ /* 0x000fca0000000000 */
[----:B------:R-:W-:-:S13]  /*0590*/  ISETP.GE.U32.AND P0, PT, R0, 0xfe, PT ;  /* 0x000000fe0000780c */ /* 0x000fda0003f06070 */
[----:B------:R-:W-:Y:S05]  /*05a0*/  @!P0 BRA `(.L_x_459) ;  /* 0x0000000000808947 */ /* 0x000fea0003800000 */
[----:B------:R-:W-:-:S13]  /*05b0*/  ISETP.GT.AND P0, PT, R10, 0xfe, PT ;  /* 0x000000fe0a00780c */ /* 0x000fda0003f04270 */
[----:B------:R-:W-:Y:S05]  /*05c0*/  @P0 BRA `(.L_x_460) ;  /* 0x00000000006c0947 */ /* 0x000fea0003800000 */
[----:B------:R-:W-:-:S13]  /*05d0*/  ISETP.GE.AND P0, PT, R10, 0x1, PT ;  /* 0x000000010a00780c */ /* 0x000fda0003f06270 */
[----:B------:R-:W-:Y:S05]  /*05e0*/  @P0 BRA `(.L_x_461) ;  /* 0x0000000000740947 */ /* 0x000fea0003800000 */
[----:B------:R-:W-:Y:S02]  /*05f0*/  ISETP.GE.AND P0, PT, R10, -0x18, PT ;  /* 0xffffffe80a00780c */ /* 0x000fe40003f06270 */
[----:B------:R-:W-:-:S11]  /*0600*/  LOP3.LUT R5, R5, 0x80000000, RZ, 0xc0, !PT ;  /* 0x8000000005057812 */ /* 0x000fd600078ec0ff */
[----:B------:R-:W-:Y:S05]  /*0610*/  @!P0 BRA `(.L_x_461) ;  /* 0x0000000000688947 */ /* 0x000fea0003800000 */
[CCC-:B------:R-:W-:Y:S01]  /*0620*/  FFMA.RZ R0, R7.reuse, R9.reuse, R8.reuse ;  /* 0x0000000907007223 */ /* 0x1c0fe2000000c008 */
[C---:B------:R-:W-:Y:S01]  /*0630*/  VIADD R6, R10.reuse, 0x20 ;  /* 0x000000200a067836 */ /* 0x040fe20000000000 */
[C---:B------:R-:W-:Y:S02]  /*0640*/  ISETP.NE.AND P2, PT, R10.reuse, RZ, PT ;  /* 0x000000ff0a00720c */ /* 0x040fe40003f45270 */
[----:B------:R-:W-:Y:S02]  /*0650*/  ISETP.NE.AND P1, PT, R10, RZ, PT ;  /* 0x000000ff0a00720c */ /* 0x000fe40003f25270 */
[----:B------:R-:W-:Y:S01]  /*0660*/  LOP3.LUT R3, R0, 0x7fffff, RZ, 0xc0, !PT ;  /* 0x007fffff00037812 */ /* 0x000fe200078ec0ff */
[CCC-:B------:R-:W-:Y:S01]  /*0670*/  FFMA.RP R0, R7.reuse, R9.reuse, R8.reuse ;  /* 0x0000000907007223 */ /* 0x1c0fe20000008008 */
[----:B------:R-:W-:Y:S01]  /*0680*/  FFMA.RM R7, R7, R9, R8 ;  /* 0x0000000907077223 */ /* 0x000fe20000004008 */
[----:B------:R-:W-:Y:S01]  /*0690*/  IMAD.MOV R8, RZ, RZ, -R10 ;  /* 0x000000ffff087224 */ /* 0x000fe200078e0a0a */
[----:B------:R-:W-:-:S03]  /*06a0*/  LOP3.LUT R3, R3, 0x800000, RZ, 0xfc, !PT ;  /* 0x0080000003037812 */ /* 0x000fc600078efcff */
[----:B------:R-:W-:Y:S02]  /*06b0*/  FSETP.NEU.FTZ.AND P0, PT, R0, R7, PT ;  /* 0x000000070000720b */ /* 0x000fe40003f1d000 */
[----:B------:R-:W-:Y:S02]  /*06c0*/  SHF.L.U32 R6, R3, R6, RZ ;  /* 0x0000000603067219 */ /* 0x000fe400000006ff */
[----:B------:R-:W-:Y:S02]  /*06d0*/  SEL R0, R8, RZ, P2 ;  /* 0x000000ff08007207 */ /* 0x000fe40001000000 */
[----:B------:R-:W-:Y:S02]  /*06e0*/  ISETP.NE.AND P1, PT, R6, RZ, P1 ;  /* 0x000000ff0600720c */ /* 0x000fe40000f25270 */
[----:B------:R-:W-:Y:S02]  /*06f0*/  SHF.R.U32.HI R0, RZ, R0, R3 ;  /* 0x00000000ff007219 */ /* 0x000fe40000011603 */
[----:B------:R-:W-:-:S02]  /*0700*/  PLOP3.LUT P0, PT, P0, P1, PT, 0xf8, 0x8f ;  /* 0x00000000008f781c */ /* 0x000fc40000703f70 */
[----:B------:R-:W-:Y:S02]  /*0710*/  SHF.R.U32.HI R6, RZ, 0x1, R0 ;  /* 0x00000001ff067819 */ /* 0x000fe40000011600 */
[----:B------:R-:W-:-:S04]  /*0720*/  SEL R3, RZ, 0x1, !P0 ;  /* 0x00000001ff037807 */ /* 0x000fc80004000000 */
[----:B------:R-:W-:-:S04]  /*0730*/  LOP3.LUT R3, R3, 0x1, R6, 0xf8, !PT ;  /* 0x0000000103037812 */ /* 0x000fc800078ef806 */
[----:B------:R-:W-:-:S04]  /*0740*/  LOP3.LUT R3, R3, R0, RZ, 0xc0, !PT ;  /* 0x0000000003037212 */ /* 0x000fc800078ec0ff */
[----:B------:R-:W-:-:S04]  /*0750*/  IADD3 R6, PT, PT, R6, R3, RZ ;  /* 0x0000000306067210 */ /* 0x000fc80007ffe0ff */
[----:B------:R-:W-:Y:S01]  /*0760*/  LOP3.LUT R5, R6, R5, RZ, 0xfc, !PT ;  /* 0x0000000506057212 */ /* 0x000fe200078efcff */
[----:B------:R-:W-:Y:S06]  /*0770*/  BRA `(.L_x_461) ;  /* 0x0000000000107947 */ /* 0x000fec0003800000 */
.L_x_460:
[----:B------:R-:W-:-:S04]  /*0780*/  LOP3.LUT R5, R5, 0x80000000, RZ, 0xc0, !PT ;  /* 0x8000000005057812 */ /* 0x000fc800078ec0ff */
[----:B------:R-:W-:Y:S01]  /*0790*/  LOP3.LUT R5, R5, 0x7f800000, RZ, 0xfc, !PT ;  /* 0x7f80000005057812 */ /* 0x000fe200078efcff */
[----:B------:R-:W-:Y:S06]  /*07a0*/  BRA `(.L_x_461) ;  /* 0x0000000000047947 */ /* 0x000fec0003800000 */
.L_x_459:
[----:B------:R-:W-:-:S07]  /*07b0*/  IMAD R5, R6, 0x800000, R5 ;  /* 0x0080000006057824 */ /* 0x000fce00078e0205 */
.L_x_461:
[----:B------:R-:W-:Y:S05]  /*07c0*/  BSYNC.RECONVERGENT B2 ;  /* 0x0000000000027941 */ /* 0x000fea0003800200 */
.L_x_458:
[----:B------:R-:W-:Y:S05]  /*07d0*/  BRA `(.L_x_462) ;  /* 0x0000000000207947 */ /* 0x000fea0003800000 */
.L_x_457:
[----:B------:R-:W-:-:S04]  /*07e0*/  LOP3.LUT R5, R6, 0x80000000, R5, 0x48, !PT ;  /* 0x8000000006057812 */ /* 0x000fc800078e4805 */
[----:B------:R-:W-:Y:S01]  /*07f0*/  LOP3.LUT R5, R5, 0x7f800000, RZ, 0xfc, !PT ;  /* 0x7f80000005057812 */ /* 0x000fe200078efcff */
[----:B------:R-:W-:Y:S06]  /*0800*/  BRA `(.L_x_462) ;  /* 0x0000000000147947 */ /* 0x000fec0003800000 */
.L_x_456:
[----:B------:R-:W-:Y:S01]  /*0810*/  LOP3.LUT R5, R6, 0x80000000, R5, 0x48, !PT ;  /* 0x8000000006057812 */ /* 0x000fe200078e4805 */
[----:B------:R-:W-:Y:S06]  /*0820*/  BRA `(.L_x_462) ;  /* 0x00000000000c7947 */ /* 0x000fec0003800000 */
.L_x_455:
[----:B------:R-:W0:Y:S01]  /*0830*/  MUFU.RSQ R5, -QNAN ;  /* 0xffc0000000057908 */ /* 0x000e220000001400 */
[----:B------:R-:W-:Y:S05]  /*0840*/  BRA `(.L_x_462) ;  /* 0x0000000000047947 */ /* 0x000fea0003800000 */
.L_x_454:
[----:B------:R-:W-:-:S07]  /*0850*/  FADD.FTZ R5, R0, 5 ;  /* 0x40a0000000057421 */ /* 0x000fce0000010000 */
.L_x_462:
[----:B------:R-:W-:Y:S05]  /*0860*/  BSYNC.RECONVERGENT B0 ;  /* 0x0000000000007941 */ /* 0x000fea0003800200 */
.L_x_451:
[----:B0-----:R-:W-:Y:S02]  /*0870*/  IMAD.MOV.U32 R6, RZ, RZ, R5 ;  /* 0x000000ffff067224 */ /* 0x001fe400078e0005 */
[----:B------:R-:W-:-:S04]  /*0880*/  IMAD.MOV.U32 R5, RZ, RZ, 0x0 ;  /* 0x00000000ff057424 */ /* 0x000fc800078e00ff */
[----:B------:R-:W-:Y:S05]  /*0890*/  RET.REL.NODEC R4 `(_Z6mutatePfS_S_) ;  /* 0xfffffff404d87950 */ /* 0x000fea0003c3ffff */
.L_x_463:
        /* <DEDUP_REMOVED lines=14> */
.L_x_605:


//--------------------- .text._Z9crossoverPfS_PjS0_i --------------------------
	.section	.text._Z9crossoverPfS_PjS0_i,"ax",@progbits
	.align	128
        .global         _Z9crossoverPfS_PjS0_i
        .type           _Z9crossoverPfS_PjS0_i,@function
        .size           _Z9crossoverPfS_PjS0_i,(.L_x_620 - _Z9crossoverPfS_PjS0_i)
        .other          _Z9crossoverPfS_PjS0_i,@"STO_CUDA_ENTRY STV_DEFAULT"
_Z9crossoverPfS_PjS0_i:
.text._Z9crossoverPfS_PjS0_i:
[----:B------:R-:W-:Y:S01]  /*0000*/  LDC R1, c[0x0][0x37c] ;  /* 0x0000df00ff017b82 */ /* 0x000fe20000000800 */
[----:B------:R-:W0:Y:S01]  /*0010*/  LDCU.64 UR4, c[0x0][0x388] ;  /* 0x00007100ff0477ac */ /* 0x000e220008000a00 */
[----:B------:R-:W1:Y:S01]  /*0020*/  S2R R0, SR_CTAID.X ;  /* 0x0000000000007919 */ /* 0x000e620000002500 */
[----:B------:R-:W-:Y:S01]  /*0030*/  IMAD.MOV.U32 R4, RZ, RZ, RZ ;  /* 0x000000ffff047224 */ /* 0x000fe200078e00ff */
[----:B------:R-:W2:Y:S01]  /*0040*/  LDCU.64 UR6, c[0x0][0x358] ;  /* 0x00006b00ff0677ac */ /* 0x000ea20008000a00 */
[----:B0-----:R-:W-:-:S04]  /*0050*/  UIADD3 UR4, UP0, UPT, UR4, 0x20, URZ ;  /* 0x0000002004047890 */ /* 0x001fc8000ff1e0ff */
[----:B------:R-:W-:Y:S02]  /*0060*/  UIADD3.X UR5, UPT, UPT, URZ, UR5, URZ, UP0, !UPT ;  /* 0x00000005ff057290 */ /* 0x000fe400087fe4ff */
[----:B------:R-:W-:Y:S01]  /*0070*/  IMAD.U32 R2, RZ, RZ, UR4 ;  /* 0x00000004ff027e24 */ /* 0x000fe2000f8e00ff */
[----:B------:R-:W-:-:S03]  /*0080*/  UMOV UR4, URZ ;  /* 0x000000ff00047c82 */ /* 0x000fc60008000000 */
[----:B--2---:R-:W-:-:S07]  /*0090*/  IMAD.U32 R3, RZ, RZ, UR5 ;  /* 0x00000005ff037e24 */ /* 0x004fce000f8e00ff */
.L_x_464:
[----:B--2---:R-:W2:Y:S04]  /*00a0*/  LDG.E R15, desc[UR6][R2.64+-0x20] ;  /* 0xffffe006020f7981 */ /* 0x004ea8000c1e1900 */
[----:B------:R-:W3:Y:S04]  /*00b0*/  LDG.E R16, desc[UR6][R2.64+-0x1c] ;  /* 0xffffe40602107981 */ /* 0x000ee8000c1e1900 */
[----:B------:R-:W4:Y:S04]  /*00c0*/  LDG.E R19, desc[UR6][R2.64+-0x18] ;  /* 0xffffe80602137981 */ /* 0x000f28000c1e1900 */
[----:B------:R-:W5:Y:S04]  /*00d0*/  LDG.E R14, desc[UR6][R2.64+-0x14] ;  /* 0xffffec06020e7981 */ /* 0x000f68000c1e1900 */
[----:B------:R-:W5:Y:S04]  /*00e0*/  LDG.E R13, desc[UR6][R2.64+-0x10] ;  /* 0xfffff006020d7981 */ /* 0x000f68000c1e1900 */
[----:B------:R-:W5:Y:S04]  /*00f0*/  LDG.E R12, desc[UR6][R2.64+-0xc] ;  /* 0xfffff406020c7981 */ /* 0x000f68000c1e1900 */
[----:B------:R-:W5:Y:S04]  /*0100*/  LDG.E R11, desc[UR6][R2.64+-0x8] ;  /* 0xfffff806020b7981 */ /* 0x000f68000c1e1900 */
[----:B------:R-:W5:Y:S04]  /*0110*/  LDG.E R10, desc[UR6][R2.64+-0x4] ;  /* 0xfffffc06020a7981 */ /* 0x000f68000c1e1900 */
[----:B------:R-:W5:Y:S04]  /*0120*/  LDG.E R9, desc[UR6][R2.64] ;  /* 0x0000000602097981 */ /* 0x000f68000c1e1900 */
[----:B------:R-:W5:Y:S04]  /*0130*/  LDG.E R8, desc[UR6][R2.64+0x4] ;  /* 0x0000040602087981 */ /* 0x000f68000c1e1900 */
[----:B0-----:R-:W5:Y:S04]  /*0140*/  LDG.E R7, desc[UR6][R2.64+0x8] ;  /* 0x0000080602077981 */ /* 0x001f68000c1e1900 */
[----:B------:R-:W5:Y:S01]  /*0150*/  LDG.E R6, desc[UR6][R2.64+0xc] ;  /* 0x00000c0602067981 */ /* 0x000f62000c1e1900 */
[----:B------:R-:W-:-:S03]  /*0160*/  I2FP.F32.S32 R4, R4 ;  /* 0x0000000400047245 */ /* 0x000fc60000201400 */
[----:B------:R-:W5:Y:S02]  /*0170*/  LDG.E R5, desc[UR6][R2.64+0x10] ;  /* 0x0000100602057981 */ /* 0x000f64000c1e1900 */
[----:B--2---:R-:W-:Y:S02]  /*0180*/  FADD R17, R15, R4 ;  /* 0x000000040f117221 */ /* 0x004fe40000000000 */
[----:B------:R-:W2:Y:S04]  /*0190*/  LDG.E R4, desc[UR6][R2.64+0x14] ;  /* 0x0000140602047981 */ /* 0x000ea8000c1e1900 */
[----:B------:R-:W0:Y:S02]  /*01a0*/  F2I.TRUNC.NTZ R17, R17 ;  /* 0x0000001100117305 */ /* 0x000e24000020f100 */
[----:B0-----:R-:W-:-:S05]  /*01b0*/  I2FP.F32.S32 R15, R17 ;  /* 0x00000011000f7245 */ /* 0x001fca0000201400 */
[----:B---3--:R-:W-:Y:S02]  /*01c0*/  FADD R18, R16, R15 ;  /* 0x0000000f10127221 */ /* 0x008fe40000000000 */
[----:B------:R-:W3:Y:S04]  /*01d0*/  LDG.E R15, desc[UR6][R2.64+0x18] ;  /* 0x00001806020f7981 */ /* 0x000ee8000c1e1900 */
[----:B------:R-:W0:Y:S02]  /*01e0*/  F2I.TRUNC.NTZ R18, R18 ;  /* 0x0000001200127305 */ /* 0x000e24000020f100 */
[----:B0-----:R-:W-:-:S05]  /*01f0*/  I2FP.F32.S32 R16, R18 ;  /* 0x0000001200107245 */ /* 0x001fca0000201400 */
[----:B----4-:R-:W-:Y:S02]  /*0200*/  FADD R19, R19, R16 ;  /* 0x0000001013137221 */ /* 0x010fe40000000000 */
[----:B------:R-:W4:Y:S04]  /*0210*/  LDG.E R16, desc[UR6][R2.64+0x1c] ;  /* 0x00001c0602107981 */ /* 0x000f28000c1e1900 */
[----:B------:R-:W0:Y:S02]  /*0220*/  F2I.TRUNC.NTZ R19, R19 ;  /* 0x0000001300137305 */ /* 0x000e24000020f100 */
[----:B0-----:R-:W-:-:S05]  /*0230*/  I2FP.F32.S32 R21, R19 ;  /* 0x0000001300157245 */ /* 0x001fca0000201400 */
[----:B-----5:R-:W-:-:S06]  /*0240*/  FADD R14, R14, R21 ;  /* 0x000000150e0e7221 */ /* 0x020fcc0000000000 */
[----:B------:R-:W0:Y:S02]  /*0250*/  F2I.TRUNC.NTZ R14, R14 ;  /* 0x0000000e000e7305 */ /* 0x000e24000020f100 */
[----:B0-----:R-:W-:-:S05]  /*0260*/  I2FP.F32.S32 R20, R14 ;  /* 0x0000000e00147245 */ /* 0x001fca0000201400 */
[----:B------:R-:W-:-:S06]  /*0270*/  FADD R13, R13, R20 ;  /* 0x000000140d0d7221 */ /* 0x000fcc0000000000 */
        /* <DEDUP_REMOVED lines=26> */
[----:B--2---:R-:W-:-:S06]  /*0420*/  FADD R9, R4, R9 ;  /* 0x0000000904097221 */ /* 0x004fcc0000000000 */
[----:B------:R-:W0:Y:S02]  /*0430*/  F2I.TRUNC.NTZ R9, R9 ;  /* 0x0000000900097305 */ /* 0x000e24000020f100 */
[----:B0-----:R-:W-:-:S05]  /*0440*/  I2FP.F32.S32 R4, R9 ;  /* 0x0000000900047245 */ /* 0x001fca0000201400 */
[----:B---3--:R-:W-:-:S06]  /*0450*/  FADD R15, R15, R4 ;  /* 0x000000040f0f7221 */ /* 0x008fcc0000000000 */
[----:B------:R-:W0:Y:S01]  /*0460*/  F2I.TRUNC.NTZ R15, R15 ;  /* 0x0000000f000f7305 */ /* 0x000e22000020f100 */
[----:B------:R-:W-:-:S04]  /*0470*/  UIADD3 UR4, UPT, UPT, UR4, 0x10, URZ ;  /* 0x0000001004047890 */ /* 0x000fc8000fffe0ff */
[----:B------:R-:W-:Y:S01]  /*0480*/  UISETP.NE.AND UP0, UPT, UR4, 0x1000, UPT ;  /* 0x000010000400788c */ /* 0x000fe2000bf05270 */
[----:B0-----:R-:W-:-:S05]  /*0490*/  I2FP.F32.S32 R7, R15 ;  /* 0x0000000f00077245 */ /* 0x001fca0000201400 */
[----:B----4-:R-:W-:-:S04]  /*04a0*/  FADD R7, R16, R7 ;  /* 0x0000000710077221 */ /* 0x010fc80000000000 */
[----:B------:R0:W2:Y:S01]  /*04b0*/  F2I.TRUNC.NTZ R4, R7 ;  /* 0x0000000700047305 */ /* 0x0000a2000020f100 */
[----:B------:R-:W-:-:S04]  /*04c0*/  IADD3 R2, P0, PT, R2, 0x40, RZ ;  /* 0x0000004002027810 */ /* 0x000fc80007f1e0ff */
[----:B------:R-:W-:Y:S01]  /*04d0*/  IADD3.X R3, PT, PT, RZ, R3, RZ, P0, !PT ;  /* 0x00000003ff037210 */ /* 0x000fe200007fe4ff */
[----:B------:R-:W-:Y:S08]  /*04e0*/  BRA.U UP0, `(.L_x_464) ;  /* 0xfffffff900ec7547 */ /* 0x000ff0000b83ffff */
[----:B--2---:R-:W-:Y:S01]  /*04f0*/  ISETP.NE.AND P0, PT, R4, RZ, PT ;  /* 0x000000ff0400720c */ /* 0x004fe20003f05270 */
[----:B------:R-:W-:Y:S02]  /*0500*/  IMAD.MOV.U32 R8, RZ, RZ, RZ ;  /* 0x000000ffff087224 */ /* 0x000fe400078e00ff */
[----:B------:R-:W-:-:S10]  /*0510*/  IMAD.MOV.U32 R11, RZ, RZ, RZ ;  /* 0x000000ffff0b7224 */ /* 0x000fd400078e00ff */
[----:B------:R-:W-:Y:S05]  /*0520*/  @!P0 BRA `(.L_x_465) ;  /* 0x0000001000648947 */ /* 0x000fea0003800000 */
[----:B------:R-:W1:Y:S02]  /*0530*/  LDC.64 R2, c[0x0][0x390] ;  /* 0x0000e400ff027b82 */ /* 0x000e640000000a00 */
[----:B-1----:R-:W-:-:S06]  /*0540*/  IMAD.WIDE.U32 R2, R0, 0x4, R2 ;  /* 0x0000000400027825 */ /* 0x002fcc00078e0002 */
[----:B------:R-:W2:Y:S01]  /*0550*/  LDG.E R3, desc[UR6][R2.64] ;  /* 0x0000000602037981 */ /* 0x000ea2000c1e1900 */
[----:B------:R-:W1:Y:S01]  /*0560*/  I2F.U32.RP R8, R4 ;  /* 0x0000000400087306 */ /* 0x000e620000209000 */
[----:B------:R-:W-:Y:S02]  /*0570*/  IADD3 R5, PT, PT, RZ, -R4, RZ ;  /* 0x80000004ff057210 */ /* 0x000fe40007ffe0ff */
[----:B------:R-:W-:-:S05]  /*0580*/  ISETP.NE.U32.AND P1, PT, R4, RZ, PT ;  /* 0x000000ff0400720c */ /* 0x000fca0003f25070 */
[----:B-1----:R-:W1:Y:S02]  /*0590*/  MUFU.RCP R8, R8 ;  /* 0x0000000800087308 */ /* 0x002e640000001000 */
[----:B-1----:R-:W-:Y:S01]  /*05a0*/  VIADD R6, R8, 0xffffffe ;  /* 0x0ffffffe08067836 */ /* 0x002fe20000000000 */
[----:B------:R-:W-:-:S05]  /*05b0*/  CS2R R8, SRZ ;  /* 0x0000000000087805 */ /* 0x000fca000001ff00 */
[----:B0-----:R0:W1:Y:S02]  /*05c0*/  F2I.FTZ.U32.TRUNC.NTZ R7, R6 ;  /* 0x0000000600077305 */ /* 0x001064000021f000 */
[----:B0-----:R-:W-:Y:S02]  /*05d0*/  IMAD.MOV.U32 R6, RZ, RZ, RZ ;  /* 0x000000ffff067224 */ /* 0x001fe400078e00ff */
[----:B-1----:R-:W-:-:S04]  /*05e0*/  IMAD R5, R5, R7, RZ ;  /* 0x0000000705057224 */ /* 0x002fc800078e02ff */
[----:B------:R-:W-:Y:S02]  /*05f0*/  IMAD.HI.U32 R10, R7, R5, R6 ;  /* 0x00000005070a7227 */ /* 0x000fe400078e0006 */
[----:B------:R-:W0:Y:S04]  /*0600*/  LDC.64 R6, c[0x0][0x388] ;  /* 0x0000e200ff067b82 */ /* 0x000e280000000a00 */
[----:B--2---:R-:W-:-:S04]  /*0610*/  IMAD.HI.U32 R10, R10, R3, RZ ;  /* 0x000000030a0a7227 */ /* 0x004fc800078e00ff */
[----:B------:R-:W-:-:S04]  /*0620*/  IMAD.MOV R10, RZ, RZ, -R10 ;  /* 0x000000ffff0a7224 */ /* 0x000fc800078e0a0a */
[----:B------:R-:W-:-:S05]  /*0630*/  IMAD R5, R4, R10, R3 ;  /* 0x0000000a04057224 */ /* 0x000fca00078e0203 */
[----:B------:R-:W-:-:S13]  /*0640*/  ISETP.GE.U32.AND P0, PT, R5, R4, PT ;  /* 0x000000040500720c */ /* 0x000fda0003f06070 */
[----:B------:R-:W-:-:S05]  /*0650*/  @P0 IMAD.IADD R5, R5, 0x1, -R4 ;  /* 0x0000000105050824 */ /* 0x000fca00078e0a04 */
[----:B------:R-:W-:-:S13]  /*0660*/  ISETP.GE.U32.AND P0, PT, R5, R4, PT ;  /* 0x000000040500720c */ /* 0x000fda0003f06070 */
[----:B------:R-:W-:Y:S02]  /*0670*/  @P0 IADD3 R5, PT, PT, -R4, R5, RZ ;  /* 0x0000000504050210 */ /* 0x000fe40007ffe1ff */
[----:B0-----:R-:W-:-:S07]  /*0680*/  @!P1 LOP3.LUT R5, RZ, R4, RZ, 0x33, !PT ;  /* 0x00000004ff059212 */ /* 0x001fce00078e33ff */
.L_x_467:
[----:B------:R-:W-:-:S05]  /*0690*/  IMAD.WIDE.U32 R2, R9, 0x4, R6 ;  /* 0x0000000409027825 */ /* 0x000fca00078e0006 */
[----:B------:R-:W2:Y:S01]  /*06a0*/  LDG.E R10, desc[UR6][R2.64] ;  /* 0x00000006020a7981 */ /* 0x000ea2000c1e1900 */
[----:B------:R-:W-:Y:S01]  /*06b0*/  I2FP.F32.S32 R11, R8 ;  /* 0x00000008000b7245 */ /* 0x000fe20000201400 */
[----:B------:R-:W-:-:S04]  /*06c0*/  IMAD.MOV.U32 R8, RZ, RZ, R9 ;  /* 0x000000ffff087224 */ /* 0x000fc800078e0009 */
[----:B--2---:R-:W-:-:S06]  /*06d0*/  FADD R10, R10, R11 ;  /* 0x0000000b0a0a7221 */ /* 0x004fcc0000000000 */
[----:B------:R-:W0:Y:S02]  /*06e0*/  F2I.TRUNC.NTZ R10, R10 ;  /* 0x0000000a000a7305 */ /* 0x000e24000020f100 */
[----:B0-----:R-:W-:-:S13]  /*06f0*/  ISETP.GT.AND P0, PT, R10, R5, PT ;  /* 0x000000050a00720c */ /* 0x001fda0003f04270 */
[----:B------:R-:W-:Y:S05]  /*0700*/  @P0 BRA `(.L_x_466) ;  /* 0x0000000400b80947 */ /* 0x000fea0003800000 */
[----:B------:R-:W2:Y:S01]  /*0710*/  LDG.E R8, desc[UR6][R2.64+0x4] ;  /* 0x0000040602087981 */ /* 0x000ea2000c1e1900 */
[----:B------:R-:W-:-:S05]  /*0720*/  I2FP.F32.S32 R11, R10 ;  /* 0x0000000a000b7245 */ /* 0x000fca0000201400 */
[----:B--2---:R-:W-:Y:S01]  /*0730*/  FADD R11, R8, R11 ;  /* 0x0000000b080b7221 */ /* 0x004fe20000000000 */
[----:B------:R-:W-:-:S03]  /*0740*/  VIADD R8, R9, 0x1 ;  /* 0x0000000109087836 */ /* 0x000fc60000000000 */
        /* <DEDUP_REMOVED lines=13> */
[----:B------:R-:W-:-:S03]  /*0820*/  IADD3 R8, PT, PT, R9, 0x3, RZ ;  /* 0x0000000309087810 */ /* 0x000fc60007ffe0ff */
        /* <DEDUP_REMOVED lines=81> */
[----:B------:R-:W-:Y:S02]  /*0d40*/  I2FP.F32.S32 R11, R10 ;  /* 0x0000000a000b7245 */ /* 0x000fe40000201400 */
[----:B------:R-:W-:-:S03]  /*0d50*/  IADD3 R8, PT, PT, R9, 0xf, RZ ;  /* 0x0000000f09087810 */ /* 0x000fc60007ffe0ff */
[----:B--2---:R-:W-:-:S04]  /*0d60*/  FADD R11, R2, R11 ;  /* 0x0000000b020b7221 */ /* 0x004fc80000000000 */
[----:B------:R-:W0:Y:S02]  /*0d70*/  F2I.TRUNC.NTZ R10, R11 ;  /* 0x0000000b000a7305 */ /* 0x000e24000020f100 */
[----:B0-----:R-:W-:-:S13]  /*0d80*/  ISETP.GT.AND P0, PT, R10, R5, PT ;  /* 0x000000050a00720c */ /* 0x001fda0003f04270 */
[----:B------:R-:W-:Y:S05]  /*0d90*/  @P0 BRA `(.L_x_466) ;  /* 0x0000000000140947 */ /* 0x000fea0003800000 */
[----:B------:R-:W-:Y:S02]  /*0da0*/  VIADD R9, R9, 0x10 ;  /* 0x0000001009097836 */ /* 0x000fe40000000000 */
[----:B------:R-:W-:-:S03]  /*0db0*/  IMAD.MOV.U32 R8, RZ, RZ, R10 ;  /* 0x000000ffff087224 */ /* 0x000fc600078e000a */
[----:B------:R-:W-:-:S13]  /*0dc0*/  ISETP.NE.AND P0, PT, R9, 0x1000, PT ;  /* 0x000010000900780c */ /* 0x000fda0003f05270 */
[----:B------:R-:W-:Y:S05]  /*0dd0*/  @P0 BRA `(.L_x_467) ;  /* 0xfffffff8002c0947 */ /* 0x000fea000383ffff */
[----:B------:R-:W-:-:S07]  /*0de0*/  IMAD.MOV.U32 R8, RZ, RZ, RZ ;  /* 0x000000ffff087224 */ /* 0x000fce00078e00ff */
.L_x_466:
[----:B------:R-:W0:Y:S01]  /*0df0*/  LDC.64 R2, c[0x0][0x398] ;  /* 0x0000e600ff027b82 */ /* 0x000e220000000a00 */
[----:B------:R-:W1:Y:S02]  /*0e00*/  LDCU UR4, c[0x0][0x360] ;  /* 0x00006c00ff0477ac */ /* 0x000e640008000800 */
[----:B-1----:R-:W-:-:S05]  /*0e10*/  IADD3 R5, PT, PT, R0, UR4, RZ ;  /* 0x0000000400057c10 */ /* 0x002fca000fffe0ff */
[----:B0-----:R-:W-:-:S06]  /*0e20*/  IMAD.WIDE.U32 R2, R5, 0x4, R2 ;  /* 0x0000000405027825 */ /* 0x001fcc00078e0002 */
[----:B------:R-:W2:Y:S01]  /*0e30*/  LDG.E R3, desc[UR6][R2.64] ;  /* 0x0000000602037981 */ /* 0x000ea2000c1e1900 */
[----:B------:R-:W0:Y:S01]  /*0e40*/  I2F.U32.RP R9, R4 ;  /* 0x0000000400097306 */ /* 0x000e220000209000 */
[----:B------:R-:W-:Y:S01]  /*0e50*/  IMAD.MOV R5, RZ, RZ, -R4 ;  /* 0x000000ffff057224 */ /* 0x000fe200078e0a04 */
[----:B------:R-:W-:-:S06]  /*0e60*/  ISETP.NE.U32.AND P1, PT, R4, RZ, PT ;  /* 0x000000ff0400720c */ /* 0x000fcc0003f25070 */
[----:B0-----:R-:W0:Y:S02]  /*0e70*/  MUFU.RCP R9, R9 ;  /* 0x0000000900097308 */ /* 0x001e240000001000 */
[----:B0-----:R-:W-:Y:S02]  /*0e80*/  VIADD R6, R9, 0xffffffe ;  /* 0x0ffffffe09067836 */ /* 0x001fe40000000000 */
[----:B------:R-:W-:-:S04]  /*0e90*/  IMAD.MOV.U32 R9, RZ, RZ, RZ ;  /* 0x000000ffff097224 */ /* 0x000fc800078e00ff */
[----:B------:R0:W1:Y:S02]  /*0ea0*/  F2I.FTZ.U32.TRUNC.NTZ R7, R6 ;  /* 0x0000000600077305 */ /* 0x000064000021f000 */
[----:B0-----:R-:W-:Y:S02]  /*0eb0*/  IMAD.MOV.U32 R6, RZ, RZ, RZ ;  /* 0x000000ffff067224 */ /* 0x001fe400078e00ff */
[----:B-1----:R-:W-:-:S04]  /*0ec0*/  IMAD R5, R5, R7, RZ ;  /* 0x0000000705057224 */ /* 0x002fc800078e02ff */
[----:B------:R-:W-:-:S06]  /*0ed0*/  IMAD.HI.U32 R10, R7, R5, R6 ;  /* 0x00000005070a7227 */ /* 0x000fcc00078e0006 */
[----:B--2---:R-:W-:-:S05]  /*0ee0*/  IMAD.HI.U32 R5, R10, R3, RZ ;  /* 0x000000030a057227 */ /* 0x004fca00078e00ff */
[----:B------:R-:W-:-:S05]  /*0ef0*/  IADD3 R5, PT, PT, -R5, RZ, RZ ;  /* 0x000000ff05057210 */ /* 0x000fca0007ffe1ff */
[----:B------:R-:W-:Y:S02]  /*0f00*/  IMAD R7, R4, R5, R3 ;  /* 0x0000000504077224 */ /* 0x000fe400078e0203 */
[----:B------:R-:W0:Y:S03]  /*0f10*/  LDC.64 R2, c[0x0][0x388] ;  /* 0x0000e200ff027b82 */ /* 0x000e260000000a00 */
[----:B------:R-:W-:-:S13]  /*0f20*/  ISETP.GE.U32.AND P0, PT, R7, R4, PT ;  /* 0x000000040700720c */ /* 0x000fda0003f06070 */
[----:B------:R-:W-:-:S05]  /*0f30*/  @P0 IMAD.IADD R7, R7, 0x1, -R4 ;  /* 0x0000000107070824 */ /* 0x000fca00078e0a04 */
[----:B------:R-:W-:-:S13]  /*0f40*/  ISETP.GE.U32.AND P0, PT, R7, R4, PT ;  /* 0x000000040700720c */ /* 0x000fda0003f06070 */
[----:B------:R-:W-:Y:S01]  /*0f50*/  @P0 IMAD.IADD R7, R7, 0x1, -R4 ;  /* 0x0000000107070824 */ /* 0x000fe200078e0a04 */
[----:B------:R-:W-:-:S07]  /*0f60*/  @!P1 LOP3.LUT R7, RZ, R4, RZ, 0x33, !PT ;  /* 0x00000004ff079212 */ /* 0x000fce00078e33ff */
.L_x_468:
[----:B0-----:R-:W-:-:S05]  /*0f70*/  IMAD.WIDE.U32 R4, R9, 0x4, R2 ;  /* 0x0000000409047825 */ /* 0x001fca00078e0002 */
[----:B------:R-:W2:Y:S01]  /*0f80*/  LDG.E R10, desc[UR6][R4.64] ;  /* 0x00000006040a7981 */ /* 0x000ea2000c1e1900 */
[----:B------:R-:W-:-:S05]  /*0f90*/  I2FP.F32.S32 R11, R6 ;  /* 0x00000006000b7245 */ /* 0x000fca0000201400 */
[----:B--2---:R-:W-:Y:S01]  /*0fa0*/  FADD R10, R10, R11 ;  /* 0x0000000b0a0a7221 */ /* 0x004fe20000000000 */
[----:B------:R-:W-:-:S05]  /*0fb0*/  MOV R11, R9 ;  /* 0x00000009000b7202 */ /* 0x000fca0000000f00 */
        /* <DEDUP_REMOVED lines=97> */
[----:B------:R-:W-:-:S05]  /*15d0*/  IADD3 R11, PT, PT, R9, 0xe, RZ ;  /* 0x0000000e090b7810 */ /* 0x000fca0007ffe0ff */
[----:B------:R-:W0:Y:S02]  /*15e0*/  F2I.TRUNC.NTZ R6, R6 ;  /* 0x0000000600067305 */ /* 0x000e24000020f100 */
[----:B0-----:R-:W-:-:S13]  /*15f0*/  ISETP.GT.AND P0, PT, R6, R7, PT ;  /* 0x000000070600720c */ /* 0x001fda0003f04270 */
[----:B------:R-:W-:Y:S05]  /*1600*/  @P0 BRA `(.L_x_465) ;  /* 0x00000000002c0947 */ /* 0x000fea0003800000 */
[----:B------:R-:W2:Y:S01]  /*1610*/  LDG.E R4, desc[UR6][R4.64+0x3c] ;  /* 0x00003c0604047981 */ /* 0x000ea2000c1e1900 */
[----:B------:R-:W-:-:S05]  /*1620*/  I2FP.F32.S32 R11, R6 ;  /* 0x00000006000b7245 */ /* 0x000fca0000201400 */
[----:B--2---:R-:W-:Y:S01]  /*1630*/  FADD R6, R4, R11 ;  /* 0x0000000b04067221 */ /* 0x004fe20000000000 */
[----:B------:R-:W-:-:S05]  /*1640*/  VIADD R11, R9, 0xf ;  /* 0x0000000f090b7836 */ /* 0x000fca0000000000 */
[----:B------:R-:W0:Y:S02]  /*1650*/  F2I.TRUNC.NTZ R6, R6 ;  /* 0x0000000600067305 */ /* 0x000e24000020f100 */
[----:B0-----:R-:W-:-:S13]  /*1660*/  ISETP.GT.AND P0, PT, R6, R7, PT ;  /* 0x000000070600720c */ /* 0x001fda0003f04270 */
[----:B------:R-:W-:Y:S05]  /*1670*/  @P0 BRA `(.L_x_465) ;  /* 0x0000000000100947 */ /* 0x000fea0003800000 */
[----:B------:R-:W-:-:S05]  /*1680*/  VIADD R9, R9, 0x10 ;  /* 0x0000001009097836 */ /* 0x000fca0000000000 */
[----:B------:R-:W-:-:S13]  /*1690*/  ISETP.NE.AND P0, PT, R9, 0x1000, PT ;  /* 0x000010000900780c */ /* 0x000fda0003f05270 */
[----:B------:R-:W-:Y:S05]  /*16a0*/  @P0 BRA `(.L_x_468) ;  /* 0xfffffff800300947 */ /* 0x000fea000383ffff */
[----:B------:R-:W-:-:S07]  /*16b0*/  HFMA2 R11, -RZ, RZ, 0, 0 ;  /* 0x00000000ff0b7431 */ /* 0x000fce00000001ff */
.L_x_465:
[----:B------:R-:W1:Y:S01]  /*16c0*/  S2R R9, SR_TID.X ;  /* 0x0000000000097919 */ /* 0x000e620000002100 */
[----:B------:R-:W2:Y:S01]  /*16d0*/  LDC.64 R2, c[0x0][0x398] ;  /* 0x0000e600ff027b82 */ /* 0x000ea20000000a00 */
[----:B------:R-:W1:Y:S01]  /*16e0*/  LDCU UR4, c[0x0][0x360] ;  /* 0x00006c00ff0477ac */ /* 0x000e620008000800 */
[----:B------:R-:W3:Y:S06]  /*16f0*/  LDCU UR5, c[0x0][0x3a0] ;  /* 0x00007400ff0577ac */ /* 0x000eec0008000800 */
[----:B0-----:R-:W0:Y:S01]  /*1700*/  LDC.64 R6, c[0x0][0x380] ;  /* 0x0000e000ff067b82 */ /* 0x001e220000000a00 */
[----:B-1----:R-:W-:-:S04]  /*1710*/  IMAD R5, R0, UR4, R9 ;  /* 0x0000000400057c24 */ /* 0x002fc8000f8e0209 */
[----:B--2---:R-:W-:-:S06]  /*1720*/  IMAD.WIDE R2, R5, 0x4, R2 ;  /* 0x0000000405027825 */ /* 0x004fcc00078e0202 */
[----:B------:R-:W2:Y:S02]  /*1730*/  LDG.E R2, desc[UR6][R2.64] ;  /* 0x0000000602027981 */ /* 0x000ea4000c1e1900 */
[----:B--2---:R-:W-:-:S04]  /*1740*/  LOP3.LUT R4, R2, 0x1, RZ, 0xc0, !PT ;  /* 0x0000000102047812 */ /* 0x004fc800078ec0ff */
[----:B------:R-:W-:-:S04]  /*1750*/  ISETP.NE.U32.AND P0, PT, R4, 0x1, PT ;  /* 0x000000010400780c */ /* 0x000fc80003f05070 */
[----:B------:R-:W-:-:S05]  /*1760*/  SEL R8, R11, R8, !P0 ;  /* 0x000000080b087207 */ /* 0x000fca0004000000 */
[----:B------:R-:W-:-:S04]  /*1770*/  IMAD R5, R8, UR4, R9 ;  /* 0x0000000408057c24 */ /* 0x000fc8000f8e0209 */
[----:B0-----:R-:W-:-:S06]  /*1780*/  IMAD.WIDE.U32 R4, R5, 0x4, R6 ;  /* 0x0000000405047825 */ /* 0x001fcc00078e0006 */
[----:B------:R-:W2:Y:S01]  /*1790*/  LDG.E R5, desc[UR6][R4.64] ;  /* 0x0000000604057981 */ /* 0x000ea2000c1e1900 */
[----:B---3--:R-:W-:-:S04]  /*17a0*/  VIADD R0, R0, UR5 ;  /* 0x0000000500007c36 */ /* 0x008fc80008000000 */
[----:B------:R-:W-:-:S04]  /*17b0*/  IMAD R9, R0, UR4, R9 ;  /* 0x0000000400097c24 */ /* 0x000fc8000f8e0209 */
[----:B------:R-:W-:-:S05]  /*17c0*/  IMAD.WIDE.U32 R2, R9, 0x4, R6 ;  /* 0x0000000409027825 */ /* 0x000fca00078e0006 */
[----:B--2---:R-:W-:Y:S01]  /*17d0*/  STG.E desc[UR6][R2.64], R5 ;  /* 0x0000000502007986 */ /* 0x004fe2000c101906 */
[----:B------:R-:W-:Y:S05]  /*17e0*/  EXIT ;  /* 0x000000000000794d */ /* 0x000fea0003800000 */
.L_x_469:
        /* <DEDUP_REMOVED lines=9> */
.L_x_620:


//--------------------- .text._Z17intialise_indicesPi --------------------------
	.section	.text._Z17intialise_indicesPi,"ax",@progbits
	.align	128
        .global         _Z17intialise_indicesPi
        .type           _Z17intialise_indicesPi,@function
        .size           _Z17intialise_indicesPi,(.L_x_621 - _Z17intialise_indicesPi)
        .other          _Z17intialise_indicesPi,@"STO_CUDA_ENTRY STV_DEFAULT"
_Z17intialise_indicesPi:
.text._Z17intialise_indicesPi:
[----:B------:R-:W-:Y:S01]  /*0000*/  LDC R1, c[0x0][0x37c] ;  /* 0x0000df00ff017b82 */ /* 0x000fe20000000800 */
[----:B------:R-:W0:Y:S07]  /*0010*/  S2R R0, SR_TID.X ;  /* 0x0000000000007919 */ /* 0x000e2e0000002100 */
[----:B------:R-:W0:Y:S01]  /*0020*/  S2UR UR6, SR_CTAID.X ;  /* 0x00000000000679c3 */ /* 0x000e220000002500 */
[----:B------:R-:W1:Y:S07]  /*0030*/  LDCU.64 UR4, c[0x0][0x358] ;  /* 0x00006b00ff0477ac */ /* 0x000e6e0008000a00 */
[----:B------:R-:W0:Y:S08]  /*0040*/  LDC R5, c[0x0][0x360] ;  /* 0x0000d800ff057b82 */ /* 0x000e300000000800 */
[----:B------:R-:W2:Y:S01]  /*0050*/  LDC.64 R2, c[0x0][0x380] ;  /* 0x0000e000ff027b82 */ /* 0x000ea20000000a00 */
[----:B0-----:R-:W-:-:S04]  /*0060*/  IMAD R5, R5, UR6, R0 ;  /* 0x0000000605057c24 */ /* 0x001fc8000f8e0200 */
[----:B--2---:R-:W-:-:S05]  /*0070*/  IMAD.WIDE R2, R5, 0x4, R2 ;  /* 0x0000000405027825 */ /* 0x004fca00078e0202 */
[----:B-1----:R-:W-:Y:S01]  /*0080*/  STG.E desc[UR4][R2.64], R5 ;  /* 0x0000000502007986 */ /* 0x002fe2000c101904 */
[----:B------:R-:W-:Y:S05]  /*0090*/  EXIT ;  /* 0x000000000000794d */ /* 0x000fea0003800000 */
.L_x_470:
        /* <DEDUP_REMOVED lines=14> */
.L_x_621:


//--------------------- .text._Z10select_topPfS_Pi --------------------------
	.section	.text._Z10select_topPfS_Pi,"ax",@progbits
	.align	128
        .global         _Z10select_topPfS_Pi
        .type           _Z10select_topPfS_Pi,@function
        .size           _Z10select_topPfS_Pi,(.L_x_622 - _Z10select_topPfS_Pi)
        .other          _Z10select_topPfS_Pi,@"STO_CUDA_ENTRY STV_DEFAULT"
_Z10select_topPfS_Pi:
.text._Z10select_topPfS_Pi:
[----:B------:R-:W-:Y:S01]  /*0000*/  LDC R1, c[0x0][0x37c] ;  /* 0x0000df00ff017b82 */ /* 0x000fe20000000800 */
[----:B------:R-:W0:Y:S07]  /*0010*/  S2R R9, SR_CTAID.X ;  /* 0x0000000000097919 */ /* 0x000e2e0000002500 */
[----:B------:R-:W0:Y:S01]  /*0020*/  LDC.64 R2, c[0x0][0x390] ;  /* 0x0000e400ff027b82 */ /* 0x000e220000000a00 */
[----:B------:R-:W1:Y:S01]  /*0030*/  LDCU.64 UR4, c[0x0][0x358] ;  /* 0x00006b00ff0477ac */ /* 0x000e620008000a00 */
[----:B------:R-:W2:Y:S06]  /*0040*/  S2R R0, SR_TID.X ;  /* 0x0000000000007919 */ /* 0x000eac0000002100 */
[----:B------:R-:W3:Y:S01]  /*0050*/  LDC.64 R4, c[0x0][0x380] ;  /* 0x0000e000ff047b82 */ /* 0x000ee20000000a00 */
[----:B0-----:R-:W-:-:S06]  /*0060*/  IMAD.WIDE.U32 R2, R9, 0x4, R2 ;  /* 0x0000000409027825 */ /* 0x001fcc00078e0002 */
[----:B-1----:R-:W2:Y:S01]  /*0070*/  LDG.E R2, desc[UR4][R2.64] ;  /* 0x0000000402027981 */ /* 0x002ea2000c1e1900 */
[----:B------:R-:W2:Y:S02]  /*0080*/  LDCU UR6, c[0x0][0x360] ;  /* 0x00006c00ff0677ac */ /* 0x000ea40008000800 */
[----:B--2---:R-:W-:-:S04]  /*0090*/  IMAD R7, R2, UR6, R0 ;  /* 0x0000000602077c24 */ /* 0x004fc8000f8e0200 */
[----:B---3--:R-:W-:Y:S02]  /*00a0*/  IMAD.WIDE R4, R7, 0x4, R4 ;  /* 0x0000000407047825 */ /* 0x008fe400078e0204 */
[----:B------:R-:W0:Y:S04]  /*00b0*/  LDC.64 R6, c[0x0][0x388] ;  /* 0x0000e200ff067b82 */ /* 0x000e280000000a00 */
[----:B------:R-:W2:Y:S01]  /*00c0*/  LDG.E R5, desc[UR4][R4.64] ;  /* 0x0000000404057981 */ /* 0x000ea2000c1e1900 */
[----:B------:R-:W-:-:S04]  /*00d0*/  IMAD R9, R9, UR6, R0 ;  /* 0x0000000609097c24 */ /* 0x000fc8000f8e0200 */
[----:B0-----:R-:W-:-:S05]  /*00e0*/  IMAD.WIDE R6, R9, 0x4, R6 ;  /* 0x0000000409067825 */ /* 0x001fca00078e0206 */
[----:B--2---:R-:W-:Y:S01]  /*00f0*/  STG.E desc[UR4][R6.64], R5 ;  /* 0x0000000506007986 */ /* 0x004fe2000c101904 */
[----:B------:R-:W-:Y:S05]  /*0100*/  EXIT ;  /* 0x000000000000794d */ /* 0x000fea0003800000 */
.L_x_471:
        /* <DEDUP_REMOVED lines=15> */
.L_x_622:


//--------------------- .text._Z9play_gamePfS_PjS0_i --------------------------
	.section	.text._Z9play_gamePfS_PjS0_i,"ax",@progbits
	.align	128
        .global         _Z9play_gamePfS_PjS0_i
        .type           _Z9play_gamePfS_PjS0_i,@function
        .size           _Z9play_gamePfS_PjS0_i,(.L_x_609 - _Z9play_gamePfS_PjS0_i)
        .other          _Z9play_gamePfS_PjS0_i,@"STO_CUDA_ENTRY STV_DEFAULT"
_Z9play_gamePfS_PjS0_i:
.text._Z9play_gamePfS_PjS0_i:
[----:B------:R-:W-:Y:S01]  /*0000*/  LDC R1, c[0x0][0x37c] ;  /* 0x0000df00ff017b82 */ /* 0x000fe20000000800 */
[----:B------:R-:W0:Y:S07]  /*0010*/  S2R R2, SR_CTAID.X ;  /* 0x0000000000027919 */ /* 0x000e2e0000002500 */
[----:B------:R-:W1:Y:S01]  /*0020*/  LDC.64 R6, c[0x0][0x380] ;  /* 0x0000e000ff067b82 */ /* 0x000e620000000a00 */
[----:B------:R-:W0:Y:S01]  /*0030*/  LDCU UR4, c[0x0][0x3a0] ;  /* 0x00007400ff0477ac */ /* 0x000e220008000800 */
[----:B------:R-:W0:Y:S01]  /*0040*/  S2R R3, SR_TID.X ;  /* 0x0000000000037919 */ /* 0x000e220000002100 */
[----:B------:R-:W2:Y:S05]  /*0050*/  LDCU.64 UR24, c[0x0][0x358] ;  /* 0x00006b00ff1877ac */ /* 0x000eaa0008000a00 */
[----:B------:R-:W3:Y:S08]  /*0060*/  S2UR UR6, SR_CgaCtaId ;  /* 0x00000000000679c3 */ /* 0x000ef00000008800 */
[----:B------:R-:W4:Y:S08]  /*0070*/  LDC.64 R12, c[0x0][0x390] ;  /* 0x0000e400ff0c7b82 */ /* 0x000f300000000a00 */
[----:B------:R-:W5:Y:S01]  /*0080*/  LDC.64 R14, c[0x0][0x398] ;  /* 0x0000e600ff0e7b82 */ /* 0x000f620000000a00 */
[----:B0-----:R-:W-:-:S04]  /*0090*/  IMAD R5, R2, UR4, R3 ;  /* 0x0000000402057c24 */ /* 0x001fc8000f8e0203 */
[----:B-1----:R-:W-:-:S06]  /*00a0*/  IMAD.WIDE R6, R5, 0x4, R6 ;  /* 0x0000000405067825 */ /* 0x002fcc00078e0206 */
[----:B--2---:R-:W2:Y:S01]  /*00b0*/  LDG.E R7, desc[UR24][R6.64] ;  /* 0x0000001806077981 */ /* 0x004ea2000c1e1900 */
[----:B------:R-:W-:Y:S01]  /*00c0*/  UMOV UR4, 0x400 ;  /* 0x0000040000047882 */ /* 0x000fe20000000000 */
[----:B------:R-:W-:Y:S01]  /*00d0*/  IMAD R11, R2, 0x64, RZ ;  /* 0x00000064020b7824 */ /* 0x000fe200078e02ff */
[----:B------:R-:W-:-:S03]  /*00e0*/  UIADD3 UR5, UPT, UPT, UR4, 0x410, URZ ;  /* 0x0000041004057890 */ /* 0x000fc6000fffe0ff */
[----:B----4-:R-:W-:Y:S01]  /*00f0*/  IMAD.WIDE.U32 R12, R11, 0x4, R12 ;  /* 0x000000040b0c7825 */ /* 0x010fe200078e000c */
[----:B---3--:R-:W-:-:S03]  /*0100*/  ULEA UR5, UR6, UR5, 0x18 ;  /* 0x0000000506057291 */ /* 0x008fc6000f8ec0ff */
[----:B-----5:R-:W-:-:S03]  /*0110*/  IMAD.WIDE.U32 R14, R11, 0x4, R14 ;  /* 0x000000040b0e7825 */ /* 0x020fc600078e000e */
[----:B------:R-:W-:-:S05]  /*0120*/  LEA R4, R3, UR5, 0x2 ;  /* 0x0000000503047c11 */ /* 0x000fca000f8e10ff */
[----:B--2---:R0:W-:Y:S01]  /*0130*/  STS [R4], R7 ;  /* 0x0000000704007388 */ /* 0x0041e20000000800 */
[----:B------:R-:W-:Y:S06]  /*0140*/  BAR.SYNC.DEFER_BLOCKING 0x0 ;  /* 0x0000000000007b1d */ /* 0x000fec0000010000 */
[----:B------:R-:W2:Y:S04]  /*0150*/  LDG.E R12, desc[UR24][R12.64] ;  /* 0x000000180c0c7981 */ /* 0x000ea8000c1e1900 */
[----:B------:R-:W3:Y:S01]  /*0160*/  LDG.E R14, desc[UR24][R14.64] ;  /* 0x000000180e0e7981 */ /* 0x000ee2000c1e1900 */
[----:B------:R-:W-:Y:S01]  /*0170*/  ULEA UR4, UR6, UR4, 0x18 ;  /* 0x0000000406047291 */ /* 0x000fe2000f8ec0ff */
[----:B------:R-:W-:Y:S01]  /*0180*/  IMAD.MOV.U32 R19, RZ, RZ, 0xf ;  /* 0x0000000fff137424 */ /* 0x000fe200078e00ff */
[----:B------:R-:W-:Y:S01]  /*0190*/  CS2R R16, SRZ ;  /* 0x0000000000107805 */ /* 0x000fe2000001ff00 */
[----:B------:R-:W-:-:S02]  /*01a0*/  IMAD.MOV.U32 R18, RZ, RZ, RZ ;  /* 0x000000ffff127224 */ /* 0x000fc400078e00ff */
[----:B------:R-:W-:Y:S02]  /*01b0*/  IMAD.MOV.U32 R8, RZ, RZ, 0xa ;  /* 0x0000000aff087424 */ /* 0x000fe400078e00ff */
[----:B------:R-:W-:Y:S02]  /*01c0*/  VIADD R11, R11, 0x1 ;  /* 0x000000010b0b7836 */ /* 0x000fe40000000000 */
[----:B------:R0:W-:Y:S01]  /*01d0*/  STS.128 [UR4], R16 ;  /* 0x00000010ff007988 */ /* 0x0001e20008000c04 */
[----:B------:R-:W-:-:S03]  /*01e0*/  IMAD.MOV.U32 R6, RZ, RZ, RZ ;  /* 0x000000ffff067224 */ /* 0x000fc600078e00ff */
[----:B------:R-:W-:Y:S01]  /*01f0*/  STS [UR4+0x404], RZ ;  /* 0x000404ffff007988 */ /* 0x000fe20008000804 */
[----:B--2---:R-:W-:-:S04]  /*0200*/  IMAD.HI.U32 R0, R12, -0x77777777, RZ ;  /* 0x888888890c007827 */ /* 0x004fc800078e00ff */
[----:B---3--:R-:W-:Y:S01]  /*0210*/  IMAD.HI.U32 R5, R14, -0x33333333, RZ ;  /* 0xcccccccd0e057827 */ /* 0x008fe200078e00ff */
[----:B------:R-:W-:-:S03]  /*0220*/  SHF.R.U32.HI R9, RZ, 0x4, R0 ;  /* 0x00000004ff097819 */ /* 0x000fc60000011600 */
[----:B------:R-:W-:Y:S01]  /*0230*/  IMAD.MOV.U32 R0, RZ, RZ, 0x3 ;  /* 0x00000003ff007424 */ /* 0x000fe200078e00ff */
[----:B------:R-:W-:Y:S01]  /*0240*/  SHF.R.U32.HI R5, RZ, 0x4, R5 ;  /* 0x00000004ff057819 */ /* 0x000fe20000011605 */
[----:B------:R-:W-:-:S03]  /*0250*/  IMAD R9, R9, -0x1e, R12 ;  /* 0xffffffe209097824 */ /* 0x000fc600078e020c */
[----:B------:R0:W-:Y:S01]  /*0260*/  STS [UR4+0x20], R0 ;  /* 0x00002000ff007988 */ /* 0x0001e20008000804 */
[----:B------:R-:W-:Y:S02]  /*0270*/  IMAD R10, R5, -0x14, R14 ;  /* 0xffffffec050a7824 */ /* 0x000fe400078e020e */
[----:B------:R-:W-:-:S03]  /*0280*/  IMAD.MOV.U32 R5, RZ, RZ, RZ ;  /* 0x000000ffff057224 */ /* 0x000fc600078e00ff */
[----:B------:R0:W-:Y:S04]  /*0290*/  STS.128 [UR4+0x10], R8 ;  /* 0x00001008ff007988 */ /* 0x0001e80008000c04 */
.L_x_566:
[----:B-1----:R-:W1:Y:S01]  /*02a0*/  S2UR UR7, SR_CgaCtaId ;  /* 0x00000000000779c3 */ /* 0x002e620000008800 */
[----:B------:R-:W-:Y:S01]  /*02b0*/  UMOV UR10, 0x400 ;  /* 0x00000400000a7882 */ /* 0x000fe20000000000 */
[----:B------:R-:W-:Y:S01]  /*02c0*/  UMOV UR5, URZ ;  /* 0x000000ff00057c82 */ /* 0x000fe20008000000 */
[----:B-1----:R-:W-:-:S09]  /*02d0*/  ULEA UR4, UR7, UR10, 0x18 ;  /* 0x0000000a07047291 */ /* 0x002fd2000f8ec0ff */
[----:B0-----:R-:W0:Y:S04]  /*02e0*/  LDS.128 R8, [UR4+0x10] ;  /* 0x00001004ff087984 */ /* 0x001e280008000c00 */
[----:B------:R-:W1:Y:S04]  /*02f0*/  LDS R0, [UR4+0xc] ;  /* 0x00000c04ff007984 */ /* 0x000e680008000800 */
[----:B--2---:R-:W2:Y:S04]  /*0300*/  LDS R7, [UR4+0x20] ;  /* 0x00002004ff077984 */ /* 0x004ea80008000800 */
[----:B------:R-:W-:Y:S04]  /*0310*/  STS [UR4+0x344], RZ ;  /* 0x000344ffff007988 */ /* 0x000fe80008000804 */
[----:B------:R-:W-:Y:S04]  /*0320*/  STS.64 [UR4+0x348], RZ ;  /* 0x000348ffff007988 */ /* 0x000fe80008000a04 */
[----:B------:R-:W-:Y:S04]  /*0330*/  STS.128 [UR4+0x350], RZ ;  /* 0x000350ffff007988 */ /* 0x000fe80008000c04 */
[----:B------:R-:W-:Y:S04]  /*0340*/  STS.128 [UR4+0x360], RZ ;  /* 0x000360ffff007988 */ /* 0x000fe80008000c04 */
[----:B------:R-:W-:Y:S04]  /*0350*/  STS.128 [UR4+0x370], RZ ;  /* 0x000370ffff007988 */ /* 0x000fe80008000c04 */
[----:B------:R-:W-:Y:S04]  /*0360*/  STS.128 [UR4+0x380], RZ ;  /* 0x000380ffff007988 */ /* 0x000fe80008000c04 */
[----:B------:R-:W-:Y:S01]  /*0370*/  STS.128 [UR4+0x390], RZ ;  /* 0x000390ffff007988 */ /* 0x000fe20008000c04 */
[----:B0-----:R-:W-:-:S03]  /*0380*/  R2UR UR29, R10 ;  /* 0x000000000a1d72ca */ /* 0x001fc600000e0000 */
[----:B------:R-:W-:Y:S01]  /*0390*/  STS [UR4+0x3a0], RZ ;  /* 0x0003a0ffff007988 */ /* 0x000fe20008000804 */
[----:B------:R-:W-:Y:S02]  /*03a0*/  R2UR UR28, R9 ;  /* 0x00000000091c72ca */ /* 0x000fe400000e0000 */
[----:B------:R-:W-:Y:S02]  /*03b0*/  R2UR UR27, R8 ;  /* 0x00000000081b72ca */ /* 0x000fe400000e0000 */
[----:B-1----:R-:W-:-:S05]  /*03c0*/  R2UR UR26, R0 ;  /* 0x00000000001a72ca */ /* 0x002fca00000e0000 */
[----:B------:R-:W-:-:S04]  /*03d0*/  ISETP.LE.AND P0, PT, R8, UR29, PT ;  /* 0x0000001d08007c0c */ /* 0x000fc8000bf03270 */
[----:B------:R-:W-:-:S13]  /*03e0*/  ISETP.NE.OR P0, PT, R0, UR28, P0 ;  /* 0x0000001c00007c0c */ /* 0x000fda0008705670 */
[----:B------:R-:W-:Y:S01]  /*03f0*/  VOTEU.ANY UP0, P0 ;  /* 0x0000000000ff7886 */ /* 0x000fe20000000100 */
[----:B------:R-:W-:-:S13]  /*0400*/  PLOP3.LUT P0, PT, PT, PT, UP0, 0x80, 0x8 ;  /* 0x000000000008781c */ /* 0x000fda0003f0f008 */
[----:B------:R-:W-:-:S05]  /*0410*/  @!P0 IMAD.MOV.U32 R9, RZ, RZ, 0x3f800000 ;  /* 0x3f800000ff098424 */ /* 0x000fca00078e00ff */
[----:B------:R0:W-:Y:S01]  /*0420*/  @!P0 STS [UR4+0x344], R9 ;  /* 0x00034409ff008988 */ /* 0x0001e20008000804 */
[----:B--2---:R-:W-:Y:S01]  /*0430*/  ISETP.GE.AND P0, PT, R7, 0x1, PT ;  /* 0x000000010700780c */ /* 0x004fe20003f06270 */
[----:B------:R-:W-:Y:S01]  /*0440*/  UMOV UR4, URZ ;  /* 0x000000ff00047c82 */ /* 0x000fe20008000000 */
[----:B------:R-:W-:-:S11]  /*0450*/  @!UP0 UMOV UR4, 0x3f800000 ;  /* 0x3f80000000048882 */ /* 0x000fd60000000000 */
[----:B0-----:R-:W-:Y:S05]  /*0460*/  @!P0 BRA `(.L_x_472) ;  /* 0x00000000005c8947 */ /* 0x001fea0003800000 */
[----:B------:R-:W-:-:S04]  /*0470*/  UIADD3 UR6, UPT, UPT, UR10, 0x24, URZ ;  /* 0x000000240a067890 */ /* 0x000fc8000fffe0ff */
[----:B------:R-:W-:-:S03]  /*0480*/  ULEA UR7, UR7, UR6, 0x18 ;  /* 0x0000000607077291 */ /* 0x000fc6000f8ec0ff */
[----:B------:R-:W-:-:S09]  /*0490*/  UMOV UR6, URZ ;  /* 0x000000ff00067c82 */ /* 0x000fd20008000000 */
.L_x_475:
[----:B------:R-:W-:-:S09]  /*04a0*/  ULEA UR8, UR6, UR7, 0x2 ;  /* 0x0000000706087291 */ /* 0x000fd2000f8e10ff */
[----:B------:R-:W0:Y:S02]  /*04b0*/  LDS R0, [UR8] ;  /* 0x00000008ff007984 */ /* 0x000e240008000800 */
[----:B0-----:R-:W-:-:S13]  /*04c0*/  ISETP.NE.AND P0, PT, R0, UR26, PT ;  /* 0x0000001a00007c0c */ /* 0x001fda000bf05270 */
[----:B------:R-:W-:Y:S05]  /*04d0*/  @P0 BRA `(.L_x_473) ;  /* 0x00000000001c0947 */ /* 0x000fea0003800000 */
[----:B------:R-:W0:Y:S01]  /*04e0*/  S2UR UR9, SR_CgaCtaId ;  /* 0x00000000000979c3 */ /* 0x000e220000008800 */
[----:B------:R-:W-:-:S04]  /*04f0*/  UIADD3 UR8, UPT, UPT, UR10, 0x1b4, URZ ;  /* 0x000001b40a087890 */ /* 0x000fc8000fffe0ff */
[----:B0-----:R-:W-:-:S04]  /*0500*/  ULEA UR8, UR9, UR8, 0x18 ;  /* 0x0000000809087291 */ /* 0x001fc8000f8ec0ff */
[----:B------:R-:W-:-:S09]  /*0510*/  ULEA UR8, UR6, UR8, 0x2 ;  /* 0x0000000806087291 */ /* 0x000fd2000f8e10ff */
[----:B------:R-:W0:Y:S02]  /*0520*/  LDS R0, [UR8] ;  /* 0x00000008ff007984 */ /* 0x000e240008000800 */
[----:B0-----:R-:W-:-:S13]  /*0530*/  ISETP.GE.AND P0, PT, R0, UR27, PT ;  /* 0x0000001b00007c0c */ /* 0x001fda000bf06270 */
[----:B------:R-:W-:Y:S05]  /*0540*/  @!P0 BRA `(.L_x_474) ;  /* 0x0000000000108947 */ /* 0x000fea0003800000 */
.L_x_473:
[----:B------:R-:W-:-:S06]  /*0550*/  UIADD3 UR6, UPT, UPT, UR6, 0x1, URZ ;  /* 0x0000000106067890 */ /* 0x000fcc000fffe0ff */
[----:B------:R-:W-:-:S13]  /*0560*/  ISETP.NE.AND P0, PT, R7, UR6, PT ;  /* 0x0000000607007c0c */ /* 0x000fda000bf05270 */
[----:B------:R-:W-:Y:S05]  /*0570*/  @P0 BRA `(.L_x_475) ;  /* 0xfffffffc00c80947 */ /* 0x000fea000383ffff */
[----:B------:R-:W-:Y:S05]  /*0580*/  BRA `(.L_x_472) ;  /* 0x0000000000147947 */ /* 0x000fea0003800000 */
.L_x_474:
[----:B------:R-:W-:Y:S01]  /*0590*/  UMOV UR5, 0x400 ;  /* 0x0000040000057882 */ /* 0x000fe20000000000 */
[----:B------:R-:W-:Y:S01]  /*05a0*/  IMAD.MOV.U32 R0, RZ, RZ, 0x3f800000 ;  /* 0x3f800000ff007424 */ /* 0x000fe200078e00ff */
[----:B------:R-:W-:-:S09]  /*05b0*/  ULEA UR5, UR9, UR5, 0x18 ;  /* 0x0000000509057291 */ /* 0x000fd2000f8ec0ff */
[----:B------:R0:W-:Y:S01]  /*05c0*/  STS [UR5+0x348], R0 ;  /* 0x00034800ff007988 */ /* 0x0001e20008000805 */
[----:B------:R-:W-:-:S05]  /*05d0*/  UMOV UR5, 0x3f800000 ;  /* 0x3f80000000057882 */ /* 0x000fca0000000000 */
.L_x_472:
[----:B------:R-:W-:Y:S01]  /*05e0*/  ISETP.NE.AND P0, PT, RZ, UR27, PT ;  /* 0x0000001bff007c0c */ /* 0x000fe2000bf05270 */
[----:B------:R-:W-:-:S12]  /*05f0*/  IMAD.MOV.U32 R8, RZ, RZ, RZ ;  /* 0x000000ffff087224 */ /* 0x000fd800078e00ff */
[----:B------:R-:W-:Y:S05]  /*0600*/  @!P0 BRA `(.L_x_476) ;  /* 0x0000000000488947 */ /* 0x000fea0003800000 */
[----:B------:R-:W-:-:S05]  /*0610*/  I2FP.F32.S32 R11, UR27 ;  /* 0x0000001b000b7c45 */ /* 0x000fca0008201400 */
[----:B0-----:R-:W-:-:S05]  /*0620*/  VIADD R0, R11, 0x1800000 ;  /* 0x018000000b007836 */ /* 0x001fca0000000000 */
[----:B------:R-:W-:-:S04]  /*0630*/  LOP3.LUT R0, R0, 0x7f800000, RZ, 0xc0, !PT ;  /* 0x7f80000000007812 */ /* 0x000fc800078ec0ff */
[----:B------:R-:W-:-:S13]  /*0640*/  ISETP.GT.U32.AND P0, PT, R0, 0x1ffffff, PT ;  /* 0x01ffffff0000780c */ /* 0x000fda0003f04070 */
[----:B------:R-:W-:Y:S05]  /*0650*/  @P0 BRA `(.L_x_477) ;  /* 0x0000000000140947 */ /* 0x000fea0003800000 */
[----:B------:R-:W-:Y:S01]  /*0660*/  IMAD.MOV.U32 R0, RZ, RZ, R11 ;  /* 0x000000ffff007224 */ /* 0x000fe200078e000b */
[----:B------:R-:W-:-:S07]  /*0670*/  MOV R12, 0x690 ;  /* 0x00000690000c7802 */ /* 0x000fce0000000f00 */
[----:B------:R-:W-:Y:S05]  /*0680*/  CALL.REL.NOINC `($__internal_3_$__cuda_sm20_rcp_rn_f32_slowpath) ;  /* 0x0000004c00cc7944 */ /* 0x000fea0003c00000 */
[----:B------:R-:W-:Y:S01]  /*0690*/  MOV R8, R0 ;  /* 0x0000000000087202 */ /* 0x000fe20000000f00 */
[----:B------:R-:W-:Y:S06]  /*06a0*/  BRA `(.L_x_478) ;  /* 0x0000000000107947 */ /* 0x000fec0003800000 */
.L_x_477:
[----:B------:R-:W0:Y:S02]  /*06b0*/  MUFU.RCP R8, R11 ;  /* 0x0000000b00087308 */ /* 0x000e240000001000 */
[----:B0-----:R-:W-:-:S04]  /*06c0*/  FFMA R0, R11, R8, -1 ;  /* 0xbf8000000b007423 */ /* 0x001fc80000000008 */
[----:B------:R-:W-:-:S04]  /*06d0*/  FADD.FTZ R9, -R0, -RZ ;  /* 0x800000ff00097221 */ /* 0x000fc80000010100 */
[----:B------:R-:W-:-:S07]  /*06e0*/  FFMA R8, R8, R9, R8 ;  /* 0x0000000908087223 */ /* 0x000fce0000000008 */
.L_x_478:
[----:B------:R-:W0:Y:S01]  /*06f0*/  S2UR UR7, SR_CgaCtaId ;  /* 0x00000000000779c3 */ /* 0x000e220000008800 */
[----:B------:R-:W-:Y:S02]  /*0700*/  UMOV UR6, 0x400 ;  /* 0x0000040000067882 */ /* 0x000fe40000000000 */
[----:B0-----:R-:W-:-:S09]  /*0710*/  ULEA UR6, UR7, UR6, 0x18 ;  /* 0x0000000607067291 */ /* 0x001fd2000f8ec0ff */
[----:B------:R1:W-:Y:S03]  /*0720*/  STS [UR6+0x34c], R8 ;  /* 0x00034c08ff007988 */ /* 0x0003e60008000806 */
.L_x_476:
[----:B------:R-:W-:Y:S01]  /*0730*/  UISETP.GT.AND UP0, UPT, UR29, UR27, UPT ;  /* 0x0000001b1d00728c */ /* 0x000fe2000bf04270 */
[----:B0-----:R-:W-:-:S03]  /*0740*/  IMAD.MOV.U32 R0, RZ, RZ, 0x3f800000 ;  /* 0x3f800000ff007424 */ /* 0x001fc600078e00ff */
[----:B------:R-:W-:-:S06]  /*0750*/  UISETP.NE.OR UP0, UPT, UR28, UR26, !UP0 ;  /* 0x0000001a1c00728c */ /* 0x000fcc000c705670 */
[----:B------:R-:W-:-:S05]  /*0760*/  PLOP3.LUT P0, PT, PT, PT, UP0, 0x80, 0x8 ;  /* 0x000000000008781c */ /* 0x000fca0003f0f008 */
[----:B------:R-:W0:Y:S01]  /*0770*/  @!UP0 S2UR UR7, SR_CgaCtaId ;  /* 0x00000000000789c3 */ /* 0x000e220000008800 */
[----:B------:R-:W-:Y:S02]  /*0780*/  @!UP0 UMOV UR6, 0x400 ;  /* 0x0000040000068882 */ /* 0x000fe40000000000 */
[----:B0-----:R-:W-:-:S03]  /*0790*/  @!UP0 ULEA UR6, UR7, UR6, 0x18 ;  /* 0x0000000607068291 */ /* 0x001fc6000f8ec0ff */
[----:B------:R-:W-:-:S06]  /*07a0*/  UMOV UR7, URZ ;  /* 0x000000ff00077c82 */ /* 0x000fcc0008000000 */
[----:B------:R0:W-:Y:S01]  /*07b0*/  @!P0 STS [UR6+0x350], R0 ;  /* 0x00035000ff008988 */ /* 0x0001e20008000806 */
[----:B------:R-:W-:Y:S01]  /*07c0*/  ISETP.GE.AND P0, PT, R7, 0x1, PT ;  /* 0x000000010700780c */ /* 0x000fe20003f06270 */
[----:B------:R-:W-:Y:S01]  /*07d0*/  UMOV UR6, URZ ;  /* 0x000000ff00067c82 */ /* 0x000fe20008000000 */
[----:B------:R-:W-:-:S11]  /*07e0*/  @!UP0 UMOV UR6, 0x3f800000 ;  /* 0x3f80000000068882 */ /* 0x000fd60000000000 */
[----:B0-----:R-:W-:Y:S05]  /*07f0*/  @!P0 BRA `(.L_x_479) ;  /* 0x0000000000648947 */ /* 0x001fea0003800000 */
[----:B------:R-:W0:Y:S01]  /*0800*/  S2UR UR9, SR_CgaCtaId ;  /* 0x00000000000979c3 */ /* 0x000e220000008800 */
[----:B------:R-:W-:Y:S02]  /*0810*/  UMOV UR12, 0x400 ;  /* 0x00000400000c7882 */ /* 0x000fe40000000000 */
[----:B------:R-:W-:-:S04]  /*0820*/  UIADD3 UR8, UPT, UPT, UR12, 0x24, URZ ;  /* 0x000000240c087890 */ /* 0x000fc8000fffe0ff */
[----:B0-----:R-:W-:-:S03]  /*0830*/  ULEA UR10, UR9, UR8, 0x18 ;  /* 0x00000008090a7291 */ /* 0x001fc6000f8ec0ff */
[----:B------:R-:W-:-:S09]  /*0840*/  UMOV UR8, URZ ;  /* 0x000000ff00087c82 */ /* 0x000fd20008000000 */
.L_x_482:
        /* <DEDUP_REMOVED lines=9> */
[----:B0-----:R-:W-:-:S13]  /*08e0*/  ISETP.GT.AND P0, PT, R0, UR27, PT ;  /* 0x0000001b00007c0c */ /* 0x001fda000bf04270 */
[----:B------:R-:W-:Y:S05]  /*08f0*/  @P0 BRA `(.L_x_481) ;  /* 0x0000000000100947 */ /* 0x000fea0003800000 */
.L_x_480:
[----:B------:R-:W-:-:S06]  /*0900*/  UIADD3 UR8, UPT, UPT, UR8, 0x1, URZ ;  /* 0x0000000108087890 */ /* 0x000fcc000fffe0ff */
[----:B------:R-:W-:-:S13]  /*0910*/  ISETP.NE.AND P0, PT, R7, UR8, PT ;  /* 0x0000000807007c0c */ /* 0x000fda000bf05270 */
[----:B------:R-:W-:Y:S05]  /*0920*/  @P0 BRA `(.L_x_482) ;  /* 0xfffffffc00c80947 */ /* 0x000fea000383ffff */
[----:B------:R-:W-:Y:S05]  /*0930*/  BRA `(.L_x_479) ;  /* 0x0000000000147947 */ /* 0x000fea0003800000 */
.L_x_481:
[----:B------:R-:W-:Y:S01]  /*0940*/  UMOV UR7, 0x400 ;  /* 0x0000040000077882 */ /* 0x000fe20000000000 */
[----:B------:R-:W-:Y:S01]  /*0950*/  IMAD.MOV.U32 R0, RZ, RZ, 0x3f800000 ;  /* 0x3f800000ff007424 */ /* 0x000fe200078e00ff */
[----:B------:R-:W-:-:S09]  /*0960*/  ULEA UR7, UR11, UR7, 0x18 ;  /* 0x000000070b077291 */ /* 0x000fd2000f8ec0ff */
[----:B------:R0:W-:Y:S01]  /*0970*/  STS [UR7+0x354], R0 ;  /* 0x00035400ff007988 */ /* 0x0001e20008000807 */
[----:B------:R-:W-:-:S05]  /*0980*/  UMOV UR7, 0x3f800000 ;  /* 0x3f80000000077882 */ /* 0x000fca0000000000 */
.L_x_479:
[----:B------:R-:W-:Y:S01]  /*0990*/  UISETP.NE.AND UP0, UPT, UR27, 0x14, UPT ;  /* 0x000000141b00788c */ /* 0x000fe2000bf05270 */
[----:B------:R-:W-:-:S08]  /*09a0*/  IMAD.MOV.U32 R9, RZ, RZ, RZ ;  /* 0x000000ffff097224 */ /* 0x000fd000078e00ff */
[----:B------:R-:W-:Y:S05]  /*09b0*/  BRA.U !UP0, `(.L_x_483) ;  /* 0x00000001084c7547 */ /* 0x000fea000b800000 */
[----:B------:R-:W-:-:S06]  /*09c0*/  UIADD3 UR8, UPT, UPT, -UR27, 0x14, URZ ;  /* 0x000000141b087890 */ /* 0x000fcc000fffe1ff */
[----:B------:R-:W-:-:S05]  /*09d0*/  I2FP.F32.S32 R10, UR8 ;  /* 0x00000008000a7c45 */ /* 0x000fca0008201400 */
[----:B0-----:R-:W-:-:S05]  /*09e0*/  VIADD R0, R10, 0x1800000 ;  /* 0x018000000a007836 */ /* 0x001fca0000000000 */
[----:B------:R-:W-:-:S04]  /*09f0*/  LOP3.LUT R0, R0, 0x7f800000, RZ, 0xc0, !PT ;  /* 0x7f80000000007812 */ /* 0x000fc800078ec0ff */
[----:B------:R-:W-:-:S13]  /*0a00*/  ISETP.GT.U32.AND P0, PT, R0, 0x1ffffff, PT ;  /* 0x01ffffff0000780c */ /* 0x000fda0003f04070 */
[----:B------:R-:W-:Y:S05]  /*0a10*/  @P0 BRA `(.L_x_484) ;  /* 0x0000000000140947 */ /* 0x000fea0003800000 */
[----:B------:R-:W-:Y:S01]  /*0a20*/  IMAD.MOV.U32 R0, RZ, RZ, R10 ;  /* 0x000000ffff007224 */ /* 0x000fe200078e000a */
[----:B------:R-:W-:-:S07]  /*0a30*/  MOV R12, 0xa50 ;  /* 0x00000a50000c7802 */ /* 0x000fce0000000f00 */
[----:B-1----:R-:W-:Y:S05]  /*0a40*/  CALL.REL.NOINC `($__internal_3_$__cuda_sm20_rcp_rn_f32_slowpath) ;  /* 0x0000004800dc7944 */ /* 0x002fea0003c00000 */
[----:B------:R-:W-:Y:S01]  /*0a50*/  IMAD.MOV.U32 R9, RZ, RZ, R0 ;  /* 0x000000ffff097224 */ /* 0x000fe200078e0000 */
[----:B------:R-:W-:Y:S06]  /*0a60*/  BRA `(.L_x_485) ;  /* 0x0000000000107947 */ /* 0x000fec0003800000 */
.L_x_484:
[----:B------:R-:W0:Y:S02]  /*0a70*/  MUFU.RCP R9, R10 ;  /* 0x0000000a00097308 */ /* 0x000e240000001000 */
[----:B0-----:R-:W-:-:S04]  /*0a80*/  FFMA R0, R10, R9, -1 ;  /* 0xbf8000000a007423 */ /* 0x001fc80000000009 */
[----:B------:R-:W-:-:S04]  /*0a90*/  FADD.FTZ R0, -R0, -RZ ;  /* 0x800000ff00007221 */ /* 0x000fc80000010100 */
[----:B------:R-:W-:-:S07]  /*0aa0*/  FFMA R9, R9, R0, R9 ;  /* 0x0000000009097223 */ /* 0x000fce0000000009 */
.L_x_485:
[----:B------:R-:W0:Y:S01]  /*0ab0*/  S2UR UR9, SR_CgaCtaId ;  /* 0x00000000000979c3 */ /* 0x000e220000008800 */
[----:B------:R-:W-:Y:S02]  /*0ac0*/  UMOV UR8, 0x400 ;  /* 0x0000040000087882 */ /* 0x000fe40000000000 */
[----:B0-----:R-:W-:-:S09]  /*0ad0*/  ULEA UR8, UR9, UR8, 0x18 ;  /* 0x0000000809087291 */ /* 0x001fd2000f8ec0ff */
[----:B------:R2:W-:Y:S03]  /*0ae0*/  STS [UR8+0x358], R9 ;  /* 0x00035809ff007988 */ /* 0x0005e60008000808 */
.L_x_483:
        /* <DEDUP_REMOVED lines=18> */
.L_x_489:
        /* <DEDUP_REMOVED lines=11> */
.L_x_487:
[----:B------:R-:W-:-:S06]  /*0cc0*/  UIADD3 UR10, UPT, UPT, UR10, 0x1, URZ ;  /* 0x000000010a0a7890 */ /* 0x000fcc000fffe0ff */
[----:B------:R-:W-:-:S13]  /*0cd0*/  ISETP.NE.AND P0, PT, R7, UR10, PT ;  /* 0x0000000a07007c0c */ /* 0x000fda000bf05270 */
[----:B------:R-:W-:Y:S05]  /*0ce0*/  @P0 BRA `(.L_x_489) ;  /* 0xfffffffc00c80947 */ /* 0x000fea000383ffff */
[----:B------:R-:W-:Y:S05]  /*0cf0*/  BRA `(.L_x_486) ;  /* 0x0000000000147947 */ /* 0x000fea0003800000 */
.L_x_488:
[----:B------:R-:W-:Y:S01]  /*0d00*/  UMOV UR9, 0x400 ;  /* 0x0000040000097882 */ /* 0x000fe20000000000 */
[----:B------:R-:W-:Y:S01]  /*0d10*/  IMAD.MOV.U32 R0, RZ, RZ, 0x3f800000 ;  /* 0x3f800000ff007424 */ /* 0x000fe200078e00ff */
[----:B------:R-:W-:-:S09]  /*0d20*/  ULEA UR9, UR13, UR9, 0x18 ;  /* 0x000000090d097291 */ /* 0x000fd2000f8ec0ff */
[----:B------:R0:W-:Y:S01]  /*0d30*/  STS [UR9+0x360], R0 ;  /* 0x00036000ff007988 */ /* 0x0001e20008000809 */
[----:B------:R-:W-:-:S05]  /*0d40*/  UMOV UR9, 0x3f800000 ;  /* 0x3f80000000097882 */ /* 0x000fca0000000000 */
.L_x_486:
[----:B------:R-:W-:Y:S01]  /*0d50*/  UISETP.GE.AND UP0, UPT, UR28, UR26, UPT ;  /* 0x0000001a1c00728c */ /* 0x000fe2000bf06270 */
[----:B0-----:R-:W-:Y:S01]  /*0d60*/  IMAD.MOV.U32 R0, RZ, RZ, 0x3f800000 ;  /* 0x3f800000ff007424 */ /* 0x001fe200078e00ff */
[----:B------:R-:W-:Y:S01]  /*0d70*/  UISETP.NE.AND UP1, UPT, UR26, 0x1e, UPT ;  /* 0x0000001e1a00788c */ /* 0x000fe2000bf25270 */
[----:B------:R-:W-:Y:S01]  /*0d80*/  IMAD.MOV.U32 R10, RZ, RZ, RZ ;  /* 0x000000ffff0a7224 */ /* 0x000fe200078e00ff */
[----:B------:R-:W-:-:S06]  /*0d90*/  UISETP.NE.OR UP0, UPT, UR29, UR27, UP0 ;  /* 0x0000001b1d00728c */ /* 0x000fcc0008705670 */
[----:B------:R-:W-:-:S05]  /*0da0*/  PLOP3.LUT P0, PT, PT, PT, UP0, 0x80, 0x8 ;  /* 0x000000000008781c */ /* 0x000fca0003f0f008 */
[----:B------:R-:W0:Y:S01]  /*0db0*/  @!UP0 S2UR UR11, SR_CgaCtaId ;  /* 0x00000000000b89c3 */ /* 0x000e220000008800 */
[----:B------:R-:W-:Y:S02]  /*0dc0*/  @!UP0 UMOV UR10, 0x400 ;  /* 0x00000400000a8882 */ /* 0x000fe40000000000 */
[----:B0-----:R-:W-:Y:S01]  /*0dd0*/  @!UP0 ULEA UR13, UR11, UR10, 0x18 ;  /* 0x0000000a0b0d8291 */ /* 0x001fe2000f8ec0ff */
[----:B------:R-:W-:Y:S11]  /*0de0*/  BRA.U !UP1, `(.L_x_490) ;  /* 0x0000000109247547 */ /* 0x000ff6000b800000 */
[----:B------:R-:W0:Y:S01]  /*0df0*/  S2UR UR12, SR_CgaCtaId ;  /* 0x00000000000c79c3 */ /* 0x000e220000008800 */
[----:B------:R-:W-:Y:S02]  /*0e00*/  UIADD3 UR11, UPT, UPT, UR26, -0x1d, URZ ;  /* 0xffffffe31a0b7890 */ /* 0x000fe4000fffe0ff */
[----:B------:R-:W-:Y:S02]  /*0e10*/  UIADD3 UR10, UPT, UPT, -UR26, 0x1e, URZ ;  /* 0x0000001e1a0a7890 */ /* 0x000fe4000fffe1ff */
[----:B------:R-:W-:-:S03]  /*0e20*/  UISETP.GE.U32.AND UP1, UPT, UR11, 0x3, UPT ;  /* 0x000000030b00788c */ /* 0x000fc6000bf26070 */
[----:B------:R-:W-:Y:S01]  /*0e30*/  UMOV UR11, 0x400 ;  /* 0x00000400000b7882 */ /* 0x000fe20000000000 */
[----:B------:R-:W-:-:S06]  /*0e40*/  USEL UR10, UR10, URZ, !UP1 ;  /* 0x000000ff0a0a7287 */ /* 0x000fcc000c800000 */
[----:B------:R-:W-:Y:S01]  /*0e50*/  I2FP.F32.S32 R10, UR10 ;  /* 0x0000000a000a7c45 */ /* 0x000fe20008201400 */
[----:B0-----:R-:W-:-:S09]  /*0e60*/  ULEA UR11, UR12, UR11, 0x18 ;  /* 0x0000000b0c0b7291 */ /* 0x001fd2000f8ec0ff */
[----:B------:R0:W-:Y:S03]  /*0e70*/  STS [UR11+0x364], R10 ;  /* 0x0003640aff007988 */ /* 0x0001e6000800080b */
.L_x_490:
[----:B------:R3:W-:Y:S01]  /*0e80*/  @!P0 STS [UR13+0x368], R0 ;  /* 0x00036800ff008988 */ /* 0x0007e2000800080d */
[----:B------:R-:W-:Y:S01]  /*0e90*/  ISETP.GE.AND P0, PT, R7, 0x1, PT ;  /* 0x000000010700780c */ /* 0x000fe20003f06270 */
[----:B------:R-:W-:Y:S01]  /*0ea0*/  UMOV UR10, URZ ;  /* 0x000000ff000a7c82 */ /* 0x000fe20008000000 */
[----:B------:R-:W-:Y:S01]  /*0eb0*/  UMOV UR11, URZ ;  /* 0x000000ff000b7c82 */ /* 0x000fe20008000000 */
[----:B------:R-:W-:-:S10]  /*0ec0*/  @!UP0 UMOV UR10, 0x3f800000 ;  /* 0x3f800000000a8882 */ /* 0x000fd40000000000 */
[----:B---3--:R-:W-:Y:S05]  /*0ed0*/  @!P0 BRA `(.L_x_491) ;  /* 0x0000000000648947 */ /* 0x008fea0003800000 */
[----:B------:R-:W3:Y:S01]  /*0ee0*/  S2UR UR13, SR_CgaCtaId ;  /* 0x00000000000d79c3 */ /* 0x000ee20000008800 */
[----:B------:R-:W-:Y:S02]  /*0ef0*/  UMOV UR16, 0x400 ;  /* 0x0000040000107882 */ /* 0x000fe40000000000 */
[----:B------:R-:W-:-:S04]  /*0f00*/  UIADD3 UR12, UPT, UPT, UR16, 0x1b4, URZ ;  /* 0x000001b4100c7890 */ /* 0x000fc8000fffe0ff */
[----:B---3--:R-:W-:-:S03]  /*0f10*/  ULEA UR14, UR13, UR12, 0x18 ;  /* 0x0000000c0d0e7291 */ /* 0x008fc6000f8ec0ff */
[----:B------:R-:W-:-:S09]  /*0f20*/  UMOV UR12, URZ ;  /* 0x000000ff000c7c82 */ /* 0x000fd20008000000 */
.L_x_494:
[----:B------:R-:W-:-:S09]  /*0f30*/  ULEA UR13, UR12, UR14, 0x2 ;  /* 0x0000000e0c0d7291 */ /* 0x000fd2000f8e10ff */
[----:B------:R-:W3:Y:S02]  /*0f40*/  LDS R0, [UR13] ;  /* 0x0000000dff007984 */ /* 0x000ee40008000800 */
[----:B---3--:R-:W-:-:S13]  /*0f50*/  ISETP.NE.AND P0, PT, R0, UR27, PT ;  /* 0x0000001b00007c0c */ /* 0x008fda000bf05270 */
[----:B------:R-:W-:Y:S05]  /*0f60*/  @P0 BRA `(.L_x_492) ;  /* 0x00000000001c0947 */ /* 0x000fea0003800000 */
[----:B------:R-:W3:Y:S01]  /*0f70*/  S2UR UR15, SR_CgaCtaId ;  /* 0x00000000000f79c3 */ /* 0x000ee20000008800 */
[----:B------:R-:W-:-:S04]  /*0f80*/  UIADD3 UR13, UPT, UPT, UR16, 0x24, URZ ;  /* 0x00000024100d7890 */ /* 0x000fc8000fffe0ff */
[----:B---3--:R-:W-:-:S04]  /*0f90*/  ULEA UR13, UR15, UR13, 0x18 ;  /* 0x0000000d0f0d7291 */ /* 0x008fc8000f8ec0ff */
[----:B------:R-:W-:-:S09]  /*0fa0*/  ULEA UR13, UR12, UR13, 0x2 ;  /* 0x0000000d0c0d7291 */ /* 0x000fd2000f8e10ff */
[----:B------:R-:W3:Y:S02]  /*0fb0*/  LDS R0, [UR13] ;  /* 0x0000000dff007984 */ /* 0x000ee40008000800 */
[----:B---3--:R-:W-:-:S13]  /*0fc0*/  ISETP.GE.AND P0, PT, R0, UR26, PT ;  /* 0x0000001a00007c0c */ /* 0x008fda000bf06270 */
[----:B------:R-:W-:Y:S05]  /*0fd0*/  @!P0 BRA `(.L_x_493) ;  /* 0x0000000000108947 */ /* 0x000fea0003800000 */
.L_x_492:
[----:B------:R-:W-:-:S06]  /*0fe0*/  UIADD3 UR12, UPT, UPT, UR12, 0x1, URZ ;  /* 0x000000010c0c7890 */ /* 0x000fcc000fffe0ff */
[----:B------:R-:W-:-:S13]  /*0ff0*/  ISETP.NE.AND P0, PT, R7, UR12, PT ;  /* 0x0000000c07007c0c */ /* 0x000fda000bf05270 */
[----:B------:R-:W-:Y:S05]  /*1000*/  @P0 BRA `(.L_x_494) ;  /* 0xfffffffc00c80947 */ /* 0x000fea000383ffff */
[----:B------:R-:W-:Y:S05]  /*1010*/  BRA `(.L_x_491) ;  /* 0x0000000000147947 */ /* 0x000fea0003800000 */
.L_x_493:
[----:B------:R-:W-:Y:S01]  /*1020*/  UMOV UR11, 0x400 ;  /* 0x00000400000b7882 */ /* 0x000fe20000000000 */
[----:B------:R-:W-:Y:S01]  /*1030*/  IMAD.MOV.U32 R0, RZ, RZ, 0x3f800000 ;  /* 0x3f800000ff007424 */ /* 0x000fe200078e00ff */
[----:B------:R-:W-:-:S09]  /*1040*/  ULEA UR11, UR15, UR11, 0x18 ;  /* 0x0000000b0f0b7291 */ /* 0x000fd2000f8ec0ff */
[----:B------:R3:W-:Y:S01]  /*1050*/  STS [UR11+0x36c], R0 ;  /* 0x00036c00ff007988 */ /* 0x0007e2000800080b */
[----:B------:R-:W-:-:S05]  /*1060*/  UMOV UR11, 0x3f800000 ;  /* 0x3f800000000b7882 */ /* 0x000fca0000000000 */
.L_x_491:
[----:B------:R-:W-:Y:S01]  /*1070*/  ISETP.NE.AND P0, PT, RZ, UR26, PT ;  /* 0x0000001aff007c0c */ /* 0x000fe2000bf05270 */
[----:B------:R-:W-:-:S12]  /*1080*/  HFMA2 R11, -RZ, RZ, 0, 0 ;  /* 0x00000000ff0b7431 */ /* 0x000fd800000001ff */
[----:B------:R-:W-:Y:S05]  /*1090*/  @!P0 BRA `(.L_x_495) ;  /* 0x0000000000488947 */ /* 0x000fea0003800000 */
[----:B------:R-:W-:-:S05]  /*10a0*/  I2FP.F32.S32 R12, UR26 ;  /* 0x0000001a000c7c45 */ /* 0x000fca0008201400 */
[----:B---3--:R-:W-:-:S05]  /*10b0*/  VIADD R0, R12, 0x1800000 ;  /* 0x018000000c007836 */ /* 0x008fca0000000000 */
[----:B------:R-:W-:-:S04]  /*10c0*/  LOP3.LUT R0, R0, 0x7f800000, RZ, 0xc0, !PT ;  /* 0x7f80000000007812 */ /* 0x000fc800078ec0ff */
[----:B------:R-:W-:-:S13]  /*10d0*/  ISETP.GT.U32.AND P0, PT, R0, 0x1ffffff, PT ;  /* 0x01ffffff0000780c */ /* 0x000fda0003f04070 */
[----:B------:R-:W-:Y:S05]  /*10e0*/  @P0 BRA `(.L_x_496) ;  /* 0x0000000000140947 */ /* 0x000fea0003800000 */
[----:B------:R-:W-:Y:S01]  /*10f0*/  IMAD.MOV.U32 R0, RZ, RZ, R12 ;  /* 0x000000ffff007224 */ /* 0x000fe200078e000c */
[----:B------:R-:W-:-:S07]  /*1100*/  MOV R12, 0x1120 ;  /* 0x00001120000c7802 */ /* 0x000fce0000000f00 */
[----:B012---:R-:W-:Y:S05]  /*1110*/  CALL.REL.NOINC `($__internal_3_$__cuda_sm20_rcp_rn_f32_slowpath) ;  /* 0x0000004400287944 */ /* 0x007fea0003c00000 */
[----:B------:R-:W-:Y:S01]  /*1120*/  IMAD.MOV.U32 R11, RZ, RZ, R0 ;  /* 0x000000ffff0b7224 */ /* 0x000fe200078e0000 */
[----:B------:R-:W-:Y:S06]  /*1130*/  BRA `(.L_x_497) ;  /* 0x0000000000107947 */ /* 0x000fec0003800000 */
.L_x_496:
[----:B------:R-:W3:Y:S02]  /*1140*/  MUFU.RCP R11, R12 ;  /* 0x0000000c000b7308 */ /* 0x000ee40000001000 */
[----:B---3--:R-:W-:-:S04]  /*1150*/  FFMA R0, R12, R11, -1 ;  /* 0xbf8000000c007423 */ /* 0x008fc8000000000b */
[----:B------:R-:W-:-:S04]  /*1160*/  FADD.FTZ R0, -R0, -RZ ;  /* 0x800000ff00007221 */ /* 0x000fc80000010100 */
[----:B------:R-:W-:-:S07]  /*1170*/  FFMA R11, R11, R0, R11 ;  /* 0x000000000b0b7223 */ /* 0x000fce000000000b */
.L_x_497:
[----:B------:R-:W3:Y:S01]  /*1180*/  S2UR UR13, SR_CgaCtaId ;  /* 0x00000000000d79c3 */ /* 0x000ee20000008800 */
[----:B------:R-:W-:Y:S02]  /*1190*/  UMOV UR12, 0x400 ;  /* 0x00000400000c7882 */ /* 0x000fe40000000000 */
[----:B---3--:R-:W-:-:S09]  /*11a0*/  ULEA UR12, UR13, UR12, 0x18 ;  /* 0x0000000c0d0c7291 */ /* 0x008fd2000f8ec0ff */
[----:B------:R4:W-:Y:S03]  /*11b0*/  STS [UR12+0x370], R11 ;  /* 0x0003700bff007988 */ /* 0x0009e6000800080c */
.L_x_495:
[----:B------:R-:W-:Y:S01]  /*11c0*/  IMAD.MOV R17, RZ, RZ, -R7 ;  /* 0x000000ffff117224 */ /* 0x000fe200078e0a07 */
[----:B---3--:R-:W-:Y:S01]  /*11d0*/  PRMT R0, RZ, 0x7610, R0 ;  /* 0x00007610ff007816 */ /* 0x008fe20000000000 */
[----:B------:R-:W-:Y:S01]  /*11e0*/  IMAD.U32 R12, RZ, RZ, UR26 ;  /* 0x0000001aff0c7e24 */ /* 0x000fe2000f8e00ff */
[----:B------:R-:W-:Y:S01]  /*11f0*/  PRMT R14, RZ, 0x7610, R14 ;  /* 0x00007610ff0e7816 */ /* 0x000fe2000000000e */
[----:B------:R-:W-:Y:S01]  /*1200*/  IMAD.U32 R13, RZ, RZ, UR27 ;  /* 0x0000001bff0d7e24 */ /* 0x000fe2000f8e00ff */
[----:B------:R-:W-:Y:S01]  /*1210*/  UMOV UR12, URZ ;  /* 0x000000ff000c7c82 */ /* 0x000fe20008000000 */
[----:B------:R-:W-:-:S05]  /*1220*/  UMOV UR13, URZ ;  /* 0x000000ff000d7c82 */ /* 0x000fca0008000000 */
.L_x_504:
[----:B------:R-:W-:-:S04]  /*1230*/  ISETP.GE.AND P0, PT, R13, 0x1, PT ;  /* 0x000000010d00780c */ /* 0x000fc80003f06270 */
[----:B------:R-:W-:-:S13]  /*1240*/  ISETP.GT.OR P0, PT, R12, 0x1d, !P0 ;  /* 0x0000001d0c00780c */ /* 0x000fda0004704670 */
[----:B---3--:R-:W-:Y:S05]  /*1250*/  @P0 BRA `(.L_x_498) ;  /* 0x0000000000c40947 */ /* 0x008fea0003800000 */
[----:B------:R-:W-:Y:S01]  /*1260*/  VIADD R12, R12, 0x1 ;  /* 0x000000010c0c7836 */ /* 0x000fe20000000000 */
[----:B------:R-:W-:Y:S01]  /*1270*/  LOP3.LUT P0, RZ, R0, 0xff, RZ, 0xc0, !PT ;  /* 0x000000ff00ff7812 */ /* 0x000fe2000780c0ff */
[----:B------:R-:W-:-:S03]  /*1280*/  VIADD R13, R13, 0xffffffff ;  /* 0xffffffff0d0d7836 */ /* 0x000fc60000000000 */
[----:B------:R-:W-:Y:S02]  /*1290*/  ISETP.NE.OR P1, PT, R12, UR28, P0 ;  /* 0x0000001c0c007c0c */ /* 0x000fe40008725670 */
[----:B------:R-:W-:Y:S02]  /*12a0*/  LOP3.LUT P0, RZ, R14, 0xff, RZ, 0xc0, !PT ;  /* 0x000000ff0eff7812 */ /* 0x000fe4000780c0ff */
[----:B------:R-:W-:Y:S02]  /*12b0*/  ISETP.NE.OR P1, PT, R13, UR29, P1 ;  /* 0x0000001d0d007c0c */ /* 0x000fe40008f25670 */
[----:B------:R-:W-:Y:S02]  /*12c0*/  ISETP.LT.OR P2, PT, R7, 0x1, P0 ;  /* 0x000000010700780c */ /* 0x000fe40000741670 */
[----:B------:R-:W-:-:S09]  /*12d0*/  SEL R14, RZ, 0x1, !P0 ;  /* 0x00000001ff0e7807 */ /* 0x000fd20004000000 */
[----:B------:R-:W-:Y:S05]  /*12e0*/  @P1 BRA `(.L_x_499) ;  /* 0x00000000001c1947 */ /* 0x000fea0003800000 */
[----:B------:R-:W3:Y:S01]  /*12f0*/  S2UR UR14, SR_CgaCtaId ;  /* 0x00000000000e79c3 */ /* 0x000ee20000008800 */
[----:B------:R-:W-:Y:S01]  /*1300*/  UMOV UR13, 0x400 ;  /* 0x00000400000d7882 */ /* 0x000fe20000000000 */
[----:B------:R-:W-:Y:S02]  /*1310*/  IMAD.MOV.U32 R15, RZ, RZ, 0x3f800000 ;  /* 0x3f800000ff0f7424 */ /* 0x000fe400078e00ff */
[----:B------:R-:W-:Y:S01]  /*1320*/  IMAD.MOV.U32 R0, RZ, RZ, 0x1 ;  /* 0x00000001ff007424 */ /* 0x000fe200078e00ff */
[----:B---3--:R-:W-:-:S09]  /*1330*/  ULEA UR13, UR14, UR13, 0x18 ;  /* 0x0000000d0e0d7291 */ /* 0x008fd2000f8ec0ff */
[----:B------:R3:W-:Y:S01]  /*1340*/  STS [UR13+0x374], R15 ;  /* 0x0003740fff007988 */ /* 0x0007e2000800080d */
[----:B------:R-:W-:-:S05]  /*1350*/  UMOV UR13, 0x3f800000 ;  /* 0x3f800000000d7882 */ /* 0x000fca0000000000 */
.L_x_499:
[----:B------:R-:W-:Y:S05]  /*1360*/  @P2 BRA `(.L_x_500) ;  /* 0x0000000000742947 */ /* 0x000fea0003800000 */
[----:B------:R-:W5:Y:S01]  /*1370*/  S2UR UR16, SR_CgaCtaId ;  /* 0x00000000001079c3 */ /* 0x000f620000008800 */
[----:B------:R-:W-:Y:S01]  /*1380*/  UMOV UR14, 0x400 ;  /* 0x00000400000e7882 */ /* 0x000fe20000000000 */
[----:B------:R-:W-:Y:S01]  /*1390*/  IMAD.MOV.U32 R14, RZ, RZ, R17 ;  /* 0x000000ffff0e7224 */ /* 0x000fe200078e0011 */
[----:B------:R-:W-:Y:S02]  /*13a0*/  UIADD3 UR15, UPT, UPT, UR14, 0x1b4, URZ ;  /* 0x000001b40e0f7890 */ /* 0x000fe4000fffe0ff */
[----:B------:R-:W-:Y:S02]  /*13b0*/  UIADD3 UR17, UPT, UPT, UR14, 0x24, URZ ;  /* 0x000000240e117890 */ /* 0x000fe4000fffe0ff */
[----:B-----5:R-:W-:Y:S02]  /*13c0*/  ULEA UR14, UR16, UR15, 0x18 ;  /* 0x0000000f100e7291 */ /* 0x020fe4000f8ec0ff */
[----:B------:R-:W-:-:S12]  /*13d0*/  ULEA UR15, UR16, UR17, 0x18 ;  /* 0x00000011100f7291 */ /* 0x000fd8000f8ec0ff */
.L_x_503:
[----:B---3--:R-:W3:Y:S02]  /*13e0*/  LDS R15, [UR15] ;  /* 0x0000000fff0f7984 */ /* 0x008ee40008000800 */
[----:B---3--:R-:W-:-:S13]  /*13f0*/  ISETP.NE.AND P0, PT, R12, R15, PT ;  /* 0x0000000f0c00720c */ /* 0x008fda0003f05270 */
[----:B------:R-:W-:Y:S05]  /*1400*/  @P0 BRA `(.L_x_501) ;  /* 0x00000000000c0947 */ /* 0x000fea0003800000 */
[----:B------:R-:W3:Y:S02]  /*1410*/  LDS R16, [UR14] ;  /* 0x0000000eff107984 */ /* 0x000ee40008000800 */
[----:B---3--:R-:W-:-:S13]  /*1420*/  ISETP.NE.AND P0, PT, R13, R16, PT ;  /* 0x000000100d00720c */ /* 0x008fda0003f05270 */
[----:B------:R-:W-:Y:S05]  /*1430*/  @!P0 BRA `(.L_x_502) ;  /* 0x0000000000208947 */ /* 0x000fea0003800000 */
.L_x_501:
[----:B------:R-:W-:Y:S01]  /*1440*/  IADD3 R14, PT, PT, R14, 0x1, RZ ;  /* 0x000000010e0e7810 */ /* 0x000fe20007ffe0ff */
[----:B------:R-:W-:Y:S02]  /*1450*/  UIADD3 UR14, UPT, UPT, UR14, 0x4, URZ ;  /* 0x000000040e0e7890 */ /* 0x000fe4000fffe0ff */
[----:B------:R-:W-:Y:S01]  /*1460*/  UIADD3 UR15, UPT, UPT, UR15, 0x4, URZ ;  /* 0x000000040f0f7890 */ /* 0x000fe2000fffe0ff */
[----:B------:R-:W-:-:S13]  /*1470*/  ISETP.NE.AND P0, PT, R14, RZ, PT ;  /* 0x000000ff0e00720c */ /* 0x000fda0003f05270 */
[----:B------:R-:W-:Y:S05]  /*1480*/  @P0 BRA `(.L_x_503) ;  /* 0xfffffffc00d40947 */ /* 0x000fea000383ffff */
[----:B------:R-:W-:Y:S02]  /*1490*/  PLOP3.LUT P0, PT, PT, PT, PT, 0x8, 0x80 ;  /* 0x000000000080781c */ /* 0x000fe40003f0e170 */
[----:B------:R-:W-:Y:S01]  /*14a0*/  PRMT R14, RZ, 0x7610, R14 ;  /* 0x00007610ff0e7816 */ /* 0x000fe2000000000e */
[----:B------:R-:W-:Y:S10]  /*14b0*/  BRA `(.L_x_500) ;  /* 0x0000000000207947 */ /* 0x000ff40003800000 */
.L_x_502:
[----:B------:R-:W3:Y:S01]  /*14c0*/  S2UR UR14, SR_CgaCtaId ;  /* 0x00000000000e79c3 */ /* 0x000ee20000008800 */
[----:B------:R-:W-:Y:S01]  /*14d0*/  UMOV UR12, 0x400 ;  /* 0x00000400000c7882 */ /* 0x000fe20000000000 */
[----:B------:R-:W-:Y:S01]  /*14e0*/  IMAD.MOV.U32 R15, RZ, RZ, 0x3f800000 ;  /* 0x3f800000ff0f7424 */ /* 0x000fe200078e00ff */
[----:B------:R-:W-:Y:S01]  /*14f0*/  PLOP3.LUT P0, PT, PT, PT, PT, 0x80, 0x8 ;  /* 0x000000000008781c */ /* 0x000fe20003f0f070 */
[----:B------:R-:W-:Y:S01]  /*1500*/  IMAD.MOV.U32 R14, RZ, RZ, 0x1 ;  /* 0x00000001ff0e7424 */ /* 0x000fe200078e00ff */
[----:B---3--:R-:W-:-:S09]  /*1510*/  ULEA UR12, UR14, UR12, 0x18 ;  /* 0x0000000c0e0c7291 */ /* 0x008fd2000f8ec0ff */
[----:B------:R3:W-:Y:S01]  /*1520*/  STS [UR12+0x378], R15 ;  /* 0x0003780fff007988 */ /* 0x0007e2000800080c */
[----:B------:R-:W-:-:S05]  /*1530*/  UMOV UR12, 0x3f800000 ;  /* 0x3f800000000c7882 */ /* 0x000fca0000000000 */
.L_x_500:
[----:B------:R-:W-:-:S04]  /*1540*/  LOP3.LUT P1, RZ, R0, 0xff, RZ, 0xc0, !PT ;  /* 0x000000ff00ff7812 */ /* 0x000fc8000782c0ff */
[----:B------:R-:W-:-:S13]  /*1550*/  PLOP3.LUT P0, PT, P0, P1, PT, 0x2f, 0xf2 ;  /* 0x0000000000f2781c */ /* 0x000fda0000702577 */
[----:B------:R-:W-:Y:S05]  /*1560*/  @P0 BRA `(.L_x_504) ;  /* 0xfffffffc00300947 */ /* 0x000fea000383ffff */
.L_x_498:
[----:B------:R-:W-:Y:S01]  /*1570*/  UIADD3 UR21, UPT, UPT, -UR26, 0x1e, URZ ;  /* 0x0000001e1a157890 */ /* 0x000fe2000fffe1ff */
[----:B------:R-:W-:-:S03]  /*1580*/  MOV R0, 0x15f0 ;  /* 0x000015f000007802 */ /* 0x000fc60000000f00 */
[----:B------:R-:W-:-:S04]  /*1590*/  UISETP.LT.AND UP0, UPT, UR27, UR21, UPT ;  /* 0x000000151b00728c */ /* 0x000fc8000bf01270 */
[----:B------:R-:W-:-:S09]  /*15a0*/  USEL UR14, UR27, UR21, UP0 ;  /* 0x000000151b0e7287 */ /* 0x000fd20008000000 */
[----:B------:R-:W5:Y:S02]  /*15b0*/  I2F.F64 R12, UR14 ;  /* 0x0000000e000c7d12 */ /* 0x000f640008201c00 */
[----:B-----5:R-:W-:-:S10]  /*15c0*/  DADD R30, -RZ, |R12| ;  /* 0x00000000ff1e7229 */ /* 0x020fd4000000050c */
[----:B------:R-:W-:-:S07]  /*15d0*/  IMAD.MOV.U32 R20, RZ, RZ, R30 ;  /* 0x000000ffff147224 */ /* 0x000fce00078e001e */
[----:B01234-:R-:W-:Y:S05]  /*15e0*/  CALL.REL.NOINC `($_Z9play_gamePfS_PjS0_i$__internal_accurate_pow) ;  /* 0x0000004000c47944 */ /* 0x01ffea0003c00000 */
[----:B------:R-:W-:Y:S01]  /*15f0*/  ISETP.NE.AND P0, PT, RZ, UR14, PT ;  /* 0x0000000eff007c0c */ /* 0x000fe2000bf05270 */
[----:B------:R-:W-:Y:S01]  /*1600*/  IMAD.MOV.U32 R17, RZ, RZ, 0x3fd80000 ;  /* 0x3fd80000ff117424 */ /* 0x000fe200078e00ff */
[----:B------:R-:W-:Y:S02]  /*1610*/  UISETP.NE.AND UP0, UPT, UR14, 0x1, UPT ;  /* 0x000000010e00788c */ /* 0x000fe4000bf05270 */
[----:B------:R-:W-:Y:S02]  /*1620*/  FSEL R22, R22, RZ, P0 ;  /* 0x000000ff16167208 */ /* 0x000fe40000000000 */
[----:B------:R-:W-:Y:S01]  /*1630*/  FSEL R23, R16, RZ, P0 ;  /* 0x000000ff10177208 */ /* 0x000fe20000000000 */
[----:B------:R-:W-:-:S05]  /*1640*/  IMAD.MOV.U32 R16, RZ, RZ, 0x0 ;  /* 0x00000000ff107424 */ /* 0x000fca00078e00ff */
[----:B------:R-:W-:-:S06]  /*1650*/  DADD R22, R22, R22 ;  /* 0x0000000016167229 */ /* 0x000fcc0000000016 */
[----:B------:R-:W0:Y:S04]  /*1660*/  MUFU.RSQ64H R13, R23 ;  /* 0x00000017000d7308 */ /* 0x000e280000001c00 */
[----:B------:R-:W-:-:S05]  /*1670*/  VIADD R12, R23, 0xfcb00000 ;  /* 0xfcb00000170c7836 */ /* 0x000fca0000000000 */
[----:B------:R-:W-:Y:S01]  /*1680*/  ISETP.GE.U32.AND P0, PT, R12, 0x7ca00000, PT ;  /* 0x7ca000000c00780c */ /* 0x000fe20003f06070 */
[----:B0-----:R-:W-:-:S08]  /*1690*/  DMUL R14, R12, R12 ;  /* 0x0000000c0c0e7228 */ /* 0x001fd00000000000 */
[----:B------:R-:W-:-:S08]  /*16a0*/  DFMA R14, R22, -R14, 1 ;  /* 0x3ff00000160e742b */ /* 0x000fd0000000080e */
[----:B------:R-:W-:Y:S02]  /*16b0*/  DFMA R16, R14, R16, 0.5 ;  /* 0x3fe000000e10742b */ /* 0x000fe40000000010 */
[----:B------:R-:W-:-:S08]  /*16c0*/  DMUL R14, R12, R14 ;  /* 0x0000000e0c0e7228 */ /* 0x000fd00000000000 */
[----:B------:R-:W-:-:S08]  /*16d0*/  DFMA R24, R16, R14, R12 ;  /* 0x0000000e1018722b */ /* 0x000fd0000000000c */
[----:B------:R-:W-:Y:S02]  /*16e0*/  DMUL R14, R22, R24 ;  /* 0x00000018160e7228 */ /* 0x000fe40000000000 */
[----:B------:R-:W-:Y:S02]  /*16f0*/  VIADD R17, R25, 0xfff00000 ;  /* 0xfff0000019117836 */ /* 0x000fe40000000000 */
[----:B------:R-:W-:-:S04]  /*1700*/  IMAD.MOV.U32 R16, RZ, RZ, R24 ;  /* 0x000000ffff107224 */ /* 0x000fc800078e0018 */
[----:B------:R-:W-:-:S08]  /*1710*/  DFMA R18, R14, -R14, R22 ;  /* 0x8000000e0e12722b */ /* 0x000fd00000000016 */
[----:B------:R-:W-:Y:S01]  /*1720*/  DFMA R20, R18, R16, R14 ;  /* 0x000000101214722b */ /* 0x000fe2000000000e */
[----:B------:R-:W-:Y:S10]  /*1730*/  @!P0 BRA `(.L_x_505) ;  /* 0x00000000001c8947 */ /* 0x000ff40003800000 */
[----:B------:R-:W-:Y:S01]  /*1740*/  MOV R16, R14 ;  /* 0x0000000e00107202 */ /* 0x000fe20000000f00 */
[----:B------:R-:W-:Y:S01]  /*1750*/  IMAD.MOV.U32 R20, RZ, RZ, R24 ;  /* 0x000000ffff147224 */ /* 0x000fe200078e0018 */
[----:B------:R-:W-:Y:S01]  /*1760*/  MOV R14, 0x17b0 ;  /* 0x000017b0000e7802 */ /* 0x000fe20000000f00 */
[----:B------:R-:W-:Y:S02]  /*1770*/  IMAD.MOV.U32 R0, RZ, RZ, R22 ;  /* 0x000000ffff007224 */ /* 0x000fe400078e0016 */
[----:B------:R-:W-:Y:S02]  /*1780*/  IMAD.MOV.U32 R13, RZ, RZ, R23 ;  /* 0x000000ffff0d7224 */ /* 0x000fe400078e0017 */
[----:B------:R-:W-:-:S07]  /*1790*/  IMAD.MOV.U32 R21, RZ, RZ, R17 ;  /* 0x000000ffff157224 */ /* 0x000fce00078e0011 */
[----:B------:R-:W-:Y:S05]  /*17a0*/  CALL.REL.NOINC `($__internal_2_$__cuda_sm20_dsqrt_rn_f64_mediumpath_v1) ;  /* 0x0000003800e07944 */ /* 0x000fea0003c00000 */
.L_x_505:
[----:B------:R-:W0:Y:S01]  /*17b0*/  F2F.F32.F64 R20, R20 ;  /* 0x0000001400147310 */ /* 0x000e220000301000 */
[----:B------:R-:W-:Y:S01]  /*17c0*/  PLOP3.LUT P0, PT, PT, PT, UP0, 0x40, 0x4 ;  /* 0x000000000004781c */ /* 0x000fe20003f0e808 */
[----:B------:R-:W-:-:S03]  /*17d0*/  IMAD.MOV.U32 R28, RZ, RZ, RZ ;  /* 0x000000ffff1c7224 */ /* 0x000fc600078e00ff */
[----:B0-----:R-:W-:-:S04]  /*17e0*/  FSEL R15, R20, 1.4142135381698608398, !P0 ;  /* 0x3fb504f3140f7808 */ /* 0x001fc80004000000 */
[----:B------:R-:W-:-:S13]  /*17f0*/  FSETP.NEU.AND P0, PT, R15, RZ, PT ;  /* 0x000000ff0f00720b */ /* 0x000fda0003f0d000 */
[----:B------:R-:W-:Y:S05]  /*1800*/  @!P0 BRA `(.L_x_506) ;  /* 0x0000000000448947 */ /* 0x000fea0003800000 */
[----:B------:R-:W-:-:S05]  /*1810*/  VIADD R0, R15, 0x1800000 ;  /* 0x018000000f007836 */ /* 0x000fca0000000000 */
[----:B------:R-:W-:-:S04]  /*1820*/  LOP3.LUT R0, R0, 0x7f800000, RZ, 0xc0, !PT ;  /* 0x7f80000000007812 */ /* 0x000fc800078ec0ff */
[----:B------:R-:W-:-:S13]  /*1830*/  ISETP.GT.U32.AND P0, PT, R0, 0x1ffffff, PT ;  /* 0x01ffffff0000780c */ /* 0x000fda0003f04070 */
[----:B------:R-:W-:Y:S05]  /*1840*/  @P0 BRA `(.L_x_507) ;  /* 0x0000000000140947 */ /* 0x000fea0003800000 */
[----:B------:R-:W-:Y:S01]  /*1850*/  IMAD.MOV.U32 R0, RZ, RZ, R15 ;  /* 0x000000ffff007224 */ /* 0x000fe200078e000f */
[----:B------:R-:W-:-:S07]  /*1860*/  MOV R12, 0x1880 ;  /* 0x00001880000c7802 */ /* 0x000fce0000000f00 */
[----:B------:R-:W-:Y:S05]  /*1870*/  CALL.REL.NOINC `($__internal_3_$__cuda_sm20_rcp_rn_f32_slowpath) ;  /* 0x0000003c00507944 */ /* 0x000fea0003c00000 */
[----:B------:R-:W-:Y:S01]  /*1880*/  IMAD.MOV.U32 R28, RZ, RZ, R0 ;  /* 0x000000ffff1c7224 */ /* 0x000fe200078e0000 */
[----:B------:R-:W-:Y:S06]  /*1890*/  BRA `(.L_x_508) ;  /* 0x0000000000107947 */ /* 0x000fec0003800000 */
.L_x_507:
[----:B------:R-:W0:Y:S02]  /*18a0*/  MUFU.RCP R28, R15 ;  /* 0x0000000f001c7308 */ /* 0x000e240000001000 */
[----:B0-----:R-:W-:-:S04]  /*18b0*/  FFMA R0, R15, R28, -1 ;  /* 0xbf8000000f007423 */ /* 0x001fc8000000001c */
[----:B------:R-:W-:-:S04]  /*18c0*/  FADD.FTZ R13, -R0, -RZ ;  /* 0x800000ff000d7221 */ /* 0x000fc80000010100 */
[----:B------:R-:W-:-:S07]  /*18d0*/  FFMA R28, R28, R13, R28 ;  /* 0x0000000d1c1c7223 */ /* 0x000fce000000001c */
.L_x_508:
[----:B------:R-:W0:Y:S01]  /*18e0*/  S2UR UR15, SR_CgaCtaId ;  /* 0x00000000000f79c3 */ /* 0x000e220000008800 */
[----:B------:R-:W-:Y:S02]  /*18f0*/  UMOV UR14, 0x400 ;  /* 0x00000400000e7882 */ /* 0x000fe40000000000 */
[----:B0-----:R-:W-:-:S09]  /*1900*/  ULEA UR14, UR15, UR14, 0x18 ;  /* 0x0000000e0f0e7291 */ /* 0x001fd2000f8ec0ff */
[----:B------:R0:W-:Y:S03]  /*1910*/  STS [UR14+0x37c], R28 ;  /* 0x00037c1cff007988 */ /* 0x0001e6000800080e */
.L_x_506:
[----:B------:R-:W-:Y:S01]  /*1920*/  PRMT R0, RZ, 0x7610, R0 ;  /* 0x00007610ff007816 */ /* 0x000fe20000000000 */
[----:B------:R-:W-:Y:S01]  /*1930*/  IMAD.U32 R12, RZ, RZ, UR26 ;  /* 0x0000001aff0c7e24 */ /* 0x000fe2000f8e00ff */
[----:B------:R-:W-:Y:S01]  /*1940*/  PRMT R14, RZ, 0x7610, R14 ;  /* 0x00007610ff0e7816 */ /* 0x000fe2000000000e */
[----:B------:R-:W-:Y:S01]  /*1950*/  IMAD.U32 R13, RZ, RZ, UR27 ;  /* 0x0000001bff0d7e24 */ /* 0x000fe2000f8e00ff */
[----:B------:R-:W-:Y:S01]  /*1960*/  UMOV UR14, URZ ;  /* 0x000000ff000e7c82 */ /* 0x000fe20008000000 */
[----:B------:R-:W-:-:S05]  /*1970*/  UMOV UR15, URZ ;  /* 0x000000ff000f7c82 */ /* 0x000fca0008000000 */
.L_x_515:
[----:B-12---:R-:W-:-:S04]  /*1980*/  VIMNMX R15, PT, PT, R13, R12, PT ;  /* 0x0000000c0d0f7248 */ /* 0x006fc80003fe0100 */
[----:B------:R-:W-:-:S13]  /*1990*/  ISETP.GE.AND P0, PT, R15, 0x1, PT ;  /* 0x000000010f00780c */ /* 0x000fda0003f06270 */
[----:B------:R-:W-:Y:S05]  /*19a0*/  @!P0 BRA `(.L_x_509) ;  /* 0x0000000000c48947 */ /* 0x000fea0003800000 */
        /* <DEDUP_REMOVED lines=9> */
[----:B------:R-:W1:Y:S01]  /*1a40*/  S2UR UR16, SR_CgaCtaId ;  /* 0x00000000001079c3 */ /* 0x000e620000008800 */
[----:B------:R-:W-:Y:S01]  /*1a50*/  UMOV UR15, 0x400 ;  /* 0x00000400000f7882 */ /* 0x000fe20000000000 */
[----:B------:R-:W-:Y:S02]  /*1a60*/  IMAD.MOV.U32 R15, RZ, RZ, 0x3f800000 ;  /* 0x3f800000ff0f7424 */ /* 0x000fe400078e00ff */
[----:B------:R-:W-:Y:S01]  /*1a70*/  IMAD.MOV.U32 R0, RZ, RZ, 0x1 ;  /* 0x00000001ff007424 */ /* 0x000fe200078e00ff */
[----:B-1----:R-:W-:-:S09]  /*1a80*/  ULEA UR15, UR16, UR15, 0x18 ;  /* 0x0000000f100f7291 */ /* 0x002fd2000f8ec0ff */
[----:B------:R1:W-:Y:S01]  /*1a90*/  STS [UR15+0x380], R15 ;  /* 0x0003800fff007988 */ /* 0x0003e2000800080f */
[----:B------:R-:W-:-:S05]  /*1aa0*/  UMOV UR15, 0x3f800000 ;  /* 0x3f800000000f7882 */ /* 0x000fca0000000000 */
.L_x_510:
[----:B------:R-:W-:Y:S05]  /*1ab0*/  @P2 BRA `(.L_x_511) ;  /* 0x0000000000742947 */ /* 0x000fea0003800000 */
[----:B------:R-:W2:Y:S01]  /*1ac0*/  S2UR UR17, SR_CgaCtaId ;  /* 0x00000000001179c3 */ /* 0x000ea20000008800 */
[----:B------:R-:W-:Y:S02]  /*1ad0*/  UMOV UR20, 0x400 ;  /* 0x0000040000147882 */ /* 0x000fe40000000000 */
[----:B------:R-:W-:-:S04]  /*1ae0*/  UIADD3 UR16, UPT, UPT, UR20, 0x24, URZ ;  /* 0x0000002414107890 */ /* 0x000fc8000fffe0ff */
[----:B--2---:R-:W-:-:S03]  /*1af0*/  ULEA UR18, UR17, UR16, 0x18 ;  /* 0x0000001011127291 */ /* 0x004fc6000f8ec0ff */
[----:B------:R-:W-:-:S09]  /*1b00*/  UMOV UR16, URZ ;  /* 0x000000ff00107c82 */ /* 0x000fd20008000000 */
.L_x_514:
[----:B------:R-:W-:-:S09]  /*1b10*/  ULEA UR17, UR16, UR18, 0x2 ;  /* 0x0000001210117291 */ /* 0x000fd2000f8e10ff */
[----:B-1----:R-:W1:Y:S02]  /*1b20*/  LDS R15, [UR17] ;  /* 0x00000011ff0f7984 */ /* 0x002e640008000800 */
[----:B-1----:R-:W-:-:S13]  /*1b30*/  ISETP.NE.AND P0, PT, R12, R15, PT ;  /* 0x0000000f0c00720c */ /* 0x002fda0003f05270 */
[----:B------:R-:W-:Y:S05]  /*1b40*/  @P0 BRA `(.L_x_512) ;  /* 0x00000000001c0947 */ /* 0x000fea0003800000 */
[----:B------:R-:W1:Y:S01]  /*1b50*/  S2UR UR19, SR_CgaCtaId ;  /* 0x00000000001379c3 */ /* 0x000e620000008800 */
[----:B------:R-:W-:-:S04]  /*1b60*/  UIADD3 UR17, UPT, UPT, UR20, 0x1b4, URZ ;  /* 0x000001b414117890 */ /* 0x000fc8000fffe0ff */
[----:B-1----:R-:W-:-:S04]  /*1b70*/  ULEA UR17, UR19, UR17, 0x18 ;  /* 0x0000001113117291 */ /* 0x002fc8000f8ec0ff */
[----:B------:R-:W-:-:S09]  /*1b80*/  ULEA UR17, UR16, UR17, 0x2 ;  /* 0x0000001110117291 */ /* 0x000fd2000f8e10ff */
[----:B------:R-:W1:Y:S02]  /*1b90*/  LDS R14, [UR17] ;  /* 0x00000011ff0e7984 */ /* 0x000e640008000800 */
[----:B-1----:R-:W-:-:S13]  /*1ba0*/  ISETP.NE.AND P0, PT, R13, R14, PT ;  /* 0x0000000e0d00720c */ /* 0x002fda0003f05270 */
[----:B------:R-:W-:Y:S05]  /*1bb0*/  @!P0 BRA `(.L_x_513) ;  /* 0x0000000000188947 */ /* 0x000fea0003800000 */
.L_x_512:
[----:B------:R-:W-:-:S06]  /*1bc0*/  UIADD3 UR16, UPT, UPT, UR16, 0x1, URZ ;  /* 0x0000000110107890 */ /* 0x000fcc000fffe0ff */
[----:B------:R-:W-:-:S13]  /*1bd0*/  ISETP.NE.AND P0, PT, R7, UR16, PT ;  /* 0x0000001007007c0c */ /* 0x000fda000bf05270 */
[----:B------:R-:W-:Y:S05]  /*1be0*/  @P0 BRA `(.L_x_514) ;  /* 0xfffffffc00c80947 */ /* 0x000fea000383ffff */
[----:B------:R-:W-:Y:S02]  /*1bf0*/  PLOP3.LUT P0, PT, PT, PT, PT, 0x8, 0x80 ;  /* 0x000000000080781c */ /* 0x000fe40003f0e170 */
[----:B------:R-:W-:Y:S01]  /*1c00*/  PRMT R14, RZ, 0x7610, R14 ;  /* 0x00007610ff0e7816 */ /* 0x000fe2000000000e */
[----:B------:R-:W-:Y:S10]  /*1c10*/  BRA `(.L_x_511) ;  /* 0x00000000001c7947 */ /* 0x000ff40003800000 */
.L_x_513:
[----:B------:R-:W-:Y:S01]  /*1c20*/  UMOV UR14, 0x400 ;  /* 0x00000400000e7882 */ /* 0x000fe20000000000 */
[----:B------:R-:W-:Y:S01]  /*1c30*/  HFMA2 R15, -RZ, RZ, 1.875, 0 ;  /* 0x3f800000ff0f7431 */ /* 0x000fe200000001ff */
[----:B------:R-:W-:Y:S01]  /*1c40*/  ULEA UR14, UR19, UR14, 0x18 ;  /* 0x0000000e130e7291 */ /* 0x000fe2000f8ec0ff */
[----:B------:R-:W-:Y:S01]  /*1c50*/  PLOP3.LUT P0, PT, PT, PT, PT, 0x80, 0x8 ;  /* 0x000000000008781c */ /* 0x000fe20003f0f070 */
[----:B------:R-:W-:-:S07]  /*1c60*/  IMAD.MOV.U32 R14, RZ, RZ, 0x1 ;  /* 0x00000001ff0e7424 */ /* 0x000fce00078e00ff */
[----:B------:R2:W-:Y:S01]  /*1c70*/  STS [UR14+0x384], R15 ;  /* 0x0003840fff007988 */ /* 0x0005e2000800080e */
[----:B------:R-:W-:-:S05]  /*1c80*/  UMOV UR14, 0x3f800000 ;  /* 0x3f800000000e7882 */ /* 0x000fca0000000000 */
.L_x_511:
[----:B------:R-:W-:-:S04]  /*1c90*/  LOP3.LUT P1, RZ, R0, 0xff, RZ, 0xc0, !PT ;  /* 0x000000ff00ff7812 */ /* 0x000fc8000782c0ff */
[----:B------:R-:W-:-:S13]  /*1ca0*/  PLOP3.LUT P0, PT, P0, P1, PT, 0x2f, 0xf2 ;  /* 0x0000000000f2781c */ /* 0x000fda0000702577 */
[----:B------:R-:W-:Y:S05]  /*1cb0*/  @P0 BRA `(.L_x_515) ;  /* 0xfffffffc00300947 */ /* 0x000fea000383ffff */
.L_x_509:
[----:B------:R-:W-:Y:S01]  /*1cc0*/  UISETP.LT.AND UP0, UPT, UR26, UR27, UPT ;  /* 0x0000001b1a00728c */ /* 0x000fe2000bf01270 */
[----:B------:R-:W-:-:S03]  /*1cd0*/  MOV R0, 0x1d30 ;  /* 0x00001d3000007802 */ /* 0x000fc60000000f00 */
[----:B------:R-:W-:-:S09]  /*1ce0*/  USEL UR16, UR26, UR27, UP0 ;  /* 0x0000001b1a107287 */ /* 0x000fd20008000000 */
[----:B------:R-:W3:Y:S02]  /*1cf0*/  I2F.F64 R12, UR16 ;  /* 0x00000010000c7d12 */ /* 0x000ee40008201c00 */
[----:B---3--:R-:W-:-:S10]  /*1d00*/  DADD R30, -RZ, |R12| ;  /* 0x00000000ff1e7229 */ /* 0x008fd4000000050c */
[----:B------:R-:W-:-:S07]  /*1d10*/  IMAD.MOV.U32 R20, RZ, RZ, R30 ;  /* 0x000000ffff147224 */ /* 0x000fce00078e001e */
[----:B012---:R-:W-:Y:S05]  /*1d20*/  CALL.REL.NOINC `($_Z9play_gamePfS_PjS0_i$__internal_accurate_pow) ;  /* 0x0000003800f47944 */ /* 0x007fea0003c00000 */
        /* <DEDUP_REMOVED lines=21> */
[----:B------:R-:W-:Y:S01]  /*1e80*/  IMAD.MOV.U32 R16, RZ, RZ, R14 ;  /* 0x000000ffff107224 */ /* 0x000fe200078e000e */
[----:B------:R-:W-:Y:S01]  /*1e90*/  MOV R21, R17 ;  /* 0x0000001100157202 */ /* 0x000fe20000000f00 */
[----:B------:R-:W-:Y:S01]  /*1ea0*/  IMAD.MOV.U32 R20, RZ, RZ, R24 ;  /* 0x000000ffff147224 */ /* 0x000fe200078e0018 */
[----:B------:R-:W-:Y:S01]  /*1eb0*/  MOV R14, 0x1ef0 ;  /* 0x00001ef0000e7802 */ /* 0x000fe20000000f00 */
[----:B------:R-:W-:Y:S02]  /*1ec0*/  IMAD.MOV.U32 R0, RZ, RZ, R22 ;  /* 0x000000ffff007224 */ /* 0x000fe400078e0016 */
[----:B------:R-:W-:-:S07]  /*1ed0*/  IMAD.MOV.U32 R13, RZ, RZ, R23 ;  /* 0x000000ffff0d7224 */ /* 0x000fce00078e0017 */
[----:B------:R-:W-:Y:S05]  /*1ee0*/  CALL.REL.NOINC `($__internal_2_$__cuda_sm20_dsqrt_rn_f64_mediumpath_v1) ;  /* 0x0000003400107944 */ /* 0x000fea0003c00000 */
.L_x_516:
        /* <DEDUP_REMOVED lines=15> */
.L_x_518:
[----:B------:R-:W0:Y:S02]  /*1fe0*/  MUFU.RCP R29, R12 ;  /* 0x0000000c001d7308 */ /* 0x000e240000001000 */
[----:B0-----:R-:W-:-:S04]  /*1ff0*/  FFMA R0, R12, R29, -1 ;  /* 0xbf8000000c007423 */ /* 0x001fc8000000001d */
[----:B------:R-:W-:-:S04]  /*2000*/  FADD.FTZ R0, -R0, -RZ ;  /* 0x800000ff00007221 */ /* 0x000fc80000010100 */
[----:B------:R-:W-:-:S07]  /*2010*/  FFMA R29, R29, R0, R29 ;  /* 0x000000001d1d7223 */ /* 0x000fce000000001d */
.L_x_519:
[----:B------:R-:W0:Y:S01]  /*2020*/  S2UR UR17, SR_CgaCtaId ;  /* 0x00000000001179c3 */ /* 0x000e220000008800 */
[----:B------:R-:W-:Y:S02]  /*2030*/  UMOV UR16, 0x400 ;  /* 0x0000040000107882 */ /* 0x000fe40000000000 */
[----:B0-----:R-:W-:-:S09]  /*2040*/  ULEA UR16, UR17, UR16, 0x18 ;  /* 0x0000001011107291 */ /* 0x001fd2000f8ec0ff */
[----:B------:R0:W-:Y:S03]  /*2050*/  STS [UR16+0x388], R29 ;  /* 0x0003881dff007988 */ /* 0x0001e60008000810 */
.L_x_517:
[----:B------:R-:W-:Y:S01]  /*2060*/  PRMT R0, RZ, 0x7610, R0 ;  /* 0x00007610ff007816 */ /* 0x000fe20000000000 */
[----:B------:R-:W-:Y:S01]  /*2070*/  IMAD.U32 R12, RZ, RZ, UR26 ;  /* 0x0000001aff0c7e24 */ /* 0x000fe2000f8e00ff */
[----:B------:R-:W-:Y:S01]  /*2080*/  PRMT R14, RZ, 0x7610, R14 ;  /* 0x00007610ff0e7816 */ /* 0x000fe2000000000e */
[----:B------:R-:W-:Y:S01]  /*2090*/  IMAD.U32 R13, RZ, RZ, UR27 ;  /* 0x0000001bff0d7e24 */ /* 0x000fe2000f8e00ff */
[----:B------:R-:W-:Y:S01]  /*20a0*/  UMOV UR16, URZ ;  /* 0x000000ff00107c82 */ /* 0x000fe20008000000 */
[----:B------:R-:W-:-:S05]  /*20b0*/  UMOV UR17, URZ ;  /* 0x000000ff00117c82 */ /* 0x000fca0008000000 */
.L_x_526:
[----:B------:R-:W-:-:S04]  /*20c0*/  ISETP.GT.AND P0, PT, R13, 0x13, PT ;  /* 0x000000130d00780c */ /* 0x000fc80003f04270 */
[----:B------:R-:W-:-:S13]  /*20d0*/  ISETP.LT.OR P0, PT, R12, 0x1, P0 ;  /* 0x000000010c00780c */ /* 0x000fda0000701670 */
[----:B-12---:R-:W-:Y:S05]  /*20e0*/  @P0 BRA `(.L_x_520) ;  /* 0x0000000000c40947 */ /* 0x006fea0003800000 */
        /* <DEDUP_REMOVED lines=16> */
.L_x_521:
[----:B------:R-:W-:Y:S05]  /*21f0*/  @P2 BRA `(.L_x_522) ;  /* 0x0000000000742947 */ /* 0x000fea0003800000 */
[----:B------:R-:W2:Y:S01]  /*2200*/  S2UR UR19, SR_CgaCtaId ;  /* 0x00000000001379c3 */ /* 0x000ea20000008800 */
[----:B------:R-:W-:Y:S02]  /*2210*/  UMOV UR23, 0x400 ;  /* 0x0000040000177882 */ /* 0x000fe40000000000 */
[----:B------:R-:W-:-:S04]  /*2220*/  UIADD3 UR18, UPT, UPT, UR23, 0x24, URZ ;  /* 0x0000002417127890 */ /* 0x000fc8000fffe0ff */
[----:B--2---:R-:W-:-:S03]  /*2230*/  ULEA UR20, UR19, UR18, 0x18 ;  /* 0x0000001213147291 */ /* 0x004fc6000f8ec0ff */
[----:B------:R-:W-:-:S09]  /*2240*/  UMOV UR18, URZ ;  /* 0x000000ff00127c82 */ /* 0x000fd20008000000 */
.L_x_525:
        /* <DEDUP_REMOVED lines=11> */
.L_x_523:
[----:B------:R-:W-:-:S06]  /*2300*/  UIADD3 UR18, UPT, UPT, UR18, 0x1, URZ ;  /* 0x0000000112127890 */ /* 0x000fcc000fffe0ff */
[----:B------:R-:W-:-:S13]  /*2310*/  ISETP.NE.AND P0, PT, R7, UR18, PT ;  /* 0x0000001207007c0c */ /* 0x000fda000bf05270 */
[----:B------:R-:W-:Y:S05]  /*2320*/  @P0 BRA `(.L_x_525) ;  /* 0xfffffffc00c80947 */ /* 0x000fea000383ffff */
[----:B------:R-:W-:Y:S02]  /*2330*/  PLOP3.LUT P0, PT, PT, PT, PT, 0x8, 0x80 ;  /* 0x000000000080781c */ /* 0x000fe40003f0e170 */
[----:B------:R-:W-:Y:S01]  /*2340*/  PRMT R14, RZ, 0x7610, R14 ;  /* 0x00007610ff0e7816 */ /* 0x000fe2000000000e */
[----:B------:R-:W-:Y:S10]  /*2350*/  BRA `(.L_x_522) ;  /* 0x00000000001c7947 */ /* 0x000ff40003800000 */
.L_x_524:
[----:B------:R-:W-:Y:S01]  /*2360*/  UMOV UR16, 0x400 ;  /* 0x0000040000107882 */ /* 0x000fe20000000000 */
[----:B------:R-:W-:Y:S01]  /*2370*/  IMAD.MOV.U32 R15, RZ, RZ, 0x3f800000 ;  /* 0x3f800000ff0f7424 */ /* 0x000fe200078e00ff */
[----:B------:R-:W-:Y:S01]  /*2380*/  ULEA UR16, UR22, UR16, 0x18 ;  /* 0x0000001016107291 */ /* 0x000fe2000f8ec0ff */
[----:B------:R-:W-:Y:S01]  /*2390*/  HFMA2 R14, -RZ, RZ, 0, 5.9604644775390625e-08 ;  /* 0x00000001ff0e7431 */ /* 0x000fe200000001ff */
[----:B------:R-:W-:-:S07]  /*23a0*/  PLOP3.LUT P0, PT, PT, PT, PT, 0x80, 0x8 ;  /* 0x000000000008781c */ /* 0x000fce0003f0f070 */
[----:B------:R2:W-:Y:S01]  /*23b0*/  STS [UR16+0x390], R15 ;  /* 0x0003900fff007988 */ /* 0x0005e20008000810 */
[----:B------:R-:W-:-:S05]  /*23c0*/  UMOV UR16, 0x3f800000 ;  /* 0x3f80000000107882 */ /* 0x000fca0000000000 */
.L_x_522:
[----:B------:R-:W-:-:S04]  /*23d0*/  LOP3.LUT P1, RZ, R0, 0xff, RZ, 0xc0, !PT ;  /* 0x000000ff00ff7812 */ /* 0x000fc8000782c0ff */
[----:B------:R-:W-:-:S13]  /*23e0*/  PLOP3.LUT P0, PT, P0, P1, PT, 0x2f, 0xf2 ;  /* 0x0000000000f2781c */ /* 0x000fda0000702577 */
[----:B------:R-:W-:Y:S05]  /*23f0*/  @P0 BRA `(.L_x_526) ;  /* 0xfffffffc00300947 */ /* 0x000fea000383ffff */
.L_x_520:
[----:B------:R-:W-:Y:S01]  /*2400*/  UIADD3 UR22, UPT, UPT, -UR27, 0x14, URZ ;  /* 0x000000141b167890 */ /* 0x000fe2000fffe1ff */
[----:B------:R-:W-:-:S03]  /*2410*/  MOV R0, 0x2480 ;  /* 0x0000248000007802 */ /* 0x000fc60000000f00 */
[----:B------:R-:W-:-:S04]  /*2420*/  UISETP.LT.AND UP0, UPT, UR26, UR22, UPT ;  /* 0x000000161a00728c */ /* 0x000fc8000bf01270 */
        /* <DEDUP_REMOVED lines=8> */
[----:B------:R-:W-:Y:S01]  /*24b0*/  FSEL R12, R22, RZ, P0 ;  /* 0x000000ff160c7208 */ /* 0x000fe20000000000 */
[----:B------:R-:W-:Y:S01]  /*24c0*/  IMAD.MOV.U32 R22, RZ, RZ, 0x0 ;  /* 0x00000000ff167424 */ /* 0x000fe200078e00ff */
[----:B------:R-:W-:-:S06]  /*24d0*/  FSEL R13, R16, RZ, P0 ;  /* 0x000000ff100d7208 */ /* 0x000fcc0000000000 */
        /* <DEDUP_REMOVED lines=15> */
[----:B------:R-:W-:Y:S02]  /*25d0*/  IMAD.MOV.U32 R0, RZ, RZ, R12 ;  /* 0x000000ffff007224 */ /* 0x000fe400078e000c */
[----:B------:R-:W-:Y:S01]  /*25e0*/  IMAD.MOV.U32 R12, RZ, RZ, R14 ;  /* 0x000000ffff0c7224 */ /* 0x000fe200078e000e */
[----:B------:R-:W-:Y:S01]  /*25f0*/  MOV R14, 0x2630 ;  /* 0x00002630000e7802 */ /* 0x000fe20000000f00 */
[----:B------:R-:W-:Y:S02]  /*2600*/  IMAD.MOV.U32 R20, RZ, RZ, R22 ;  /* 0x000000ffff147224 */ /* 0x000fe400078e0016 */
[----:B------:R-:W-:-:S07]  /*2610*/  IMAD.MOV.U32 R15, RZ, RZ, R17 ;  /* 0x000000ffff0f7224 */ /* 0x000fce00078e0011 */
[----:B------:R-:W-:Y:S05]  /*2620*/  CALL.REL.NOINC `($__internal_2_$__cuda_sm20_dsqrt_rn_f64_mediumpath_v1) ;  /* 0x0000002c00407944 */ /* 0x000fea0003c00000 */
[----:B------:R-:W-:Y:S01]  /*2630*/  IMAD.MOV.U32 R24, RZ, RZ, R20 ;  /* 0x000000ffff187224 */ /* 0x000fe200078e0014 */
[----:B------:R-:W-:-:S07]  /*2640*/  MOV R25, R21 ;  /* 0x0000001500197202 */ /* 0x000fce0000000f00 */
.L_x_527:
        /* <DEDUP_REMOVED lines=15> */
.L_x_529:
[----:B------:R-:W0:Y:S02]  /*2740*/  MUFU.RCP R30, R15 ;  /* 0x0000000f001e7308 */ /* 0x000e240000001000 */
[----:B0-----:R-:W-:-:S04]  /*2750*/  FFMA R0, R15, R30, -1 ;  /* 0xbf8000000f007423 */ /* 0x001fc8000000001e */
[----:B------:R-:W-:-:S04]  /*2760*/  FADD.FTZ R13, -R0, -RZ ;  /* 0x800000ff000d7221 */ /* 0x000fc80000010100 */
[----:B------:R-:W-:-:S07]  /*2770*/  FFMA R30, R30, R13, R30 ;  /* 0x0000000d1e1e7223 */ /* 0x000fce000000001e */
.L_x_530:
[----:B------:R-:W0:Y:S01]  /*2780*/  S2UR UR19, SR_CgaCtaId ;  /* 0x00000000001379c3 */ /* 0x000e220000008800 */
[----:B------:R-:W-:Y:S02]  /*2790*/  UMOV UR18, 0x400 ;  /* 0x0000040000127882 */ /* 0x000fe40000000000 */
[----:B0-----:R-:W-:-:S09]  /*27a0*/  ULEA UR18, UR19, UR18, 0x18 ;  /* 0x0000001213127291 */ /* 0x001fd2000f8ec0ff */
[----:B------:R0:W-:Y:S03]  /*27b0*/  STS [UR18+0x394], R30 ;  /* 0x0003941eff007988 */ /* 0x0001e60008000812 */
.L_x_528:
[----:B------:R-:W-:Y:S01]  /*27c0*/  PRMT R0, RZ, 0x7610, R0 ;  /* 0x00007610ff007816 */ /* 0x000fe20000000000 */
[----:B------:R-:W-:Y:S01]  /*27d0*/  UMOV UR18, URZ ;  /* 0x000000ff00127c82 */ /* 0x000fe20008000000 */
[----:B------:R-:W-:Y:S01]  /*27e0*/  PRMT R12, RZ, 0x7610, R12 ;  /* 0x00007610ff0c7816 */ /* 0x000fe2000000000c */
[----:B------:R-:W-:-:S06]  /*27f0*/  UMOV UR19, URZ ;  /* 0x000000ff00137c82 */ /* 0x000fcc0008000000 */
.L_x_537:
[----:B------:R-:W-:-:S04]  /*2800*/  UISETP.GT.AND UP0, UPT, UR27, 0x13, UPT ;  /* 0x000000131b00788c */ /* 0x000fc8000bf04270 */
[----:B------:R-:W-:-:S09]  /*2810*/  UISETP.GT.OR UP0, UPT, UR26, 0x1d, UP0 ;  /* 0x0000001d1a00788c */ /* 0x000fd20008704670 */
[----:B-12---:R-:W-:Y:S05]  /*2820*/  BRA.U UP0, `(.L_x_531) ;  /* 0x0000000100c87547 */ /* 0x006fea000b800000 */
[----:B------:R-:W-:Y:S01]  /*2830*/  LOP3.LUT P1, RZ, R0, 0xff, RZ, 0xc0, !PT ;  /* 0x000000ff00ff7812 */ /* 0x000fe2000782c0ff */
[----:B------:R-:W-:Y:S01]  /*2840*/  UIADD3 UR26, UPT, UPT, UR26, 0x1, URZ ;  /* 0x000000011a1a7890 */ /* 0x000fe2000fffe0ff */
[----:B------:R-:W-:Y:S01]  /*2850*/  LOP3.LUT P0, RZ, R12, 0xff, RZ, 0xc0, !PT ;  /* 0x000000ff0cff7812 */ /* 0x000fe2000780c0ff */
[----:B------:R-:W-:-:S03]  /*2860*/  UIADD3 UR27, UPT, UPT, UR27, 0x1, URZ ;  /* 0x000000011b1b7890 */ /* 0x000fc6000fffe0ff */
[----:B------:R-:W-:-:S07]  /*2870*/  SEL R12, RZ, 0x1, !P0 ;  /* 0x00000001ff0c7807 */ /* 0x000fce0004000000 */
[----:B------:R-:W-:Y:S01]  /*2880*/  VOTEU.ANY UP0, P1 ;  /* 0x0000000000ff7886 */ /* 0x000fe20000800100 */
[----:B------:R-:W-:Y:S01]  /*2890*/  UISETP.NE.OR UP0, UPT, UR26, UR28, UP0 ;  /* 0x0000001c1a00728c */ /* 0x000fe20008705670 */
[----:B------:R-:W-:-:S03]  /*28a0*/  ISETP.LT.OR P1, PT, R7, 0x1, P0 ;  /* 0x000000010700780c */ /* 0x000fc60000721670 */
[----:B------:R-:W-:-:S09]  /*28b0*/  UISETP.NE.OR UP0, UPT, UR27, UR29, UP0 ;  /* 0x0000001d1b00728c */ /* 0x000fd20008705670 */
[----:B------:R-:W-:Y:S05]  /*28c0*/  BRA.U UP0, `(.L_x_532) ;  /* 0x00000001001c7547 */ /* 0x000fea000b800000 */
[----:B------:R-:W1:Y:S01]  /*28d0*/  S2UR UR20, SR_CgaCtaId ;  /* 0x00000000001479c3 */ /* 0x000e620000008800 */
[----:B------:R-:W-:Y:S01]  /*28e0*/  UMOV UR19, 0x400 ;  /* 0x0000040000137882 */ /* 0x000fe20000000000 */
[----:B------:R-:W-:Y:S02]  /*28f0*/  IMAD.MOV.U32 R13, RZ, RZ, 0x3f800000 ;  /* 0x3f800000ff0d7424 */ /* 0x000fe400078e00ff */
[----:B------:R-:W-:Y:S01]  /*2900*/  IMAD.MOV.U32 R0, RZ, RZ, 0x1 ;  /* 0x00000001ff007424 */ /* 0x000fe200078e00ff */
[----:B-1----:R-:W-:-:S09]  /*2910*/  ULEA UR19, UR20, UR19, 0x18 ;  /* 0x0000001314137291 */ /* 0x002fd2000f8ec0ff */
[----:B------:R1:W-:Y:S01]  /*2920*/  STS [UR19+0x398], R13 ;  /* 0x0003980dff007988 */ /* 0x0003e20008000813 */
[----:B------:R-:W-:-:S05]  /*2930*/  UMOV UR19, 0x3f800000 ;  /* 0x3f80000000137882 */ /* 0x000fca0000000000 */
.L_x_532:
[----:B------:R-:W-:Y:S05]  /*2940*/  @P1 BRA `(.L_x_533) ;  /* 0x0000000000741947 */ /* 0x000fea0003800000 */
[----:B------:R-:W2:Y:S01]  /*2950*/  S2UR UR23, SR_CgaCtaId ;  /* 0x00000000001779c3 */ /* 0x000ea20000008800 */
[----:B------:R-:W-:Y:S02]  /*2960*/  UMOV UR32, 0x400 ;  /* 0x0000040000207882 */ /* 0x000fe40000000000 */
[----:B------:R-:W-:-:S04]  /*2970*/  UIADD3 UR20, UPT, UPT, UR32, 0x24, URZ ;  /* 0x0000002420147890 */ /* 0x000fc8000fffe0ff */
[----:B--2---:R-:W-:-:S03]  /*2980*/  ULEA UR30, UR23, UR20, 0x18 ;  /* 0x00000014171e7291 */ /* 0x004fc6000f8ec0ff */
[----:B------:R-:W-:-:S09]  /*2990*/  UMOV UR20, URZ ;  /* 0x000000ff00147c82 */ /* 0x000fd20008000000 */
.L_x_536:
[----:B------:R-:W-:-:S09]  /*29a0*/  ULEA UR23, UR20, UR30, 0x2 ;  /* 0x0000001e14177291 */ /* 0x000fd2000f8e10ff */
[----:B------:R-:W2:Y:S02]  /*29b0*/  LDS R12, [UR23] ;  /* 0x00000017ff0c7984 */ /* 0x000ea40008000800 */
[----:B--2---:R-:W-:-:S13]  /*29c0*/  ISETP.NE.AND P0, PT, R12, UR26, PT ;  /* 0x0000001a0c007c0c */ /* 0x004fda000bf05270 */
[----:B------:R-:W-:Y:S05]  /*29d0*/  @P0 BRA `(.L_x_534) ;  /* 0x00000000001c0947 */ /* 0x000fea0003800000 */
[----:B------:R-:W2:Y:S01]  /*29e0*/  S2UR UR31, SR_CgaCtaId ;  /* 0x00000000001f79c3 */ /* 0x000ea20000008800 */
[----:B------:R-:W-:-:S04]  /*29f0*/  UIADD3 UR23, UPT, UPT, UR32, 0x1b4, URZ ;  /* 0x000001b420177890 */ /* 0x000fc8000fffe0ff */
[----:B--2---:R-:W-:-:S04]  /*2a00*/  ULEA UR23, UR31, UR23, 0x18 ;  /* 0x000000171f177291 */ /* 0x004fc8000f8ec0ff */
[----:B------:R-:W-:-:S09]  /*2a10*/  ULEA UR23, UR20, UR23, 0x2 ;  /* 0x0000001714177291 */ /* 0x000fd2000f8e10ff */
[----:B------:R-:W2:Y:S02]  /*2a20*/  LDS R12, [UR23] ;  /* 0x00000017ff0c7984 */ /* 0x000ea40008000800 */
[----:B--2---:R-:W-:-:S13]  /*2a30*/  ISETP.NE.AND P0, PT, R12, UR27, PT ;  /* 0x0000001b0c007c0c */ /* 0x004fda000bf05270 */
[----:B------:R-:W-:Y:S05]  /*2a40*/  @!P0 BRA `(.L_x_535) ;  /* 0x0000000000188947 */ /* 0x000fea0003800000 */
.L_x_534:
[----:B------:R-:W-:-:S06]  /*2a50*/  UIADD3 UR20, UPT, UPT, UR20, 0x1, URZ ;  /* 0x0000000114147890 */ /* 0x000fcc000fffe0ff */
[----:B------:R-:W-:-:S13]  /*2a60*/  ISETP.NE.AND P0, PT, R7, UR20, PT ;  /* 0x0000001407007c0c */ /* 0x000fda000bf05270 */
[----:B------:R-:W-:Y:S05]  /*2a70*/  @P0 BRA `(.L_x_536) ;  /* 0xfffffffc00c80947 */ /* 0x000fea000383ffff */
[----:B------:R-:W-:Y:S02]  /*2a80*/  PLOP3.LUT P0, PT, PT, PT, PT, 0x8, 0x80 ;  /* 0x000000000080781c */ /* 0x000fe40003f0e170 */
[----:B------:R-:W-:Y:S01]  /*2a90*/  PRMT R12, RZ, 0x7610, R12 ;  /* 0x00007610ff0c7816 */ /* 0x000fe2000000000c */
[----:B------:R-:W-:Y:S10]  /*2aa0*/  BRA `(.L_x_533) ;  /* 0x00000000001c7947 */ /* 0x000ff40003800000 */
.L_x_535:
[----:B------:R-:W-:Y:S01]  /*2ab0*/  UMOV UR18, 0x400 ;  /* 0x0000040000127882 */ /* 0x000fe20000000000 */
[----:B-1----:R-:W-:Y:S01]  /*2ac0*/  IMAD.MOV.U32 R13, RZ, RZ, 0x3f800000 ;  /* 0x3f800000ff0d7424 */ /* 0x002fe200078e00ff */
[----:B------:R-:W-:Y:S01]  /*2ad0*/  ULEA UR18, UR31, UR18, 0x18 ;  /* 0x000000121f127291 */ /* 0x000fe2000f8ec0ff */
[----:B------:R-:W-:Y:S01]  /*2ae0*/  PLOP3.LUT P0, PT, PT, PT, PT, 0x80, 0x8 ;  /* 0x000000000008781c */ /* 0x000fe20003f0f070 */
[----:B------:R-:W-:-:S07]  /*2af0*/  IMAD.MOV.U32 R12, RZ, RZ, 0x1 ;  /* 0x00000001ff0c7424 */ /* 0x000fce00078e00ff */
[----:B------:R2:W-:Y:S01]  /*2b00*/  STS [UR18+0x39c], R13 ;  /* 0x00039c0dff007988 */ /* 0x0005e20008000812 */
[----:B------:R-:W-:-:S05]  /*2b10*/  UMOV UR18, 0x3f800000 ;  /* 0x3f80000000127882 */ /* 0x000fca0000000000 */
.L_x_533:
[----:B------:R-:W-:-:S04]  /*2b20*/  LOP3.LUT P1, RZ, R0, 0xff, RZ, 0xc0, !PT ;  /* 0x000000ff00ff7812 */ /* 0x000fc8000782c0ff */
[----:B------:R-:W-:-:S13]  /*2b30*/  PLOP3.LUT P0, PT, P0, P1, PT, 0x2f, 0xf2 ;  /* 0x0000000000f2781c */ /* 0x000fda0000702577 */
[----:B------:R-:W-:Y:S05]  /*2b40*/  @P0 BRA `(.L_x_537) ;  /* 0xfffffffc002c0947 */ /* 0x000fea000383ffff */
.L_x_531:
[----:B------:R-:W-:Y:S01]  /*2b50*/  UISETP.LT.AND UP0, UPT, UR21, UR22, UPT ;  /* 0x000000161500728c */ /* 0x000fe2000bf01270 */
[----:B------:R-:W-:-:S03]  /*2b60*/  MOV R0, 0x2bd0 ;  /* 0x00002bd000007802 */ /* 0x000fc60000000f00 */
[----:B------:R-:W-:-:S09]  /*2b70*/  USEL UR21, UR21, UR22, UP0 ;  /* 0x0000001615157287 */ /* 0x000fd20008000000 */
[----:B-12---:R-:W1:Y:S02]  /*2b80*/  I2F.F64 R12, UR21 ;  /* 0x00000015000c7d12 */ /* 0x006e640008201c00 */
[----:B-1----:R-:W-:-:S10]  /*2b90*/  DADD R12, -RZ, |R12| ;  /* 0x00000000ff0c7229 */ /* 0x002fd4000000050c */
[----:B------:R-:W-:Y:S02]  /*2ba0*/  IMAD.MOV.U32 R20, RZ, RZ, R12 ;  /* 0x000000ffff147224 */ /* 0x000fe400078e000c */
[----:B------:R-:W-:-:S07]  /*2bb0*/  IMAD.MOV.U32 R31, RZ, RZ, R13 ;  /* 0x000000ffff1f7224 */ /* 0x000fce00078e000d */
[----:B0-----:R-:W-:Y:S05]  /*2bc0*/  CALL.REL.NOINC `($_Z9play_gamePfS_PjS0_i$__internal_accurate_pow) ;  /* 0x0000002c004c7944 */ /* 0x001fea0003c00000 */
[----:B------:R-:W-:Y:S01]  /*2bd0*/  ISETP.NE.AND P0, PT, RZ, UR21, PT ;  /* 0x00000015ff007c0c */ /* 0x000fe2000bf05270 */
[----:B------:R-:W-:Y:S01]  /*2be0*/  IMAD.MOV.U32 R23, RZ, RZ, 0x3fd80000 ;  /* 0x3fd80000ff177424 */ /* 0x000fe200078e00ff */
[----:B------:R-:W-:Y:S02]  /*2bf0*/  UISETP.NE.AND UP0, UPT, UR21, 0x1, UPT ;  /* 0x000000011500788c */ /* 0x000fe4000bf05270 */
[----:B------:R-:W-:Y:S02]  /*2c00*/  FSEL R12, R22, RZ, P0 ;  /* 0x000000ff160c7208 */ /* 0x000fe40000000000 */
[----:B------:R-:W-:Y:S02]  /*2c10*/  FSEL R13, R16, RZ, P0 ;  /* 0x000000ff100d7208 */ /* 0x000fe40000000000 */
[----:B------:R-:W-:-:S04]  /*2c20*/  MOV R22, 0x0 ;  /* 0x0000000000167802 */ /* 0x000fc80000000f00 */
        /* <DEDUP_REMOVED lines=21> */
[----:B------:R-:W-:Y:S02]  /*2d80*/  IMAD.MOV.U32 R24, RZ, RZ, R20 ;  /* 0x000000ffff187224 */ /* 0x000fe400078e0014 */
[----:B------:R-:W-:-:S07]  /*2d90*/  IMAD.MOV.U32 R25, RZ, RZ, R21 ;  /* 0x000000ffff197224 */ /* 0x000fce00078e0015 */
.L_x_538:
        /* <DEDUP_REMOVED lines=10> */
[----:B------:R-:W-:Y:S02]  /*2e40*/  MOV R0, R12 ;  /* 0x0000000c00007202 */ /* 0x000fe40000000f00 */
[----:B------:R-:W-:-:S07]  /*2e50*/  MOV R12, 0x2e70 ;  /* 0x00002e70000c7802 */ /* 0x000fce0000000f00 */
[----:B------:R-:W-:Y:S05]  /*2e60*/  CALL.REL.NOINC `($__internal_3_$__cuda_sm20_rcp_rn_f32_slowpath) ;  /* 0x0000002400d47944 */ /* 0x000fea0003c00000 */
[----:B------:R-:W-:Y:S01]  /*2e70*/  IMAD.MOV.U32 R7, RZ, RZ, R0 ;  /* 0x000000ffff077224 */ /* 0x000fe200078e0000 */
[----:B------:R-:W-:Y:S06]  /*2e80*/  BRA `(.L_x_541) ;  /* 0x0000000000107947 */ /* 0x000fec0003800000 */
.L_x_540:
[----:B------:R-:W0:Y:S02]  /*2e90*/  MUFU.RCP R7, R12 ;  /* 0x0000000c00077308 */ /* 0x000e240000001000 */
[----:B0-----:R-:W-:-:S04]  /*2ea0*/  FFMA R0, R12, R7, -1 ;  /* 0xbf8000000c007423 */ /* 0x001fc80000000007 */
[----:B------:R-:W-:-:S04]  /*2eb0*/  FADD.FTZ R0, -R0, -RZ ;  /* 0x800000ff00007221 */ /* 0x000fc80000010100 */
[----:B------:R-:W-:-:S07]  /*2ec0*/  FFMA R7, R7, R0, R7 ;  /* 0x0000000007077223 */ /* 0x000fce0000000007 */
.L_x_541:
[----:B------:R-:W0:Y:S01]  /*2ed0*/  S2UR UR21, SR_CgaCtaId ;  /* 0x00000000001579c3 */ /* 0x000e220000008800 */
[----:B------:R-:W-:Y:S02]  /*2ee0*/  UMOV UR20, 0x400 ;  /* 0x0000040000147882 */ /* 0x000fe40000000000 */
[----:B0-----:R-:W-:-:S09]  /*2ef0*/  ULEA UR20, UR21, UR20, 0x18 ;  /* 0x0000001415147291 */ /* 0x001fd2000f8ec0ff */
[----:B------:R0:W-:Y:S03]  /*2f00*/  STS [UR20+0x3a0], R7 ;  /* 0x0003a007ff007988 */ /* 0x0001e60008000814 */
.L_x_539:
[----:B------:R-:W-:Y:S01]  /*2f10*/  ISETP.GT.U32.AND P0, PT, R3, 0x13, PT ;  /* 0x000000130300780c */ /* 0x000fe20003f04070 */
[----:B------:R-:W-:-:S12]  /*2f20*/  BSSY.RECONVERGENT B0, `(.L_x_542) ;  /* 0x0000058000007945 */ /* 0x000fd80003800200 */
[----:B------:R-:W-:Y:S05]  /*2f30*/  @P0 BRA `(.L_x_543) ;  /* 0x0000000400580947 */ /* 0x000fea0003800000 */
[----:B------:R-:W1:Y:S01]  /*2f40*/  LDS R0, [R4] ;  /* 0x0000000004007984 */ /* 0x000e620000000800 */
[----:B------:R-:W-:Y:S03]  /*2f50*/  BSSY.RECONVERGENT B1, `(.L_x_544) ;  /* 0x000004d000017945 */ /* 0x000fe60003800200 */
[----:B------:R-:W2:Y:S04]  /*2f60*/  LDS R15, [R4+0x50] ;  /* 0x00005000040f7984 */ /* 0x000ea80000000800 */
[----:B------:R-:W3:Y:S04]  /*2f70*/  LDS R16, [R4+0xa0] ;  /* 0x0000a00004107984 */ /* 0x000ee80000000800 */
[----:B------:R-:W4:Y:S04]  /*2f80*/  LDS R18, [R4+0xf0] ;  /* 0x0000f00004127984 */ /* 0x000f280000000800 */
[----:B------:R-:W5:Y:S04]  /*2f90*/  LDS R17, [R4+0x140] ;  /* 0x0001400004117984 */ /* 0x000f680000000800 */
[----:B------:R-:W0:Y:S04]  /*2fa0*/  LDS R19, [R4+0x190] ;  /* 0x0001900004137984 */ /* 0x000e280000000800 */
[----:B------:R-:W0:Y:S04]  /*2fb0*/  LDS R21, [R4+0x1e0] ;  /* 0x0001e00004157984 */ /* 0x000e280000000800 */
[----:B------:R-:W0:Y:S04]  /*2fc0*/  LDS R23, [R4+0x230] ;  /* 0x0002300004177984 */ /* 0x000e280000000800 */
[----:B------:R-:W0:Y:S04]  /*2fd0*/  LDS R13, [R4+0x280] ;  /* 0x00028000040d7984 */ /* 0x000e280000000800 */
[----:B------:R-:W0:Y:S01]  /*2fe0*/  LDS R12, [R4+0x2d0] ;  /* 0x0002d000040c7984 */ /* 0x000e220000000800 */
[----:B-1----:R-:W-:-:S03]  /*2ff0*/  FFMA R14, R0, UR4, RZ ;  /* 0x00000004000e7c23 */ /* 0x002fc600080000ff */
[----:B------:R-:W1:Y:S01]  /*3000*/  LDS R0, [R4+0x320] ;  /* 0x0003200004007984 */ /* 0x000e620000000800 */
[----:B--2---:R-:W-:-:S03]  /*3010*/  FFMA R15, R15, UR5, R14 ;  /* 0x000000050f0f7c23 */ /* 0x004fc6000800000e */
[----:B------:R-:W2:Y:S01]  /*3020*/  LDS R14, [R4+0x370] ;  /* 0x00037000040e7984 */ /* 0x000ea20000000800 */
[----:B---3--:R-:W-:-:S03]  /*3030*/  FFMA R15, R16, R8, R15 ;  /* 0x00000008100f7223 */ /* 0x008fc6000000000f */
[----:B------:R-:W3:Y:S01]  /*3040*/  LDS R8, [R4+0x3c0] ;  /* 0x0003c00004087984 */ /* 0x000ee20000000800 */
[----:B----4-:R-:W-:-:S03]  /*3050*/  FFMA R18, R18, UR6, R15 ;  /* 0x0000000612127c23 */ /* 0x010fc6000800000f */
[----:B------:R-:W4:Y:S01]  /*3060*/  LDS R15, [R4+0x410] ;  /* 0x00041000040f7984 */ /* 0x000f220000000800 */
[----:B-----5:R-:W-:-:S03]  /*3070*/  FFMA R18, R17, UR7, R18 ;  /* 0x0000000711127c23 */ /* 0x020fc60008000012 */
[----:B------:R-:W5:Y:S01]  /*3080*/  LDS R17, [R4+0x460] ;  /* 0x0004600004117984 */ /* 0x000f620000000800 */
[----:B0-----:R-:W-:-:S03]  /*3090*/  FFMA R18, R19, R9, R18 ;  /* 0x0000000913127223 */ /* 0x001fc60000000012 */
[----:B------:R-:W0:Y:S01]  /*30a0*/  LDS R9, [R4+0x4b0] ;  /* 0x0004b00004097984 */ /* 0x000e220000000800 */
[----:B------:R-:W-:-:S03]  /*30b0*/  FFMA R18, R21, UR8, R18 ;  /* 0x0000000815127c23 */ /* 0x000fc60008000012 */
[----:B------:R-:W0:Y:S01]  /*30c0*/  LDS R16, [R4+0x500] ;  /* 0x0005000004107984 */ /* 0x000e220000000800 */
[----:B------:R-:W-:-:S03]  /*30d0*/  FFMA R20, R23, UR9, R18 ;  /* 0x0000000917147c23 */ /* 0x000fc60008000012 */
[----:B------:R-:W0:Y:S01]  /*30e0*/  LDS R18, [R4+0x550] ;  /* 0x0005500004127984 */ /* 0x000e220000000800 */
[----:B------:R-:W-:-:S03]  /*30f0*/  FFMA R13, R13, R10, R20 ;  /* 0x0000000a0d0d7223 */ /* 0x000fc60000000014 */
[----:B------:R-:W0:Y:S01]  /*3100*/  LDS R10, [R4+0x5a0] ;  /* 0x0005a000040a7984 */ /* 0x000e220000000800 */
[----:B------:R-:W-:-:S03]  /*3110*/  FFMA R13, R12, UR10, R13 ;  /* 0x0000000a0c0d7c23 */ /* 0x000fc6000800000d */
[----:B------:R-:W0:Y:S01]  /*3120*/  LDS R12, [R4+0x5f0] ;  /* 0x0005f000040c7984 */ /* 0x000e220000000800 */
[----:B-1----:R-:W-:-:S03]  /*3130*/  FFMA R13, R0, UR11, R13 ;  /* 0x0000000b000d7c23 */ /* 0x002fc6000800000d */
[----:B------:R-:W1:Y:S01]  /*3140*/  LDS R0, [R4+0x640] ;  /* 0x0006400004007984 */ /* 0x000e620000000800 */
[----:B--2---:R-:W-:-:S03]  /*3150*/  FFMA R11, R14, R11, R13 ;  /* 0x0000000b0e0b7223 */ /* 0x004fc6000000000d */
[----:B------:R-:W2:Y:S01]  /*3160*/  LDS R13, [R4+0x690] ;  /* 0x00069000040d7984 */ /* 0x000ea20000000800 */
[----:B---3--:R-:W-:-:S03]  /*3170*/  FFMA R8, R8, UR13, R11 ;  /* 0x0000000d08087c23 */ /* 0x008fc6000800000b */
[----:B------:R-:W3:Y:S01]  /*3180*/  LDS R11, [R4+0x6e0] ;  /* 0x0006e000040b7984 */ /* 0x000ee20000000800 */
[----:B----4-:R-:W-:-:S03]  /*3190*/  FFMA R8, R15, UR12, R8 ;  /* 0x0000000c0f087c23 */ /* 0x010fc60008000008 */
[----:B------:R-:W4:Y:S01]  /*31a0*/  LDS R15, [R4+0x730] ;  /* 0x00073000040f7984 */ /* 0x000f220000000800 */
[----:B-----5:R-:W-:-:S03]  /*31b0*/  FFMA R8, R17, R28, R8 ;  /* 0x0000001c11087223 */ /* 0x020fc60000000008 */
[----:B------:R-:W5:Y:S01]  /*31c0*/  LDS R17, [R4+0x780] ;  /* 0x0007800004117984 */ /* 0x000f620000000800 */
[----:B0-----:R-:W-:Y:S01]  /*31d0*/  FFMA R9, R9, UR15, R8 ;  /* 0x0000000f09097c23 */ /* 0x001fe20008000008 */
[----:B------:R-:W-:-:S03]  /*31e0*/  IMAD.MOV.U32 R8, RZ, RZ, 0x437c0000 ;  /* 0x437c0000ff087424 */ /* 0x000fc600078e00ff */
[----:B------:R-:W-:-:S04]  /*31f0*/  FFMA R9, R16, UR14, R9 ;  /* 0x0000000e10097c23 */ /* 0x000fc80008000009 */
[----:B------:R-:W-:-:S04]  /*3200*/  FFMA R9, R18, R29, R9 ;  /* 0x0000001d12097223 */ /* 0x000fc80000000009 */
[----:B------:R-:W-:-:S04]  /*3210*/  FFMA R9, R10, UR17, R9 ;  /* 0x000000110a097c23 */ /* 0x000fc80008000009 */
[----:B------:R-:W-:-:S04]  /*3220*/  FFMA R9, R12, UR16, R9 ;  /* 0x000000100c097c23 */ /* 0x000fc80008000009 */
[----:B-1----:R-:W-:-:S04]  /*3230*/  FFMA R0, R0, R30, R9 ;  /* 0x0000001e00007223 */ /* 0x002fc80000000009 */
[----:B--2---:R-:W-:-:S04]  /*3240*/  FFMA R0, R13, UR19, R0 ;  /* 0x000000130d007c23 */ /* 0x004fc80008000000 */
[----:B---3--:R-:W-:-:S04]  /*3250*/  FFMA R0, R11, UR18, R0 ;  /* 0x000000120b007c23 */ /* 0x008fc80008000000 */
[----:B----4-:R-:W-:Y:S01]  /*3260*/  FFMA R0, R15, R7, R0 ;  /* 0x000000070f007223 */ /* 0x010fe20000000000 */
[----:B------:R-:W-:-:S03]  /*3270*/  IMAD.MOV.U32 R7, RZ, RZ, 0x3bbb989d ;  /* 0x3bbb989dff077424 */ /* 0x000fc600078e00ff */
[----:B-----5:R-:W-:-:S04]  /*3280*/  FADD R0, R0, R17 ;  /* 0x0000001100007221 */ /* 0x020fc80000000000 */
[----:B------:R-:W-:-:S04]  /*3290*/  FFMA.SAT R7, R0, -R7, 0.5 ;  /* 0x3f00000000077423 */ /* 0x000fc80000002807 */
[----:B------:R-:W-:-:S04]  /*32a0*/  FFMA.RM R7, R7, R8, 12582913 ;  /* 0x4b40000107077423 */ /* 0x000fc80000004008 */
[C---:B------:R-:W-:Y:S01]  /*32b0*/  FADD R9, R7.reuse, -12583039 ;  /* 0xcb40007f07097421 */ /* 0x040fe20000000000 */
[----:B------:R-:W-:-:S03]  /*32c0*/  IMAD.SHL.U32 R7, R7, 0x800000, RZ ;  /* 0x0080000007077824 */ /* 0x000fc600078e00ff */
[----:B------:R-:W-:-:S04]  /*32d0*/  FFMA R9, R0, -1.4426950216293334961, -R9 ;  /* 0xbfb8aa3b00097823 */ /* 0x000fc80000000809 */
[----:B------:R-:W-:-:S06]  /*32e0*/  FFMA R0, R0, -1.925963033500011079e-08, R9 ;  /* 0xb2a5706000007823 */ /* 0x000fcc0000000009 */
[----:B------:R-:W0:Y:S02]  /*32f0*/  MUFU.EX2 R0, R0 ;  /* 0x0000000000007308 */ /* 0x000e240000000800 */
[----:B0-----:R-:W-:-:S06]  /*3300*/  FMUL R7, R7, R0 ;  /* 0x0000000007077220 */ /* 0x001fcc0000400000 */
[----:B------:R-:W0:Y:S02]  /*3310*/  F2F.F64.F32 R8, R7 ;  /* 0x0000000700087310 */ /* 0x000e240000201800 */
[----:B0-----:R-:W-:-:S06]  /*3320*/  DADD R14, R8, 1 ;  /* 0x3ff00000080e7429 */ /* 0x001fcc0000000000 */
[----:B------:R-:W0:Y:S04]  /*3330*/  MUFU.RCP64H R9, R15 ;  /* 0x0000000f00097308 */ /* 0x000e280000001800 */
[----:B------:R-:W-:-:S05]  /*3340*/  VIADD R8, R15, 0x300402 ;  /* 0x003004020f087836 */ /* 0x000fca0000000000 */
[----:B------:R-:W-:Y:S01]  /*3350*/  FSETP.GEU.AND P0, PT, |R8|, 5.8789094863358348022e-39, PT ;  /* 0x004004020800780b */ /* 0x000fe20003f0e200 */
[----:B0-----:R-:W-:-:S08]  /*3360*/  DFMA R10, -R14, R8, 1 ;  /* 0x3ff000000e0a742b */ /* 0x001fd00000000108 */
[----:B------:R-:W-:-:S08]  /*3370*/  DFMA R10, R10, R10, R10 ;  /* 0x0000000a0a0a722b */ /* 0x000fd0000000000a */
[----:B------:R-:W-:-:S08]  /*3380*/  DFMA R10, R8, R10, R8 ;  /* 0x0000000a080a722b */ /* 0x000fd00000000008 */
[----:B------:R-:W-:-:S08]  /*3390*/  DFMA R12, -R14, R10, 1 ;  /* 0x3ff000000e0c742b */ /* 0x000fd0000000010a */
[----:B------:R-:W-:Y:S01]  /*33a0*/  DFMA R10, R10, R12, R10 ;  /* 0x0000000c0a0a722b */ /* 0x000fe2000000000a */
[----:B------:R-:W-:Y:S10]  /*33b0*/  @P0 BRA `(.L_x_545) ;  /* 0x0000000000180947 */ /* 0x000ff40003800000 */
[----:B------:R-:W-:Y:S01]  /*33c0*/  LOP3.LUT R0, R15, 0x7fffffff, RZ, 0xc0, !PT ;  /* 0x7fffffff0f007812 */ /* 0x000fe200078ec0ff */
[----:B------:R-:W-:Y:S02]  /*33d0*/  IMAD.MOV.U32 R8, RZ, RZ, R14 ;  /* 0x000000ffff087224 */ /* 0x000fe400078e000e */
[----:B------:R-:W-:Y:S02]  /*33e0*/  IMAD.MOV.U32 R9, RZ, RZ, R15 ;  /* 0x000000ffff097224 */ /* 0x000fe400078e000f */
[----:B------:R-:W-:Y:S01]  /*33f0*/  VIADD R12, R0, 0xfff00000 ;  /* 0xfff00000000c7836 */ /* 0x000fe20000000000 */
[----:B------:R-:W-:-:S07]  /*3400*/  MOV R0, 0x3420 ;  /* 0x0000342000007802 */ /* 0x000fce0000000f00 */
[----:B------:R-:W-:Y:S05]  /*3410*/  CALL.REL.NOINC `($__internal_1_$__cuda_sm20_dblrcp_rn_slowpath_v3) ;  /* 0x0000001c00247944 */ /* 0x000fea0003c00000 */
.L_x_545:
[----:B------:R-:W-:Y:S05]  /*3420*/  BSYNC.RECONVERGENT B1 ;  /* 0x0000000000017941 */ /* 0x000fea0003800200 */
.L_x_544:
[----:B------:R-:W0:Y:S01]  /*3430*/  S2UR UR21, SR_CgaCtaId ;  /* 0x00000000001579c3 */ /* 0x000e220000008800 */
[----:B------:R-:W-:Y:S01]  /*3440*/  UMOV UR20, 0x400 ;  /* 0x0000040000147882 */ /* 0x000fe20000000000 */
[----:B------:R-:W1:Y:S01]  /*3450*/  F2F.F32.F64 R10, R10 ;  /* 0x0000000a000a7310 */ /* 0x000e620000301000 */
[----:B------:R-:W-:-:S04]  /*3460*/  UIADD3 UR20, UPT, UPT, UR20, 0x3a4, URZ ;  /* 0x000003a414147890 */ /* 0x000fc8000fffe0ff */
[----:B0-----:R-:W-:-:S06]  /*3470*/  ULEA UR20, UR21, UR20, 0x18 ;  /* 0x0000001415147291 */ /* 0x001fcc000f8ec0ff */
[----:B------:R-:W-:-:S05]  /*3480*/  LEA R7, R3, UR20, 0x2 ;  /* 0x0000001403077c11 */ /* 0x000fca000f8e10ff */
[----:B-1----:R1:W-:Y:S02]  /*3490*/  STS [R7], R10 ;  /* 0x0000000a07007388 */ /* 0x0023e40000000800 */
.L_x_543:
[----:B------:R-:W-:Y:S05]  /*34a0*/  BSYNC.RECONVERGENT B0 ;  /* 0x0000000000007941 */ /* 0x000fea0003800200 */
.L_x_542:
[----:B------:R-:W-:Y:S01]  /*34b0*/  BAR.SYNC.DEFER_BLOCKING 0x0 ;  /* 0x0000000000007b1d */ /* 0x000fe20000010000 */
[----:B------:R-:W-:-:S05]  /*34c0*/  ISETP.GT.U32.AND P0, PT, R3, 0x3, PT ;  /* 0x000000030300780c */ /* 0x000fca0003f04070 */
[----:B------:R-:W-:Y:S08]  /*34d0*/  BSSY.RECONVERGENT B0, `(.L_x_546) ;  /* 0x0000059000007945 */ /* 0x000ff00003800200 */
[----:B------:R-:W-:Y:S05]  /*34e0*/  @P0 BRA `(.L_x_547) ;  /* 0x00000004005c0947 */ /* 0x000fea0003800000 */
[----:B------:R-:W2:Y:S01]  /*34f0*/  S2UR UR5, SR_CgaCtaId ;  /* 0x00000000000579c3 */ /* 0x000ea20000008800 */
[----:B------:R-:W-:Y:S01]  /*3500*/  UMOV UR4, 0x400 ;  /* 0x0000040000047882 */ /* 0x000fe20000000000 */
[----:B------:R-:W-:Y:S01]  /*3510*/  LDS R0, [R4+0x7d0] ;  /* 0x0007d00004007984 */ /* 0x000fe20000000800 */
[----:B------:R-:W-:Y:S03]  /*3520*/  BSSY.RECONVERGENT B1, `(.L_x_548) ;  /* 0x000004c000017945 */ /* 0x000fe60003800200 */
[----:B------:R-:W-:Y:S04]  /*3530*/  LDS R24, [R4+0x7e0] ;  /* 0x0007e00004187984 */ /* 0x000fe80000000800 */
[----:B------:R-:W-:Y:S04]  /*3540*/  LDS R25, [R4+0x7f0] ;  /* 0x0007f00004197984 */ /* 0x000fe80000000800 */
[----:B------:R-:W-:Y:S04]  /*3550*/  LDS R26, [R4+0x800] ;  /* 0x00080000041a7984 */ /* 0x000fe80000000800 */
[----:B------:R-:W-:Y:S04]  /*3560*/  LDS R27, [R4+0x810] ;  /* 0x00081000041b7984 */ /* 0x000fe80000000800 */
[----:B------:R-:W-:Y:S01]  /*3570*/  LDS R23, [R4+0x820] ;  /* 0x0008200004177984 */ /* 0x000fe20000000800 */
[----:B--2---:R-:W-:-:S03]  /*3580*/  ULEA UR4, UR5, UR4, 0x18 ;  /* 0x0000000405047291 */ /* 0x004fc6000f8ec0ff */
[----:B------:R-:W-:Y:S04]  /*3590*/  LDS R22, [R4+0x830] ;  /* 0x0008300004167984 */ /* 0x000fe80000000800 */
[----:B------:R-:W-:Y:S04]  /*35a0*/  LDS R21, [R4+0x840] ;  /* 0x0008400004157984 */ /* 0x000fe80000000800 */
[----:B-1----:R-:W1:Y:S04]  /*35b0*/  LDS.128 R8, [UR4+0x3a0] ;  /* 0x0003a004ff087984 */ /* 0x002e680008000c00 */
[----:B------:R-:W2:Y:S04]  /*35c0*/  LDS.128 R12, [UR4+0x3b0] ;  /* 0x0003b004ff0c7984 */ /* 0x000ea80008000c00 */
[----:B------:R-:W3:Y:S04]  /*35d0*/  LDS.128 R16, [UR4+0x3c0] ;  /* 0x0003c004ff107984 */ /* 0x000ee80008000c00 */
[----:B------:R-:W4:Y:S04]  /*35e0*/  LDS R20, [R4+0x850] ;  /* 0x0008500004147984 */ /* 0x000f280000000800 */
[----:B0-----:R-:W0:Y:S01]  /*35f0*/  LDS R7, [R4+0x860] ;  /* 0x0008600004077984 */ /* 0x001e220000000800 */
[----:B-1----:R-:W-:-:S03]  /*3600*/  FFMA R9, R0, R9, RZ ;  /* 0x0000000900097223 */ /* 0x002fc600000000ff */
[----:B------:R-:W1:Y:S01]  /*3610*/  LDS R0, [R4+0x870] ;  /* 0x0008700004007984 */ /* 0x000e620000000800 */
[----:B------:R-:W-:-:S03]  /*3620*/  FFMA R10, R24, R10, R9 ;  /* 0x0000000a180a7223 */ /* 0x000fc60000000009 */
[----:B------:R-:W-:Y:S01]  /*3630*/  LDS R24, [R4+0x890] ;  /* 0x0008900004187984 */ /* 0x000fe20000000800 */
[----:B------:R-:W-:-:S03]  /*3640*/  FFMA R11, R25, R11, R10 ;  /* 0x0000000b190b7223 */ /* 0x000fc6000000000a */
[----:B------:R-:W-:Y:S01]  /*3650*/  LDS R25, [R4+0x880] ;  /* 0x0008800004197984 */ /* 0x000fe20000000800 */
[----:B--2---:R-:W-:-:S03]  /*3660*/  FFMA R12, R26, R12, R11 ;  /* 0x0000000c1a0c7223 */ /* 0x004fc6000000000b */
[----:B------:R-:W2:Y:S01]  /*3670*/  LDS.128 R8, [UR4+0x3d0] ;  /* 0x0003d004ff087984 */ /* 0x000ea20008000c00 */
[----:B------:R-:W-:-:S04]  /*3680*/  FFMA R12, R27, R13, R12 ;  /* 0x0000000d1b0c7223 */ /* 0x000fc8000000000c */
[----:B------:R-:W-:Y:S02]  /*3690*/  FFMA R13, R23, R14, R12 ;  /* 0x0000000e170d7223 */ /* 0x000fe4000000000c */
[----:B------:R-:W5:Y:S02]  /*36a0*/  LDS R23, [R4+0x8a0] ;  /* 0x0008a00004177984 */ /* 0x000f640000000800 */
[----:B------:R-:W-:Y:S02]  /*36b0*/  FFMA R12, R22, R15, R13 ;  /* 0x0000000f160c7223 */ /* 0x000fe4000000000d */
[----:B------:R-:W5:Y:S02]  /*36c0*/  LDS R22, [R4+0x8b0] ;  /* 0x0008b00004167984 */ /* 0x000f640000000800 */
[----:B---3--:R-:W-:Y:S02]  /*36d0*/  FFMA R27, R21, R16, R12 ;  /* 0x00000010151b7223 */ /* 0x008fe4000000000c */
[----:B------:R-:W-:Y:S02]  /*36e0*/  LDS R21, [R4+0x8c0] ;  /* 0x0008c00004157984 */ /* 0x000fe40000000800 */
[----:B----4-:R-:W-:-:S02]  /*36f0*/  FFMA R20, R20, R17, R27 ;  /* 0x0000001114147223 */ /* 0x010fc4000000001b */
[----:B------:R-:W3:Y:S02]  /*3700*/  LDS.128 R12, [UR4+0x3e0] ;  /* 0x0003e004ff0c7984 */ /* 0x000ee40008000c00 */
[----:B0-----:R-:W-:Y:S02]  /*3710*/  FFMA R7, R7, R18, R20 ;  /* 0x0000001207077223 */ /* 0x001fe40000000014 */
[----:B------:R-:W0:Y:S04]  /*3720*/  LDS R17, [R4+0x8d0] ;  /* 0x0008d00004117984 */ /* 0x000e280000000800 */
[----:B------:R-:W4:Y:S01]  /*3730*/  LDS R16, [R4+0x8e0] ;  /* 0x0008e00004107984 */ /* 0x000f220000000800 */
[----:B-1----:R-:W-:-:S03]  /*3740*/  FFMA R0, R0, R19, R7 ;  /* 0x0000001300007223 */ /* 0x002fc60000000007 */
[----:B------:R-:W1:Y:S04]  /*3750*/  LDS R27, [R4+0x8f0] ;  /* 0x0008f000041b7984 */ /* 0x000e680000000800 */
[----:B------:R-:W-:Y:S04]  /*3760*/  LDS R7, [R4+0x900] ;  /* 0x0009000004077984 */ /* 0x000fe80000000800 */
[----:B------:R-:W1:Y:S01]  /*3770*/  LDS R18, [UR4+0x3f0] ;  /* 0x0003f004ff127984 */ /* 0x000e620008000800 */
[----:B--2---:R-:W-:Y:S01]  /*3780*/  FFMA R25, R25, R8, R0 ;  /* 0x0000000819197223 */ /* 0x004fe20000000000 */
[----:B------:R-:W-:-:S02]  /*3790*/  IMAD.MOV.U32 R0, RZ, RZ, 0x3bbb989d ;  /* 0x3bbb989dff007424 */ /* 0x000fc400078e00ff */
[----:B------:R-:W2:Y:S01]  /*37a0*/  LDS R20, [R4+0x910] ;  /* 0x0009100004147984 */ /* 0x000ea20000000800 */
[----:B------:R-:W-:Y:S01]  /*37b0*/  FFMA R24, R24, R9, R25 ;  /* 0x0000000918187223 */ /* 0x000fe20000000019 */
[----:B------:R-:W-:-:S03]  /*37c0*/  IMAD.MOV.U32 R9, RZ, RZ, 0x437c0000 ;  /* 0x437c0000ff097424 */ /* 0x000fc600078e00ff */
[----:B-----5:R-:W-:-:S04]  /*37d0*/  FFMA R23, R23, R10, R24 ;  /* 0x0000000a17177223 */ /* 0x020fc80000000018 */
[----:B------:R-:W-:-:S04]  /*37e0*/  FFMA R22, R22, R11, R23 ;  /* 0x0000000b16167223 */ /* 0x000fc80000000017 */
[----:B---3--:R-:W-:-:S04]  /*37f0*/  FFMA R12, R21, R12, R22 ;  /* 0x0000000c150c7223 */ /* 0x008fc80000000016 */
[----:B0-----:R-:W-:-:S04]  /*3800*/  FFMA R13, R17, R13, R12 ;  /* 0x0000000d110d7223 */ /* 0x001fc8000000000c */
[----:B----4-:R-:W-:-:S04]  /*3810*/  FFMA R14, R16, R14, R13 ;  /* 0x0000000e100e7223 */ /* 0x010fc8000000000d */
[----:B-1----:R-:W-:-:S04]  /*3820*/  FFMA R14, R27, R15, R14 ;  /* 0x0000000f1b0e7223 */ /* 0x002fc8000000000e */
[----:B------:R-:W-:-:S04]  /*3830*/  FFMA R7, R7, R18, R14 ;  /* 0x0000001207077223 */ /* 0x000fc8000000000e */
[----:B--2---:R-:W-:-:S04]  /*3840*/  FADD R7, R7, R20 ;  /* 0x0000001407077221 */ /* 0x004fc80000000000 */
        /* <DEDUP_REMOVED lines=11> */
[----:B------:R-:W-:-:S04]  /*3900*/  IADD3 R10, PT, PT, R9, 0x300402, RZ ;  /* 0x00300402090a7810 */ /* 0x000fc80007ffe0ff */
[----:B------:R-:W-:Y:S02]  /*3910*/  FSETP.GEU.AND P0, PT, |R10|, 5.8789094863358348022e-39, PT ;  /* 0x004004020a00780b */ /* 0x000fe40003f0e200 */
[----:B0-----:R-:W-:-:S08]  /*3920*/  DFMA R12, -R8, R10, 1 ;  /* 0x3ff00000080c742b */ /* 0x001fd0000000010a */
[----:B------:R-:W-:-:S08]  /*3930*/  DFMA R12, R12, R12, R12 ;  /* 0x0000000c0c0c722b */ /* 0x000fd0000000000c */
[----:B------:R-:W-:-:S08]  /*3940*/  DFMA R12, R10, R12, R10 ;  /* 0x0000000c0a0c722b */ /* 0x000fd0000000000a */
[----:B------:R-:W-:-:S08]  /*3950*/  DFMA R14, -R8, R12, 1 ;  /* 0x3ff00000080e742b */ /* 0x000fd0000000010c */
[----:B------:R-:W-:Y:S01]  /*3960*/  DFMA R12, R12, R14, R12 ;  /* 0x0000000e0c0c722b */ /* 0x000fe2000000000c */
[----:B------:R-:W-:Y:S10]  /*3970*/  @P0 BRA `(.L_x_549) ;  /* 0x0000000000180947 */ /* 0x000ff40003800000 */
[----:B------:R-:W-:-:S05]  /*3980*/  LOP3.LUT R0, R9, 0x7fffffff, RZ, 0xc0, !PT ;  /* 0x7fffffff09007812 */ /* 0x000fca00078ec0ff */
[----:B------:R-:W-:Y:S01]  /*3990*/  VIADD R12, R0, 0xfff00000 ;  /* 0xfff00000000c7836 */ /* 0x000fe20000000000 */
[----:B------:R-:W-:-:S07]  /*39a0*/  MOV R0, 0x39c0 ;  /* 0x000039c000007802 */ /* 0x000fce0000000f00 */
[----:B------:R-:W-:Y:S05]  /*39b0*/  CALL.REL.NOINC `($__internal_1_$__cuda_sm20_dblrcp_rn_slowpath_v3) ;  /* 0x0000001400bc7944 */ /* 0x000fea0003c00000 */
[----:B------:R-:W-:Y:S02]  /*39c0*/  IMAD.MOV.U32 R12, RZ, RZ, R10 ;  /* 0x000000ffff0c7224 */ /* 0x000fe400078e000a */
[----:B------:R-:W-:-:S07]  /*39d0*/  IMAD.MOV.U32 R13, RZ, RZ, R11 ;  /* 0x000000ffff0d7224 */ /* 0x000fce00078e000b */
.L_x_549:
[----:B------:R-:W-:Y:S05]  /*39e0*/  BSYNC.RECONVERGENT B1 ;  /* 0x0000000000017941 */ /* 0x000fea0003800200 */
.L_x_548:
[----:B------:R-:W0:Y:S01]  /*39f0*/  S2UR UR5, SR_CgaCtaId ;  /* 0x00000000000579c3 */ /* 0x000e220000008800 */
[----:B------:R-:W-:Y:S01]  /*3a00*/  UMOV UR4, 0x400 ;  /* 0x0000040000047882 */ /* 0x000fe20000000000 */
[----:B------:R-:W1:Y:S01]  /*3a10*/  F2F.F32.F64 R12, R12 ;  /* 0x0000000c000c7310 */ /* 0x000e620000301000 */
[----:B------:R-:W-:-:S04]  /*3a20*/  UIADD3 UR4, UPT, UPT, UR4, 0x3f4, URZ ;  /* 0x000003f404047890 */ /* 0x000fc8000fffe0ff */
[----:B0-----:R-:W-:-:S06]  /*3a30*/  ULEA UR4, UR5, UR4, 0x18 ;  /* 0x0000000405047291 */ /* 0x001fcc000f8ec0ff */
[----:B------:R-:W-:-:S05]  /*3a40*/  LEA R7, R3, UR4, 0x2 ;  /* 0x0000000403077c11 */ /* 0x000fca000f8e10ff */
[----:B-1----:R2:W-:Y:S02]  /*3a50*/  STS [R7], R12 ;  /* 0x0000000c07007388 */ /* 0x0025e40000000800 */
.L_x_547:
[----:B------:R-:W-:Y:S05]  /*3a60*/  BSYNC.RECONVERGENT B0 ;  /* 0x0000000000007941 */ /* 0x000fea0003800200 */
.L_x_546:
[----:B------:R-:W-:Y:S01]  /*3a70*/  BAR.SYNC.DEFER_BLOCKING 0x0 ;  /* 0x0000000000007b1d */ /* 0x000fe20000010000 */
[----:B------:R-:W-:-:S05]  /*3a80*/  ISETP.NE.AND P0, PT, R3, RZ, PT ;  /* 0x000000ff0300720c */ /* 0x000fca0003f05270 */
[----:B------:R-:W-:Y:S08]  /*3a90*/  BSSY.RECONVERGENT B0, `(.L_x_550) ;  /* 0x0000151000007945 */ /* 0x000ff00003800200 */
[----:B------:R-:W-:Y:S05]  /*3aa0*/  @P0 BRA `(.L_x_551) ;  /* 0x00000014003c0947 */ /* 0x000fea0003800000 */
[----:B------:R-:W3:Y:S01]  /*3ab0*/  S2UR UR7, SR_CgaCtaId ;  /* 0x00000000000779c3 */ /* 0x000ee20000008800 */
[----:B------:R-:W-:Y:S02]  /*3ac0*/  UMOV UR6, 0x400 ;  /* 0x0000040000067882 */ /* 0x000fe40000000000 */
[----:B---3--:R-:W-:-:S09]  /*3ad0*/  ULEA UR11, UR7, UR6, 0x18 ;  /* 0x00000006070b7291 */ /* 0x008fd2000f8ec0ff */
[----:B-1----:R-:W1:Y:S04]  /*3ae0*/  LDS.128 R8, [UR11+0x3f0] ;  /* 0x0003f00bff087984 */ /* 0x002e680008000c00 */
[----:B------:R-:W3:Y:S04]  /*3af0*/  LDS R13, [UR11+0x400] ;  /* 0x0004000bff0d7984 */ /* 0x000ee80008000800 */
[----:B--2---:R-:W-:Y:S01]  /*3b00*/  LDS R12, [UR11+0xc] ;  /* 0x00000c0bff0c7984 */ /* 0x004fe20008000800 */
[CC--:B-1----:R-:W-:Y:S02]  /*3b10*/  FSETP.GT.AND P0, PT, R10.reuse, R9.reuse, PT ;  /* 0x000000090a00720b */ /* 0x0c2fe40003f04000 */
[----:B0-----:R-:W-:-:S02]  /*3b20*/  FSET.BF.GT.AND R7, R10, R9, PT ;  /* 0x000000090a07720a */ /* 0x001fc40003804000 */
[----:B------:R-:W-:-:S04]  /*3b30*/  FSEL R0, R10, R9, P0 ;  /* 0x000000090a007208 */ /* 0x000fc80000000000 */
[----:B------:R-:W-:-:S04]  /*3b40*/  FSETP.GT.AND P0, PT, R11, R0, PT ;  /* 0x000000000b00720b */ /* 0x000fc80003f04000 */
[----:B------:R-:W-:Y:S02]  /*3b50*/  FSEL R0, R11, R0, P0 ;  /* 0x000000000b007208 */ /* 0x000fe40000000000 */
[----:B------:R-:W-:Y:S02]  /*3b60*/  FSEL R7, R7, 2, !P0 ;  /* 0x4000000007077808 */ /* 0x000fe40004000000 */
[----:B---3--:R-:W-:Y:S02]  /*3b70*/  FSETP.GT.AND P1, PT, R13, R0, PT ;  /* 0x000000000d00720b */ /* 0x008fe40003f24000 */
[----:B------:R-:W-:Y:S01]  /*3b80*/  FSETP.GT.AND P0, PT, R9, -32768, PT ;  /* 0xc70000000900780b */ /* 0x000fe20003f04000 */
[----:B------:R-:W0:Y:S01]  /*3b90*/  LDS R0, [UR11+0x20] ;  /* 0x0000200bff007984 */ /* 0x000e220008000800 */
[----:B------:R-:W-:-:S03]  /*3ba0*/  FSEL R8, R7, 3, !P1 ;  /* 0x4040000007087808 */ /* 0x000fc60004800000 */
[----:B------:R-:W1:Y:S01]  /*3bb0*/  LDS R7, [UR11+0x10] ;  /* 0x0000100bff077984 */ /* 0x000e620008000800 */
[C---:B------:R-:W-:Y:S02]  /*3bc0*/  FSETP.NEU.AND P0, PT, R8.reuse, RZ, P0 ;  /* 0x000000ff0800720b */ /* 0x040fe4000070d000 */
[----:B------:R-:W-:Y:S02]  /*3bd0*/  FSETP.NEU.AND P3, PT, R8, 3, PT ;  /* 0x404000000800780b */ /* 0x000fe40003f6d000 */
[----:B------:R-:W-:-:S04]  /*3be0*/  FSEL R9, R9, -32768, P0 ;  /* 0xc700000009097808 */ /* 0x000fc80000000000 */
[----:B------:R-:W-:-:S04]  /*3bf0*/  FSETP.GT.AND P1, PT, R10, R9, PT ;  /* 0x000000090a00720b */ /* 0x000fc80003f24000 */
[----:B------:R-:W-:-:S04]  /*3c00*/  FSETP.NEU.AND P1, PT, R8, 1, P1 ;  /* 0x3f8000000800780b */ /* 0x000fc80000f2d000 */
[----:B------:R-:W-:Y:S02]  /*3c10*/  FSEL R10, R10, R9, P1 ;  /* 0x000000090a0a7208 */ /* 0x000fe40000800000 */
[----:B------:R-:W-:Y:S02]  /*3c20*/  FSEL R9, RZ, 1, !P0 ;  /* 0x3f800000ff097808 */ /* 0x000fe40004000000 */
[----:B------:R-:W-:Y:S02]  /*3c30*/  FSETP.GT.AND P2, PT, R11, R10, PT ;  /* 0x0000000a0b00720b */ /* 0x000fe40003f44000 */
[----:B------:R-:W-:Y:S02]  /*3c40*/  FSEL R9, R9, 2, !P1 ;  /* 0x4000000009097808 */ /* 0x000fe40004800000 */
[C---:B------:R-:W-:Y:S01]  /*3c50*/  FSETP.NEU.AND P2, PT, R8.reuse, 2, P2 ;  /* 0x400000000800780b */ /* 0x040fe2000174d000 */
[----:B------:R-:W-:-:S03]  /*3c60*/  FADD R8, R8, 1 ;  /* 0x3f80000008087421 */ /* 0x000fc60000000000 */
[----:B------:R-:W-:Y:S02]  /*3c70*/  FSEL R10, R11, R10, P2 ;  /* 0x0000000a0b0a7208 */ /* 0x000fe40001000000 */
[----:B------:R-:W-:Y:S01]  /*3c80*/  FSEL R9, R9, 3, !P2 ;  /* 0x4040000009097808 */ /* 0x000fe20005000000 */
[----:B------:R-:W-:Y:S01]  /*3c90*/  F2I.TRUNC.NTZ R8, R8 ;  /* 0x0000000800087305 */ /* 0x000fe2000020f100 */
[----:B------:R-:W-:Y:S01]  /*3ca0*/  FSETP.GT.AND P0, PT, R13, R10, PT ;  /* 0x0000000a0d00720b */ /* 0x000fe20003f04000 */
[----:B------:R-:W2:Y:S03]  /*3cb0*/  LDS R11, [UR11+0x1b4] ;  /* 0x0001b40bff0b7984 */ /* 0x000ea60008000800 */
[----:B------:R-:W-:Y:S01]  /*3cc0*/  @P3 FSEL R9, R9, 4, !P0 ;  /* 0x4080000009093808 */ /* 0x000fe20004000000 */
[----:B------:R-:W3:Y:S01]  /*3cd0*/  LDS R10, [UR11+0x24] ;  /* 0x0000240bff0a7984 */ /* 0x000ee20008000800 */
[----:B0-----:R-:W-:-:S03]  /*3ce0*/  ISETP.GE.AND P0, PT, R0, 0x2, PT ;  /* 0x000000020000780c */ /* 0x001fc60003f06270 */
[----:B------:R0:W-:Y:S01]  /*3cf0*/  STS [UR11+0x24], R12 ;  /* 0x0000240cff007988 */ /* 0x0001e2000800080b */
[----:B------:R-:W4:Y:S03]  /*3d00*/  F2I.TRUNC.NTZ R9, R9 ;  /* 0x0000000900097305 */ /* 0x000f26000020f100 */
[----:B-1----:R0:W-:Y:S04]  /*3d10*/  STS [UR11+0x1b4], R7 ;  /* 0x0001b407ff007988 */ /* 0x0021e8000800080b */
[----:B----4-:R0:W-:Y:S02]  /*3d20*/  STS.64 [UR11], R8 ;  /* 0x00000008ff007988 */ /* 0x0101e40008000a0b */
[----:B------:R-:W-:Y:S05]  /*3d30*/  @!P0 BRA `(.L_x_552) ;  /* 0x0000000000d88947 */ /* 0x000fea0003800000 */
[C---:B------:R-:W-:Y:S01]  /*3d40*/  ISETP.GE.U32.AND P0, PT, R0.reuse, 0x5, PT ;  /* 0x000000050000780c */ /* 0x040fe20003f06070 */
[----:B------:R-:W-:Y:S01]  /*3d50*/  VIADD R13, R0, 0xffffffff ;  /* 0xffffffff000d7836 */ /* 0x000fe20000000000 */
[----:B------:R-:W-:-:S04]  /*3d60*/  UMOV UR4, 0x1 ;  /* 0x0000000100047882 */ /* 0x000fc80000000000 */
[----:B------:R-:W-:-:S07]  /*3d70*/  LOP3.LUT R20, R13, 0x3, RZ, 0xc0, !PT ;  /* 0x000000030d147812 */ /* 0x000fce00078ec0ff */
[----:B------:R-:W-:Y:S05]  /*3d80*/  @!P0 BRA `(.L_x_553) ;  /* 0x0000000000708947 */ /* 0x000fea0003800000 */
[----:B------:R-:W-:Y:S01]  /*3d90*/  UIADD3 UR4, UPT, UPT, UR6, 0x24, URZ ;  /* 0x0000002406047890 */ /* 0x000fe2000fffe0ff */
[----:B------:R-:W-:Y:S01]  /*3da0*/  LOP3.LUT R13, R13, 0xfffffffc, RZ, 0xc0, !PT ;  /* 0xfffffffc0d0d7812 */ /* 0x000fe200078ec0ff */
[----:B------:R-:W-:Y:S02]  /*3db0*/  UIADD3 UR8, UPT, UPT, UR6, 0x1b4, URZ ;  /* 0x000001b406087890 */ /* 0x000fe4000fffe0ff */
[----:B------:R-:W-:Y:S02]  /*3dc0*/  ULEA UR5, UR7, UR4, 0x18 ;  /* 0x0000000407057291 */ /* 0x000fe4000f8ec0ff */
[----:B------:R-:W-:Y:S01]  /*3dd0*/  ULEA UR8, UR7, UR8, 0x18 ;  /* 0x0000000807087291 */ /* 0x000fe2000f8ec0ff */
[----:B------:R-:W-:-:S11]  /*3de0*/  UMOV UR4, 0x1 ;  /* 0x0000000100047882 */ /* 0x000fd60000000000 */
.L_x_554:
[----:B------:R-:W-:Y:S02]  /*3df0*/  ULEA UR9, UR4, UR5, 0x2 ;  /* 0x0000000504097291 */ /* 0x000fe4000f8e10ff */
[----:B------:R-:W-:-:S07]  /*3e00*/  ULEA UR10, UR4, UR8, 0x2 ;  /* 0x00000008040a7291 */ /* 0x000fce000f8e10ff */
[----:B------:R-:W1:Y:S04]  /*3e10*/  LDS R14, [UR9] ;  /* 0x00000009ff0e7984 */ /* 0x000e680008000800 */
[----:B------:R-:W4:Y:S04]  /*3e20*/  LDS R15, [UR10] ;  /* 0x0000000aff0f7984 */ /* 0x000f280008000800 */
[----:B---3--:R-:W-:Y:S04]  /*3e30*/  STS [UR9], R10 ;  /* 0x0000000aff007988 */ /* 0x008fe80008000809 */
[----:B--2---:R-:W-:Y:S04]  /*3e40*/  STS [UR10], R11 ;  /* 0x0000000bff007988 */ /* 0x004fe8000800080a */
[----:B------:R-:W2:Y:S04]  /*3e50*/  LDS R16, [UR9+0x4] ;  /* 0x00000409ff107984 */ /* 0x000ea80008000800 */
[----:B------:R-:W3:Y:S04]  /*3e60*/  LDS R17, [UR10+0x4] ;  /* 0x0000040aff117984 */ /* 0x000ee80008000800 */
[----:B-1----:R-:W-:Y:S04]  /*3e70*/  STS [UR9+0x4], R14 ;  /* 0x0000040eff007988 */ /* 0x002fe80008000809 */
[----:B----4-:R-:W-:Y:S04]  /*3e80*/  STS [UR10+0x4], R15 ;  /* 0x0000040fff007988 */ /* 0x010fe8000800080a */
[----:B------:R-:W1:Y:S04]  /*3e90*/  LDS R18, [UR9+0x8] ;  /* 0x00000809ff127984 */ /* 0x000e680008000800 */
[----:B------:R-:W4:Y:S04]  /*3ea0*/  LDS R19, [UR10+0x8] ;  /* 0x0000080aff137984 */ /* 0x000f280008000800 */
[----:B--2---:R2:W-:Y:S04]  /*3eb0*/  STS [UR9+0x8], R16 ;  /* 0x00000810ff007988 */ /* 0x0045e80008000809 */
[----:B---3--:R2:W-:Y:S04]  /*3ec0*/  STS [UR10+0x8], R17 ;  /* 0x00000811ff007988 */ /* 0x0085e8000800080a */
[----:B------:R-:W3:Y:S04]  /*3ed0*/  LDS R11, [UR10+0xc] ;  /* 0x00000c0aff0b7984 */ /* 0x000ee80008000800 */
[----:B------:R-:W0:Y:S04]  /*3ee0*/  LDS R10, [UR9+0xc] ;  /* 0x00000c09ff0a7984 */ /* 0x000e280008000800 */
[----:B-1----:R2:W-:Y:S01]  /*3ef0*/  STS [UR9+0xc], R18 ;  /* 0x00000c12ff007988 */ /* 0x0025e20008000809 */
[----:B------:R-:W-:-:S02]  /*3f00*/  UIADD3 UR9, UPT, UPT, UR4, 0x3, URZ ;  /* 0x0000000304097890 */ /* 0x000fc4000fffe0ff */
[----:B------:R-:W-:Y:S01]  /*3f10*/  UIADD3 UR4, UPT, UPT, UR4, 0x4, URZ ;  /* 0x0000000404047890 */ /* 0x000fe2000fffe0ff */
[----:B----4-:R2:W-:Y:S03]  /*3f20*/  STS [UR10+0xc], R19 ;  /* 0x00000c13ff007988 */ /* 0x0105e6000800080a */
[----:B------:R-:W-:-:S13]  /*3f30*/  ISETP.NE.AND P0, PT, R13, UR9, PT ;  /* 0x000000090d007c0c */ /* 0x000fda000bf05270 */
[----:B0-23--:R-:W-:Y:S05]  /*3f40*/  @P0 BRA `(.L_x_554) ;  /* 0xfffffffc00a80947 */ /* 0x00dfea000383ffff */
.L_x_553:
[----:B------:R-:W-:-:S13]  /*3f50*/  ISETP.NE.AND P0, PT, R20, RZ, PT ;  /* 0x000000ff1400720c */ /* 0x000fda0003f05270 */
[----:B------:R-:W-:Y:S05]  /*3f60*/  @!P0 BRA `(.L_x_552) ;  /* 0x00000000004c8947 */ /* 0x000fea0003800000 */
[----:B------:R-:W-:Y:S01]  /*3f70*/  UIADD3 UR5, UPT, UPT, UR6, 0x24, URZ ;  /* 0x0000002406057890 */ /* 0x000fe2000fffe0ff */
[----:B------:R-:W-:Y:S01]  /*3f80*/  ISETP.NE.AND P0, PT, R20, 0x1, PT ;  /* 0x000000011400780c */ /* 0x000fe20003f05270 */
[----:B------:R-:W-:Y:S02]  /*3f90*/  UIADD3 UR8, UPT, UPT, UR6, 0x1b4, URZ ;  /* 0x000001b406087890 */ /* 0x000fe4000fffe0ff */
[----:B------:R-:W-:Y:S02]  /*3fa0*/  ULEA UR5, UR7, UR5, 0x18 ;  /* 0x0000000507057291 */ /* 0x000fe4000f8ec0ff */
[----:B------:R-:W-:Y:S02]  /*3fb0*/  ULEA UR8, UR7, UR8, 0x18 ;  /* 0x0000000807087291 */ /* 0x000fe4000f8ec0ff */
[----:B------:R-:W-:Y:S02]  /*3fc0*/  ULEA UR5, UR4, UR5, 0x2 ;  /* 0x0000000504057291 */ /* 0x000fe4000f8e10ff */
[----:B------:R-:W-:-:S07]  /*3fd0*/  ULEA UR4, UR4, UR8, 0x2 ;  /* 0x0000000804047291 */ /* 0x000fce000f8e10ff */
[----:B------:R-:W1:Y:S04]  /*3fe0*/  LDS R13, [UR5] ;  /* 0x00000005ff0d7984 */ /* 0x000e680008000800 */
[----:B------:R-:W4:Y:S04]  /*3ff0*/  LDS R14, [UR4] ;  /* 0x00000004ff0e7984 */ /* 0x000f280008000800 */
[----:B---3--:R3:W-:Y:S04]  /*4000*/  STS [UR5], R10 ;  /* 0x0000000aff007988 */ /* 0x0087e80008000805 */
[----:B--2---:R3:W-:Y:S01]  /*4010*/  STS [UR4], R11 ;  /* 0x0000000bff007988 */ /* 0x0047e20008000804 */
[----:B------:R-:W-:Y:S05]  /*4020*/  @!P0 BRA `(.L_x_552) ;  /* 0x00000000001c8947 */ /* 0x000fea0003800000 */
[----:B---3--:R-:W2:Y:S01]  /*4030*/  LDS R10, [UR5+0x4] ;  /* 0x00000405ff0a7984 */ /* 0x008ea20008000800 */
[----:B------:R-:W-:-:S03]  /*4040*/  ISETP.NE.AND P0, PT, R20, 0x2, PT ;  /* 0x000000021400780c */ /* 0x000fc60003f05270 */
[----:B------:R-:W3:Y:S04]  /*4050*/  LDS R11, [UR4+0x4] ;  /* 0x00000404ff0b7984 */ /* 0x000ee80008000800 */
[----:B-1----:R1:W-:Y:S04]  /*4060*/  STS [UR5+0x4], R13 ;  /* 0x0000040dff007988 */ /* 0x0023e80008000805 */
[----:B----4-:R1:W-:Y:S04]  /*4070*/  STS [UR4+0x4], R14 ;  /* 0x0000040eff007988 */ /* 0x0103e80008000804 */
[----:B--2---:R1:W-:Y:S04]  /*4080*/  @P0 STS [UR5+0x8], R10 ;  /* 0x0000080aff000988 */ /* 0x0043e80008000805 */
[----:B---3--:R1:W-:Y:S02]  /*4090*/  @P0 STS [UR4+0x8], R11 ;  /* 0x0000080bff000988 */ /* 0x0083e40008000804 */
.L_x_552:
[----:B------:R-:W-:-:S13]  /*40a0*/  ISETP.GT.AND P0, PT, R8, 0x2, PT ;  /* 0x000000020800780c */ /* 0x000fda0003f04270 */
[----:B------:R-:W-:Y:S05]  /*40b0*/  @P0 BRA `(.L_x_555) ;  /* 0x0000000000c80947 */ /* 0x000fea0003800000 */
[----:B-123--:R-:W-:-:S05]  /*40c0*/  IMAD.MOV.U32 R11, RZ, RZ, -0x1 ;  /* 0xffffffffff0b7424 */ /* 0x00efca00078e00ff */
[----:B------:R-:W-:-:S05]  /*40d0*/  VIADDMNMX.U32 R10, R8, R11, 0x2, PT ;  /* 0x00000002080a7446 */ /* 0x000fca000380000b */
[----:B------:R-:W-:-:S04]  /*40e0*/  IMAD.SHL.U32 R13, R10, 0x4, RZ ;  /* 0x000000040a0d7824 */ /* 0x000fc800078e00ff */
[----:B------:R-:W1:Y:S02]  /*40f0*/  LDC R10, c[0x2][R13] ;  /* 0x008000000d0a7b82 */ /* 0x000e640000000800 */
[----:B-1----:R-:W-:-:S04]  /*4100*/  SHF.R.S32.HI R11, RZ, 0x1f, R10 ;  /* 0x0000001fff0b7819 */ /* 0x002fc8000001140a */
.L_x_580:
[----:B------:R-:W-:Y:S05]  /*4110*/  BRX R10 -0x4120                                                          (*"BRANCH_TARGETS .L_x_581,.L_x_582,.L_x_556"*) ;  /* 0xffffffbc0ab87949 */ /* 0x000fea000383ffff */
.L_x_582:
[----:B------:R-:W1:Y:S02]  /*4120*/  LDS R10, [UR11+0x8] ;  /* 0x0000080bff0a7984 */ /* 0x000e640008000800 */
[----:B-1----:R-:W-:-:S13]  /*4130*/  ISETP.NE.AND P0, PT, R10, 0x1, PT ;  /* 0x000000010a00780c */ /* 0x002fda0003f05270 */
[----:B0-----:R-:W-:-:S05]  /*4140*/  @P0 VIADD R12, R12, 0x1 ;  /* 0x000000010c0c0836 */ /* 0x001fca0000000000 */
[----:B------:R0:W-:Y:S01]  /*4150*/  @P0 STS [UR11+0xc], R12 ;  /* 0x00000c0cff000988 */ /* 0x0001e2000800080b */
[----:B------:R-:W-:Y:S05]  /*4160*/  @P0 BRA `(.L_x_556) ;  /* 0x0000000400600947 */ /* 0x000fea0003800000 */
[----:B------:R-:W-:-:S05]  /*4170*/  IMAD.MOV.U32 R10, RZ, RZ, -0x3 ;  /* 0xfffffffdff0a7424 */ /* 0x000fca00078e00ff */
[----:B------:R-:W-:-:S05]  /*4180*/  VIADDMNMX.U32 R10, R9, R10, 0x2, PT ;  /* 0x00000002090a7446 */ /* 0x000fca000380000a */
[----:B------:R-:W-:-:S04]  /*4190*/  IMAD.SHL.U32 R13, R10, 0x4, RZ ;  /* 0x000000040a0d7824 */ /* 0x000fc800078e00ff */
[----:B------:R-:W1:Y:S02]  /*41a0*/  LDC R10, c[0x2][R13+0x24] ;  /* 0x008009000d0a7b82 */ /* 0x000e640000000800 */
[----:B-1----:R-:W-:-:S04]  /*41b0*/  SHF.R.S32.HI R11, RZ, 0x1f, R10 ;  /* 0x0000001fff0b7819 */ /* 0x002fc8000001140a */
.L_x_584:
[----:B------:R-:W-:Y:S05]  /*41c0*/  BRX R10 -0x41d0                                                          (*"BRANCH_TARGETS .L_x_585,.L_x_586,.L_x_587"*) ;  /* 0xffffffbc0a8c7949 */ /* 0x000fea000383ffff */
.L_x_587:
[----:B------:R-:W-:-:S13]  /*41d0*/  ISETP.NE.AND P0, PT, R9, 0x1, PT ;  /* 0x000000010900780c */ /* 0x000fda0003f05270 */
[----:B------:R-:W-:Y:S05]  /*41e0*/  @P0 BRA `(.L_x_556) ;  /* 0x0000000400400947 */ /* 0x000fea0003800000 */
[----:B0-----:R-:W-:-:S05]  /*41f0*/  VIADD R12, R12, 0xffffffff ;  /* 0xffffffff0c0c7836 */ /* 0x001fca0000000000 */
[----:B------:R0:W-:Y:S01]  /*4200*/  STS [UR11+0xc], R12 ;  /* 0x00000c0cff007988 */ /* 0x0001e2000800080b */
[----:B------:R-:W-:Y:S05]  /*4210*/  BRA `(.L_x_556) ;  /* 0x0000000400347947 */ /* 0x000fea0003800000 */
.L_x_585:
[----:B------:R-:W-:-:S05]  /*4220*/  VIADD R7, R7, 0xffffffff ;  /* 0xffffffff07077836 */ /* 0x000fca0000000000 */
[----:B------:R1:W-:Y:S01]  /*4230*/  STS [UR11+0x10], R7 ;  /* 0x00001007ff007988 */ /* 0x0003e2000800080b */
[----:B------:R-:W-:Y:S05]  /*4240*/  BRA `(.L_x_556) ;  /* 0x0000000400287947 */ /* 0x000fea0003800000 */
.L_x_586:
[----:B------:R-:W-:-:S05]  /*4250*/  IADD3 R7, PT, PT, R7, 0x1, RZ ;  /* 0x0000000107077810 */ /* 0x000fca0007ffe0ff */
[----:B------:R1:W-:Y:S01]  /*4260*/  STS [UR11+0x10], R7 ;  /* 0x00001007ff007988 */ /* 0x0003e2000800080b */
[----:B------:R-:W-:Y:S05]  /*4270*/  BRA `(.L_x_556) ;  /* 0x00000004001c7947 */ /* 0x000fea0003800000 */
.L_x_581:
        /* <DEDUP_REMOVED lines=10> */
.L_x_588:
[----:B------:R-:W-:Y:S05]  /*4320*/  BRX R10 -0x4330                                                          (*"BRANCH_TARGETS .L_x_589,.L_x_590,.L_x_591"*) ;  /* 0xffffffbc0a347949 */ /* 0x000fea000383ffff */
.L_x_591:
[----:B------:R-:W-:-:S13]  /*4330*/  ISETP.NE.AND P0, PT, R9, 0x2, PT ;  /* 0x000000020900780c */ /* 0x000fda0003f05270 */
[----:B------:R-:W-:Y:S05]  /*4340*/  @P0 BRA `(.L_x_556) ;  /* 0x0000000000e80947 */ /* 0x000fea0003800000 */
[----:B0-----:R-:W-:-:S05]  /*4350*/  VIADD R12, R12, 0x1 ;  /* 0x000000010c0c7836 */ /* 0x001fca0000000000 */
[----:B------:R0:W-:Y:S01]  /*4360*/  STS [UR11+0xc], R12 ;  /* 0x00000c0cff007988 */ /* 0x0001e2000800080b */
[----:B------:R-:W-:Y:S05]  /*4370*/  BRA `(.L_x_556) ;  /* 0x0000000000dc7947 */ /* 0x000fea0003800000 */
.L_x_589:
[----:B------:R-:W-:-:S05]  /*4380*/  VIADD R7, R7, 0xffffffff ;  /* 0xffffffff07077836 */ /* 0x000fca0000000000 */
[----:B------:R1:W-:Y:S01]  /*4390*/  STS [UR11+0x10], R7 ;  /* 0x00001007ff007988 */ /* 0x0003e2000800080b */
[----:B------:R-:W-:Y:S05]  /*43a0*/  BRA `(.L_x_556) ;  /* 0x0000000000d07947 */ /* 0x000fea0003800000 */
.L_x_590:
[----:B------:R-:W-:-:S05]  /*43b0*/  VIADD R7, R7, 0x1 ;  /* 0x0000000107077836 */ /* 0x000fca0000000000 */
[----:B------:R1:W-:Y:S01]  /*43c0*/  STS [UR11+0x10], R7 ;  /* 0x00001007ff007988 */ /* 0x0003e2000800080b */
[----:B------:R-:W-:Y:S05]  /*43d0*/  BRA `(.L_x_556) ;  /* 0x0000000000c47947 */ /* 0x000fea0003800000 */
.L_x_555:
[----:B-123--:R-:W-:-:S05]  /*43e0*/  IMAD.MOV.U32 R11, RZ, RZ, -0x3 ;  /* 0xfffffffdff0b7424 */ /* 0x00efca00078e00ff */
[----:B------:R-:W-:-:S05]  /*43f0*/  VIADDMNMX.U32 R10, R8, R11, 0x2, PT ;  /* 0x00000002080a7446 */ /* 0x000fca000380000b */
[----:B------:R-:W-:-:S04]  /*4400*/  IMAD.SHL.U32 R13, R10, 0x4, RZ ;  /* 0x000000040a0d7824 */ /* 0x000fc800078e00ff */
[----:B------:R-:W1:Y:S02]  /*4410*/  LDC R10, c[0x2][R13+0xc] ;  /* 0x008003000d0a7b82 */ /* 0x000e640000000800 */
[----:B-1----:R-:W-:-:S04]  /*4420*/  SHF.R.S32.HI R11, RZ, 0x1f, R10 ;  /* 0x0000001fff0b7819 */ /* 0x002fc8000001140a */
.L_x_592:
[----:B------:R-:W-:Y:S05]  /*4430*/  BRX R10 -0x4440                                                          (*"BRANCH_TARGETS .L_x_593,.L_x_594,.L_x_556"*) ;  /* 0xffffffb80af07949 */ /* 0x000fea000383ffff */
.L_x_594:
        /* <DEDUP_REMOVED lines=10> */
.L_x_596:
[----:B------:R-:W-:Y:S05]  /*44e0*/  BRX R10 -0x44f0                                                          (*"BRANCH_TARGETS .L_x_597,.L_x_598,.L_x_599"*) ;  /* 0xffffffb80ac47949 */ /* 0x000fea000383ffff */
.L_x_599:
[----:B------:R-:W-:-:S13]  /*44f0*/  ISETP.NE.AND P0, PT, R9, 0x1, PT ;  /* 0x000000010900780c */ /* 0x000fda0003f05270 */
[----:B------:R-:W-:Y:S05]  /*4500*/  @P0 BRA `(.L_x_556) ;  /* 0x0000000000780947 */ /* 0x000fea0003800000 */
[----:B------:R-:W-:-:S05]  /*4510*/  IADD3 R12, PT, PT, R12, -0x1, RZ ;  /* 0xffffffff0c0c7810 */ /* 0x000fca0007ffe0ff */
[----:B------:R1:W-:Y:S01]  /*4520*/  STS [UR11+0xc], R12 ;  /* 0x00000c0cff007988 */ /* 0x0003e2000800080b */
[----:B------:R-:W-:Y:S05]  /*4530*/  BRA `(.L_x_556) ;  /* 0x00000000006c7947 */ /* 0x000fea0003800000 */
.L_x_597:
[----:B------:R-:W-:-:S05]  /*4540*/  VIADD R12, R12, 0x1 ;  /* 0x000000010c0c7836 */ /* 0x000fca0000000000 */
[----:B------:R1:W-:Y:S01]  /*4550*/  STS [UR11+0xc], R12 ;  /* 0x00000c0cff007988 */ /* 0x0003e2000800080b */
[----:B------:R-:W-:Y:S05]  /*4560*/  BRA `(.L_x_556) ;  /* 0x0000000000607947 */ /* 0x000fea0003800000 */
.L_x_598:
[----:B0-----:R-:W-:-:S05]  /*4570*/  VIADD R7, R7, 0xffffffff ;  /* 0xffffffff07077836 */ /* 0x001fca0000000000 */
[----:B------:R0:W-:Y:S01]  /*4580*/  STS [UR11+0x10], R7 ;  /* 0x00001007ff007988 */ /* 0x0001e2000800080b */
[----:B------:R-:W-:Y:S05]  /*4590*/  BRA `(.L_x_556) ;  /* 0x0000000000547947 */ /* 0x000fea0003800000 */
.L_x_593:
        /* <DEDUP_REMOVED lines=8> */
[----:B------:R-:W0:Y:S02]  /*4620*/  LDC R10, c[0x2][R13+0x30] ;  /* 0x00800c000d0a7b82 */ /* 0x000e240000000800 */
[----:B0-----:R-:W-:-:S04]  /*4630*/  SHF.R.S32.HI R11, RZ, 0x1f, R10 ;  /* 0x0000001fff0b7819 */ /* 0x001fc8000001140a */
.L_x_600:
[----:B------:R-:W-:Y:S05]  /*4640*/  BRX R10 -0x4650                                                          (*"BRANCH_TARGETS .L_x_601,.L_x_602,.L_x_603"*) ;  /* 0xffffffb80a6c7949 */ /* 0x000fea000383ffff */
.L_x_602:
[----:B------:R-:W-:-:S13]  /*4650*/  ISETP.NE.AND P0, PT, R9, 0x1, PT ;  /* 0x000000010900780c */ /* 0x000fda0003f05270 */
[----:B------:R-:W-:Y:S05]  /*4660*/  @P0 BRA `(.L_x_556) ;  /* 0x0000000000200947 */ /* 0x000fea0003800000 */
[----:B------:R-:W-:-:S05]  /*4670*/  VIADD R12, R12, 0xffffffff ;  /* 0xffffffff0c0c7836 */ /* 0x000fca0000000000 */
[----:B------:R0:W-:Y:S01]  /*4680*/  STS [UR11+0xc], R12 ;  /* 0x00000c0cff007988 */ /* 0x0001e2000800080b */
[----:B------:R-:W-:Y:S05]  /*4690*/  BRA `(.L_x_556) ;  /* 0x0000000000147947 */ /* 0x000fea0003800000 */
.L_x_601:
[----:B------:R-:W-:-:S05]  /*46a0*/  VIADD R12, R12, 0x1 ;  /* 0x000000010c0c7836 */ /* 0x000fca0000000000 */
[----:B------:R2:W-:Y:S01]  /*46b0*/  STS [UR11+0xc], R12 ;  /* 0x00000c0cff007988 */ /* 0x0005e2000800080b */
[----:B------:R-:W-:Y:S05]  /*46c0*/  BRA `(.L_x_556) ;  /* 0x0000000000087947 */ /* 0x000fea0003800000 */
.L_x_603:
[----:B-1----:R-:W-:-:S05]  /*46d0*/  VIADD R7, R7, 0x1 ;  /* 0x0000000107077836 */ /* 0x002fca0000000000 */
[----:B------:R3:W-:Y:S02]  /*46e0*/  STS [UR11+0x10], R7 ;  /* 0x00001007ff007988 */ /* 0x0007e4000800080b */
.L_x_556:
[----:B------:R-:W-:Y:S01]  /*46f0*/  ISETP.GE.U32.AND P0, PT, R7, 0x14, PT ;  /* 0x000000140700780c */ /* 0x000fe20003f06070 */
[----:B------:R0:W-:Y:S01]  /*4700*/  STS [UR11+0x8], R8 ;  /* 0x00000808ff007988 */ /* 0x0001e2000800080b */
[----:B------:R-:W-:Y:S01]  /*4710*/  ISETP.GE.AND P1, PT, R0, 0x1, PT ;  /* 0x000000010000780c */ /* 0x000fe20003f26270 */
[----:B------:R-:W-:Y:S01]  /*4720*/  IMAD.MOV.U32 R13, RZ, RZ, RZ ;  /* 0x000000ffff0d7224 */ /* 0x000fe200078e00ff */
[----:B------:R-:W-:-:S13]  /*4730*/  ISETP.LT.U32.AND P0, PT, R12, 0x1e, !P0 ;  /* 0x0000001e0c00780c */ /* 0x000fda0004701070 */
[----:B0-----:R-:W-:Y:S02]  /*4740*/  @!P0 IMAD.MOV.U32 R9, RZ, RZ, 0x1 ;  /* 0x00000001ff098424 */ /* 0x001fe400078e00ff */
[----:B------:R-:W-:-:S03]  /*4750*/  @!P0 IMAD.MOV.U32 R13, RZ, RZ, -0x3cea0000 ;  /* 0xc3160000ff0d8424 */ /* 0x000fc600078e00ff */
[----:B------:R0:W-:Y:S01]  /*4760*/  @!P0 STS [UR11+0x404], R9 ;  /* 0x00040409ff008988 */ /* 0x0001e2000800080b */
[----:B------:R-:W-:Y:S05]  /*4770*/  @!P1 BRA `(.L_x_557) ;  /* 0x0000000400909947 */ /* 0x000fea0003800000 */
[C---:B------:R-:W-:Y:S01]  /*4780*/  ISETP.GE.U32.AND P0, PT, R0.reuse, 0x4, PT ;  /* 0x000000040000780c */ /* 0x040fe20003f06070 */
[----:B------:R-:W-:Y:S01]  /*4790*/  HFMA2 R8, -RZ, RZ, 0, 0 ;  /* 0x00000000ff087431 */ /* 0x000fe200000001ff */
[----:B------:R-:W-:-:S11]  /*47a0*/  LOP3.LUT R15, R0, 0x3, RZ, 0xc0, !PT ;  /* 0x00000003000f7812 */ /* 0x000fd600078ec0ff */
[----:B------:R-:W-:Y:S05]  /*47b0*/  @!P0 BRA `(.L_x_558) ;  /* 0x0000000000dc8947 */ /* 0x000fea0003800000 */
[----:B------:R-:W-:Y:S01]  /*47c0*/  UIADD3 UR4, UPT, UPT, UR6, 0x24, URZ ;  /* 0x0000002406047890 */ /* 0x000fe2000fffe0ff */
[----:B------:R-:W-:Y:S01]  /*47d0*/  LOP3.LUT R8, R0, 0x7ffffffc, RZ, 0xc0, !PT ;  /* 0x7ffffffc00087812 */ /* 0x000fe200078ec0ff */
[----:B------:R-:W-:Y:S02]  /*47e0*/  UIADD3 UR6, UPT, UPT, UR6, 0x1b4, URZ ;  /* 0x000001b406067890 */ /* 0x000fe4000fffe0ff */
[----:B------:R-:W-:Y:S02]  /*47f0*/  ULEA UR5, UR7, UR4, 0x18 ;  /* 0x0000000407057291 */ /* 0x000fe4000f8ec0ff */
[----:B------:R-:W-:Y:S01]  /*4800*/  ULEA UR6, UR7, UR6, 0x18 ;  /* 0x0000000607067291 */ /* 0x000fe2000f8ec0ff */
[----:B------:R-:W-:-:S11]  /*4810*/  UMOV UR4, URZ ;  /* 0x000000ff00047c82 */ /* 0x000fd60008000000 */
.L_x_563:
[----:B------:R-:W-:Y:S02]  /*4820*/  ULEA UR7, UR4, UR5, 0x2 ;  /* 0x0000000504077291 */ /* 0x000fe4000f8e10ff */
[----:B------:R-:W-:-:S07]  /*4830*/  ULEA UR8, UR4, UR6, 0x2 ;  /* 0x0000000604087291 */ /* 0x000fce000f8e10ff */
[----:B0-----:R-:W0:Y:S02]  /*4840*/  LDS R9, [UR7] ;  /* 0x00000007ff097984 */ /* 0x001e240008000800 */
[----:B0-----:R-:W-:-:S13]  /*4850*/  ISETP.NE.AND P0, PT, R9, R12, PT ;  /* 0x0000000c0900720c */ /* 0x001fda0003f05270 */
[----:B------:R-:W-:Y:S05]  /*4860*/  @P0 BRA `(.L_x_559) ;  /* 0x0000000000200947 */ /* 0x000fea0003800000 */
[----:B------:R-:W0:Y:S02]  /*4870*/  LDS R10, [UR8] ;  /* 0x00000008ff0a7984 */ /* 0x000e240008000800 */
[----:B0-----:R-:W-:-:S13]  /*4880*/  ISETP.NE.AND P0, PT, R10, R7, PT ;  /* 0x000000070a00720c */ /* 0x001fda0003f05270 */
[----:B------:R-:W0:Y:S01]  /*4890*/  @!P0 S2R R10, SR_CgaCtaId ;  /* 0x00000000000a8919 */ /* 0x000e220000008800 */
[----:B------:R-:W-:Y:S01]  /*48a0*/  @!P0 MOV R9, 0x400 ;  /* 0x0000040000098802 */ /* 0x000fe20000000f00 */
[----:B----4-:R-:W-:Y:S02]  /*48b0*/  @!P0 IMAD.MOV.U32 R14, RZ, RZ, 0x1 ;  /* 0x00000001ff0e8424 */ /* 0x010fe400078e00ff */
[----:B------:R-:W-:Y:S01]  /*48c0*/  @!P0 IMAD.MOV.U32 R13, RZ, RZ, -0x3cea0000 ;  /* 0xc3160000ff0d8424 */ /* 0x000fe200078e00ff */
[----:B0-----:R-:W-:-:S05]  /*48d0*/  @!P0 LEA R9, R10, R9, 0x18 ;  /* 0x000000090a098211 */ /* 0x001fca00078ec0ff */
[----:B------:R0:W-:Y:S02]  /*48e0*/  @!P0 STS [R9+0x404], R14 ;  /* 0x0004040e09008388 */ /* 0x0001e40000000800 */
.L_x_559:
[----:B0-----:R-:W0:Y:S02]  /*48f0*/  LDS R9, [UR7+0x4] ;  /* 0x00000407ff097984 */ /* 0x001e240008000800 */
[----:B0-----:R-:W-:-:S13]  /*4900*/  ISETP.NE.AND P0, PT, R9, R12, PT ;  /* 0x0000000c0900720c */ /* 0x001fda0003f05270 */
[----:B------:R-:W-:Y:S05]  /*4910*/  @P0 BRA `(.L_x_560) ;  /* 0x0000000000200947 */ /* 0x000fea0003800000 */
[----:B------:R-:W0:Y:S02]  /*4920*/  LDS R10, [UR8+0x4] ;  /* 0x00000408ff0a7984 */ /* 0x000e240008000800 */
[----:B0-----:R-:W-:-:S13]  /*4930*/  ISETP.NE.AND P0, PT, R10, R7, PT ;  /* 0x000000070a00720c */ /* 0x001fda0003f05270 */
[----:B------:R-:W0:Y:S01]  /*4940*/  @!P0 S2R R10, SR_CgaCtaId ;  /* 0x00000000000a8919 */ /* 0x000e220000008800 */
[----:B------:R-:W-:Y:S01]  /*4950*/  @!P0 MOV R9, 0x400 ;  /* 0x0000040000098802 */ /* 0x000fe20000000f00 */
[----:B----4-:R-:W-:Y:S02]  /*4960*/  @!P0 IMAD.MOV.U32 R14, RZ, RZ, 0x1 ;  /* 0x00000001ff0e8424 */ /* 0x010fe400078e00ff */
[----:B------:R-:W-:Y:S01]  /*4970*/  @!P0 IMAD.MOV.U32 R13, RZ, RZ, -0x3cea0000 ;  /* 0xc3160000ff0d8424 */ /* 0x000fe200078e00ff */
[----:B0-----:R-:W-:-:S05]  /*4980*/  @!P0 LEA R9, R10, R9, 0x18 ;  /* 0x000000090a098211 */ /* 0x001fca00078ec0ff */
[----:B------:R0:W-:Y:S02]  /*4990*/  @!P0 STS [R9+0x404], R14 ;  /* 0x0004040e09008388 */ /* 0x0001e40000000800 */
.L_x_560:
        /* <DEDUP_REMOVED lines=11> */
.L_x_561:
[----:B0-----:R-:W0:Y:S01]  /*4a50*/  LDS R9, [UR7+0xc] ;  /* 0x00000c07ff097984 */ /* 0x001e220008000800 */
[----:B------:R-:W-:-:S06]  /*4a60*/  UIADD3 UR4, UPT, UPT, UR4, 0x4, URZ ;  /* 0x0000000404047890 */ /* 0x000fcc000fffe0ff */
[----:B------:R-:W-:Y:S02]  /*4a70*/  ISETP.NE.AND P1, PT, R8, UR4, PT ;  /* 0x0000000408007c0c */ /* 0x000fe4000bf25270 */
        /* <DEDUP_REMOVED lines=10> */
.L_x_562:
[----:B------:R-:W-:Y:S05]  /*4b20*/  @P1 BRA `(.L_x_563) ;  /* 0xfffffffc003c1947 */ /* 0x000fea000383ffff */
.L_x_558:
[----:B------:R-:W-:-:S13]  /*4b30*/  ISETP.NE.AND P0, PT, R15, RZ, PT ;  /* 0x000000ff0f00720c */ /* 0x000fda0003f05270 */
[----:B------:R-:W-:Y:S05]  /*4b40*/  @!P0 BRA `(.L_x_557) ;  /* 0x00000000009c8947 */ /* 0x000fea0003800000 */
[----:B------:R-:W5:Y:S01]  /*4b50*/  S2R R17, SR_CgaCtaId ;  /* 0x0000000000117919 */ /* 0x000f620000008800 */
[----:B0---4-:R-:W-:Y:S02]  /*4b60*/  MOV R14, 0x400 ;  /* 0x00000400000e7802 */ /* 0x011fe40000000f00 */
[----:B------:R-:W-:-:S03]  /*4b70*/  ISETP.NE.AND P1, PT, R15, 0x1, PT ;  /* 0x000000010f00780c */ /* 0x000fc60003f25270 */
[C---:B------:R-:W-:Y:S02]  /*4b80*/  VIADD R9, R14.reuse, 0x24 ;  /* 0x000000240e097836 */ /* 0x040fe40000000000 */
[----:B------:R-:W-:-:S03]  /*4b90*/  VIADD R16, R14, 0x1b4 ;  /* 0x000001b40e107836 */ /* 0x000fc60000000000 */
[C---:B-----5:R-:W-:Y:S02]  /*4ba0*/  LEA R9, R17.reuse, R9, 0x18 ;  /* 0x0000000911097211 */ /* 0x060fe400078ec0ff */
[----:B------:R-:W-:-:S03]  /*4bb0*/  LEA R11, R17, R16, 0x18 ;  /* 0x00000010110b7211 */ /* 0x000fc600078ec0ff */
[C---:B------:R-:W-:Y:S01]  /*4bc0*/  IMAD R10, R8.reuse, 0x4, R9 ;  /* 0x00000004080a7824 */ /* 0x040fe200078e0209 */
[----:B------:R-:W-:-:S04]  /*4bd0*/  LEA R11, R8, R11, 0x2 ;  /* 0x0000000b080b7211 */ /* 0x000fc800078e10ff */
[----:B------:R-:W0:Y:S02]  /*4be0*/  LDS R9, [R10] ;  /* 0x000000000a097984 */ /* 0x000e240000000800 */
[----:B0-----:R-:W-:-:S13]  /*4bf0*/  ISETP.NE.AND P0, PT, R9, R12, PT ;  /* 0x0000000c0900720c */ /* 0x001fda0003f05270 */
[----:B------:R-:W-:Y:S05]  /*4c00*/  @P0 BRA `(.L_x_564) ;  /* 0x0000000000180947 */ /* 0x000fea0003800000 */
[----:B------:R-:W0:Y:S02]  /*4c10*/  LDS R8, [R11] ;  /* 0x000000000b087984 */ /* 0x000e240000000800 */
[----:B0-----:R-:W-:-:S13]  /*4c20*/  ISETP.NE.AND P0, PT, R8, R7, PT ;  /* 0x000000070800720c */ /* 0x001fda0003f05270 */
[----:B------:R-:W-:Y:S01]  /*4c30*/  @!P0 LEA R8, R17, R14, 0x18 ;  /* 0x0000000e11088211 */ /* 0x000fe200078ec0ff */
[----:B------:R-:W-:Y:S02]  /*4c40*/  @!P0 IMAD.MOV.U32 R9, RZ, RZ, 0x1 ;  /* 0x00000001ff098424 */ /* 0x000fe400078e00ff */
[----:B------:R-:W-:-:S03]  /*4c50*/  @!P0 IMAD.MOV.U32 R13, RZ, RZ, -0x3cea0000 ;  /* 0xc3160000ff0d8424 */ /* 0x000fc600078e00ff */
[----:B------:R0:W-:Y:S04]  /*4c60*/  @!P0 STS [R8+0x404], R9 ;  /* 0x0004040908008388 */ /* 0x0001e80000000800 */
.L_x_564:
[----:B------:R-:W-:Y:S05]  /*4c70*/  @!P1 BRA `(.L_x_557) ;  /* 0x0000000000509947 */ /* 0x000fea0003800000 */
[----:B0-----:R-:W0:Y:S01]  /*4c80*/  LDS R9, [R10+0x4] ;  /* 0x000004000a097984 */ /* 0x001e220000000800 */
[----:B------:R-:W-:Y:S02]  /*4c90*/  ISETP.NE.AND P1, PT, R15, 0x2, PT ;  /* 0x000000020f00780c */ /* 0x000fe40003f25270 */
[----:B0-----:R-:W-:-:S13]  /*4ca0*/  ISETP.NE.AND P0, PT, R9, R12, PT ;  /* 0x0000000c0900720c */ /* 0x001fda0003f05270 */
[----:B------:R-:W-:Y:S05]  /*4cb0*/  @P0 BRA `(.L_x_565) ;  /* 0x0000000000180947 */ /* 0x000fea0003800000 */
[----:B------:R-:W0:Y:S02]  /*4cc0*/  LDS R8, [R11+0x4] ;  /* 0x000004000b087984 */ /* 0x000e240000000800 */
[----:B0-----:R-:W-:-:S13]  /*4cd0*/  ISETP.NE.AND P0, PT, R8, R7, PT ;  /* 0x000000070800720c */ /* 0x001fda0003f05270 */
[----:B------:R-:W-:Y:S01]  /*4ce0*/  @!P0 LEA R8, R17, R14, 0x18 ;  /* 0x0000000e11088211 */ /* 0x000fe200078ec0ff */
[----:B------:R-:W-:Y:S02]  /*4cf0*/  @!P0 IMAD.MOV.U32 R9, RZ, RZ, 0x1 ;  /* 0x00000001ff098424 */ /* 0x000fe400078e00ff */
[----:B------:R-:W-:-:S03]  /*4d00*/  @!P0 IMAD.MOV.U32 R13, RZ, RZ, -0x3cea0000 ;  /* 0xc3160000ff0d8424 */ /* 0x000fc600078e00ff */
[----:B------:R0:W-:Y:S04]  /*4d10*/  @!P0 STS [R8+0x404], R9 ;  /* 0x0004040908008388 */ /* 0x0001e80000000800 */
.L_x_565:
[----:B------:R-:W-:Y:S05]  /*4d20*/  @!P1 BRA `(.L_x_557) ;  /* 0x0000000000249947 */ /* 0x000fea0003800000 */
[----:B0-----:R-:W0:Y:S02]  /*4d30*/  LDS R9, [R10+0x8] ;  /* 0x000008000a097984 */ /* 0x001e240000000800 */
        /* <DEDUP_REMOVED lines=8> */
.L_x_557:
[----:B------:R-:W5:Y:S01]  /*4dc0*/  S2UR UR5, SR_CgaCtaId ;  /* 0x00000000000579c3 */ /* 0x000f620000008800 */
[----:B------:R-:W-:-:S07]  /*4dd0*/  UMOV UR4, 0x400 ;  /* 0x0000040000047882 */ /* 0x000fce0000000000 */
[----:B0---4-:R-:W0:Y:S08]  /*4de0*/  LDC.64 R14, c[0x0][0x390] ;  /* 0x0000e400ff0e7b82 */ /* 0x011e300000000a00 */
[----:B------:R-:W4:Y:S01]  /*4df0*/  LDC.64 R16, c[0x0][0x398] ;  /* 0x0000e600ff107b82 */ /* 0x000f220000000a00 */
[----:B-----5:R-:W-:-:S09]  /*4e00*/  ULEA UR4, UR5, UR4, 0x18 ;  /* 0x0000000405047291 */ /* 0x020fd2000f8ec0ff */
[----:B------:R-:W5:Y:S02]  /*4e10*/  LDS.128 R8, [UR4+0x10] ;  /* 0x00001004ff087984 */ /* 0x000f640008000c00 */
[----:B-----5:R-:W-:-:S04]  /*4e20*/  ISETP.NE.AND P0, PT, R7, R10, PT ;  /* 0x0000000a0700720c */ /* 0x020fc80003f05270 */
[----:B------:R-:W-:-:S13]  /*4e30*/  ISETP.NE.OR P0, PT, R12, R9, P0 ;  /* 0x000000090c00720c */ /* 0x000fda0000705670 */
[----:B0-----:R-:W-:-:S04]  /*4e40*/  @!P0 IMAD.WIDE R8, R11, 0x4, R14 ;  /* 0x000000040b088825 */ /* 0x001fc800078e020e */
[C---:B----4-:R-:W-:Y:S02]  /*4e50*/  @!P0 IMAD.WIDE R14, R11.reuse, 0x4, R16 ;  /* 0x000000040b0e8825 */ /* 0x050fe400078e0210 */
[----:B------:R0:W1:Y:S04]  /*4e60*/  @!P0 LDG.E R8, desc[UR24][R8.64] ;  /* 0x0000001808088981 */ /* 0x000068000c1e1900 */
[----:B------:R-:W4:Y:S01]  /*4e70*/  @!P0 LDG.E R14, desc[UR24][R14.64] ;  /* 0x000000180e0e8981 */ /* 0x000f22000c1e1900 */
[----:B------:R-:W-:Y:S02]  /*4e80*/  @!P0 IMAD.MOV.U32 R13, RZ, RZ, 0x43fa0000 ;  /* 0x43fa0000ff0d8424 */ /* 0x000fe400078e00ff */
[----:B------:R-:W-:Y:S02]  /*4e90*/  @!P0 VIADD R11, R11, 0x1 ;  /* 0x000000010b0b8836 */ /* 0x000fe40000000000 */
[----:B------:R-:W-:Y:S01]  /*4ea0*/  @!P0 VIADD R0, R0, 0x1 ;  /* 0x0000000100008836 */ /* 0x000fe20000000000 */
[----:B------:R-:W-:Y:S01]  /*4eb0*/  FSETP.NEU.AND P1, PT, R13, -1, PT ;  /* 0xbf8000000d00780b */ /* 0x000fe20003f2d000 */
[----:B------:R-:W-:-:S03]  /*4ec0*/  FADD R6, R6, R13 ;  /* 0x0000000d06067221 */ /* 0x000fc60000000000 */
[C---:B------:R-:W-:Y:S01]  /*4ed0*/  ISETP.LT.AND P1, PT, R5.reuse, 0xc8, P1 ;  /* 0x000000c80500780c */ /* 0x040fe20000f21270 */
[----:B------:R0:W-:Y:S01]  /*4ee0*/  @!P0 STS [UR4+0x20], R0 ;  /* 0x00002000ff008988 */ /* 0x0001e20008000804 */
[----:B------:R-:W-:-:S11]  /*4ef0*/  VIADD R5, R5, 0x1 ;  /* 0x0000000105057836 */ /* 0x000fd60000000000 */
[----:B0-----:R-:W-:-:S05]  /*4f00*/  @!P1 IMAD.MOV.U32 R9, RZ, RZ, 0x1 ;  /* 0x00000001ff099424 */ /* 0x001fca00078e00ff */
[----:B------:R0:W-:Y:S01]  /*4f10*/  @!P1 STS [UR4+0x404], R9 ;  /* 0x00040409ff009988 */ /* 0x0001e20008000804 */
[----:B-1-3--:R-:W-:-:S04]  /*4f20*/  @!P0 IMAD.HI.U32 R7, R8, -0x77777777, RZ ;  /* 0x8888888908078827 */ /* 0x00afc800078e00ff */
[----:B----4-:R-:W-:Y:S01]  /*4f30*/  @!P0 IMAD.HI.U32 R10, R14, -0x33333333, RZ ;  /* 0xcccccccd0e0a8827 */ /* 0x010fe200078e00ff */
[----:B------:R-:W-:-:S04]  /*4f40*/  @!P0 SHF.R.U32.HI R7, RZ, 0x4, R7 ;  /* 0x00000004ff078819 */ /* 0x000fc80000011607 */
[----:B------:R-:W-:Y:S01]  /*4f50*/  @!P0 SHF.R.U32.HI R17, RZ, 0x4, R10 ;  /* 0x00000004ff118819 */ /* 0x000fe2000001160a */
[----:B------:R-:W-:-:S04]  /*4f60*/  @!P0 IMAD R7, R7, -0x1e, R8 ;  /* 0xffffffe207078824 */ /* 0x000fc800078e0208 */
[----:B------:R-:W-:Y:S01]  /*4f70*/  @!P0 IMAD R10, R17, -0x14, R14 ;  /* 0xffffffec110a8824 */ /* 0x000fe200078e020e */
[----:B------:R0:W-:Y:S04]  /*4f80*/  @!P0 STS [UR4+0x14], R7 ;  /* 0x00001407ff008988 */ /* 0x0001e80008000804 */
[----:B------:R0:W-:Y:S02]  /*4f90*/  @!P0 STS.64 [UR4+0x18], R10 ;  /* 0x0000180aff008988 */ /* 0x0001e40008000a04 */
.L_x_551:
[----:B------:R-:W-:Y:S05]  /*4fa0*/  BSYNC.RECONVERGENT B0 ;  /* 0x0000000000007941 */ /* 0x000fea0003800200 */
.L_x_550:
[----:B------:R-:W3:Y:S08]  /*4fb0*/  S2UR UR5, SR_CgaCtaId ;  /* 0x00000000000579c3 */ /* 0x000ef00000008800 */
[----:B------:R-:W-:Y:S06]  /*4fc0*/  BAR.SYNC.DEFER_BLOCKING 0x0 ;  /* 0x0000000000007b1d */ /* 0x000fec0000010000 */
[----:B------:R-:W-:-:S02]  /*4fd0*/  UMOV UR4, 0x400 ;  /* 0x0000040000047882 */ /* 0x000fc40000000000 */
[----:B---3--:R-:W-:-:S09]  /*4fe0*/  ULEA UR4, UR5, UR4, 0x18 ;  /* 0x0000000405047291 */ /* 0x008fd2000f8ec0ff */
[----:B------:R-:W3:Y:S02]  /*4ff0*/  LDS R0, [UR4+0x404] ;  /* 0x00040404ff007984 */ /* 0x000ee40008000800 */
[----:B---3--:R-:W-:-:S13]  /*5000*/  ISETP.NE.AND P0, PT, R0, RZ, PT ;  /* 0x000000ff0000720c */ /* 0x008fda0003f05270 */
[----:B------:R-:W-:Y:S05]  /*5010*/  @!P0 BRA `(.L_x_566) ;  /* 0xffffffb000a08947 */ /* 0x000fea000383ffff */
[----:B------:R-:W-:Y:S01]  /*5020*/  BAR.SYNC.DEFER_BLOCKING 0x0 ;  /* 0x0000000000007b1d */ /* 0x000fe20000010000 */
[----:B------:R-:W-:-:S13]  /*5030*/  ISETP.NE.AND P0, PT, R3, RZ, PT ;  /* 0x000000ff0300720c */ /* 0x000fda0003f05270 */
[----:B------:R-:W-:Y:S05]  /*5040*/  @P0 EXIT ;  /* 0x000000000000094d */ /* 0x000fea0003800000 */
[----:B0-----:R-:W0:Y:S01]  /*5050*/  LDC.64 R8, c[0x0][0x388] ;  /* 0x0000e200ff087b82 */ /* 0x001e220000000a00 */
[----:B------:R-:W-:-:S05]  /*5060*/  I2FP.F32.S32 R5, R5 ;  /* 0x0000000500057245 */ /* 0x000fca0000201400 */
[----:B------:R-:W-:Y:S01]  /*5070*/  FADD R5, R6, R5 ;  /* 0x0000000506057221 */ /* 0x000fe20000000000 */
[----:B0-----:R-:W-:-:S05]  /*5080*/  IMAD.WIDE.U32 R2, R2, 0x4, R8 ;  /* 0x0000000402027825 */ /* 0x001fca00078e0008 */
[----:B------:R-:W-:Y:S01]  /*5090*/  STG.E desc[UR24][R2.64], R5 ;  /* 0x0000000502007986 */ /* 0x000fe2000c101918 */
[----:B------:R-:W-:Y:S05]  /*50a0*/  EXIT ;  /* 0x000000000000794d */ /* 0x000fea0003800000 */
        .weak           $__internal_1_$__cuda_sm20_dblrcp_rn_slowpath_v3
        .type           $__internal_1_$__cuda_sm20_dblrcp_rn_slowpath_v3,@function
        .size           $__internal_1_$__cuda_sm20_dblrcp_rn_slowpath_v3,($__internal_2_$__cuda_sm20_dsqrt_rn_f64_mediumpath_v1 - $__internal_1_$__cuda_sm20_dblrcp_rn_slowpath_v3)
$__internal_1_$__cuda_sm20_dblrcp_rn_slowpath_v3:
[----:B------:R-:W-:Y:S01]  /*50b0*/  DSETP.GTU.AND P0, PT, |R8|, +INF , PT ;  /* 0x7ff000000800742a */ /* 0x000fe20003f0c200 */
[----:B------:R-:W-:-:S13]  /*50c0*/  BSSY.RECONVERGENT B2, `(.L_x_567) ;  /* 0x0000023000027945 */ /* 0x000fda0003800200 */
[----:B------:R-:W-:Y:S05]  /*50d0*/  @P0 BRA `(.L_x_568) ;  /* 0x00000000007c0947 */ /* 0x000fea0003800000 */
[----:B------:R-:W-:-:S04]  /*50e0*/  LOP3.LUT R13, R9, 0x7fffffff, RZ, 0xc0, !PT ;  /* 0x7fffffff090d7812 */ /* 0x000fc800078ec0ff */
[----:B------:R-:W-:-:S04]  /*50f0*/  IADD3 R7, PT, PT, R13, -0x1, RZ ;  /* 0xffffffff0d077810 */ /* 0x000fc80007ffe0ff */
[----:B------:R-:W-:-:S13]  /*5100*/  ISETP.GE.U32.AND P0, PT, R7, 0x7fefffff, PT ;  /* 0x7fefffff0700780c */ /* 0x000fda0003f06070 */
[----:B------:R-:W-:Y:S01]  /*5110*/  @P0 LOP3.LUT R11, R9, 0x7ff00000, RZ, 0x3c, !PT ;  /* 0x7ff00000090b0812 */ /* 0x000fe200078e3cff */
[----:B------:R-:W-:Y:S01]  /*5120*/  @P0 IMAD.MOV.U32 R10, RZ, RZ, RZ ;  /* 0x000000ffff0a0224 */ /* 0x000fe200078e00ff */
[----:B------:R-:W-:Y:S06]  /*5130*/  @P0 BRA `(.L_x_569) ;  /* 0x00000000006c0947 */ /* 0x000fec0003800000 */
[----:B------:R-:W-:-:S13]  /*5140*/  ISETP.GE.U32.AND P0, PT, R13, 0x1000001, PT ;  /* 0x010000010d00780c */ /* 0x000fda0003f06070 */
[----:B------:R-:W-:Y:S05]  /*5150*/  @!P0 BRA `(.L_x_570) ;  /* 0x0000000000348947 */ /* 0x000fea0003800000 */
[----:B------:R-:W-:Y:S02]  /*5160*/  VIADD R11, R9, 0xc0200000 ;  /* 0xc0200000090b7836 */ /* 0x000fe40000000000 */
[----:B------:R-:W-:Y:S02]  /*5170*/  IMAD.MOV.U32 R10, RZ, RZ, R8 ;  /* 0x000000ffff0a7224 */ /* 0x000fe400078e0008 */
[----:B------:R-:W0:Y:S04]  /*5180*/  MUFU.RCP64H R13, R11 ;  /* 0x0000000b000d7308 */ /* 0x000e280000001800 */
[----:B0-----:R-:W-:-:S08]  /*5190*/  DFMA R14, -R10, R12, 1 ;  /* 0x3ff000000a0e742b */ /* 0x001fd0000000010c */
[----:B------:R-:W-:-:S08]  /*51a0*/  DFMA R14, R14, R14, R14 ;  /* 0x0000000e0e0e722b */ /* 0x000fd0000000000e */
[----:B------:R-:W-:-:S08]  /*51b0*/  DFMA R14, R12, R14, R12 ;  /* 0x0000000e0c0e722b */ /* 0x000fd0000000000c */
[----:B------:R-:W-:-:S08]  /*51c0*/  DFMA R12, -R10, R14, 1 ;  /* 0x3ff000000a0c742b */ /* 0x000fd0000000010e */
[----:B------:R-:W-:-:S08]  /*51d0*/  DFMA R12, R14, R12, R14 ;  /* 0x0000000c0e0c722b */ /* 0x000fd0000000000e */
[----:B------:R-:W-:-:S08]  /*51e0*/  DMUL R12, R12, 2.2250738585072013831e-308 ;  /* 0x001000000c0c7828 */ /* 0x000fd00000000000 */
[----:B------:R-:W-:-:S08]  /*51f0*/  DFMA R8, -R8, R12, 1 ;  /* 0x3ff000000808742b */ /* 0x000fd0000000010c */
[----:B------:R-:W-:-:S08]  /*5200*/  DFMA R8, R8, R8, R8 ;  /* 0x000000080808722b */ /* 0x000fd00000000008 */
[----:B------:R-:W-:Y:S01]  /*5210*/  DFMA R10, R12, R8, R12 ;  /* 0x000000080c0a722b */ /* 0x000fe2000000000c */
[----:B------:R-:W-:Y:S10]  /*5220*/  BRA `(.L_x_569) ;  /* 0x0000000000307947 */ /* 0x000ff40003800000 */
.L_x_570:
[----:B------:R-:W-:Y:S01]  /*5230*/  DMUL R8, R8, 8.11296384146066816958e+31 ;  /* 0x4690000008087828 */ /* 0x000fe20000000000 */
[----:B------:R-:W-:-:S05]  /*5240*/  IMAD.MOV.U32 R10, RZ, RZ, R12 ;  /* 0x000000ffff0a7224 */ /* 0x000fca00078e000c */
[----:B------:R-:W0:Y:S02]  /*5250*/  MUFU.RCP64H R11, R9 ;  /* 0x00000009000b7308 */ /* 0x000e240000001800 */
[----:B0-----:R-:W-:-:S08]  /*5260*/  DFMA R12, -R8, R10, 1 ;  /* 0x3ff00000080c742b */ /* 0x001fd0000000010a */
[----:B------:R-:W-:-:S08]  /*5270*/  DFMA R12, R12, R12, R12 ;  /* 0x0000000c0c0c722b */ /* 0x000fd0000000000c */
[----:B------:R-:W-:-:S08]  /*5280*/  DFMA R12, R10, R12, R10 ;  /* 0x0000000c0a0c722b */ /* 0x000fd0000000000a */
[----:B------:R-:W-:-:S08]  /*5290*/  DFMA R10, -R8, R12, 1 ;  /* 0x3ff00000080a742b */ /* 0x000fd0000000010c */
[----:B------:R-:W-:-:S08]  /*52a0*/  DFMA R10, R12, R10, R12 ;  /* 0x0000000a0c0a722b */ /* 0x000fd0000000000c */
[----:B------:R-:W-:Y:S01]  /*52b0*/  DMUL R10, R10, 8.11296384146066816958e+31 ;  /* 0x469000000a0a7828 */ /* 0x000fe20000000000 */
[----:B------:R-:W-:Y:S10]  /*52c0*/  BRA `(.L_x_569) ;  /* 0x0000000000087947 */ /* 0x000ff40003800000 */
.L_x_568:
[----:B------:R-:W-:Y:S01]  /*52d0*/  LOP3.LUT R11, R9, 0x80000, RZ, 0xfc, !PT ;  /* 0x00080000090b7812 */ /* 0x000fe200078efcff */
[----:B------:R-:W-:-:S07]  /*52e0*/  IMAD.MOV.U32 R10, RZ, RZ, R8 ;  /* 0x000000ffff0a7224 */ /* 0x000fce00078e0008 */
.L_x_569:
[----:B------:R-:W-:Y:S05]  /*52f0*/  BSYNC.RECONVERGENT B2 ;  /* 0x0000000000027941 */ /* 0x000fea0003800200 */
.L_x_567:
[----:B------:R-:W-:Y:S02]  /*5300*/  IMAD.MOV.U32 R8, RZ, RZ, R0 ;  /* 0x000000ffff087224 */ /* 0x000fe400078e0000 */
[----:B------:R-:W-:-:S04]  /*5310*/  IMAD.MOV.U32 R9, RZ, RZ, 0x0 ;  /* 0x00000000ff097424 */ /* 0x000fc800078e00ff */
[----:B------:R-:W-:Y:S05]  /*5320*/  RET.REL.NODEC R8 `(_Z9play_gamePfS_PjS0_i) ;  /* 0xffffffac08347950 */ /* 0x000fea0003c3ffff */
        .weak           $__internal_2_$__cuda_sm20_dsqrt_rn_f64_mediumpath_v1
        .type           $__internal_2_$__cuda_sm20_dsqrt_rn_f64_mediumpath_v1,@function
        .size           $__internal_2_$__cuda_sm20_dsqrt_rn_f64_mediumpath_v1,($__internal_3_$__cuda_sm20_rcp_rn_f32_slowpath - $__internal_2_$__cuda_sm20_dsqrt_rn_f64_mediumpath_v1)
$__internal_2_$__cuda_sm20_dsqrt_rn_f64_mediumpath_v1:
[----:B------:R-:W-:Y:S01]  /*5330*/  ISETP.GE.U32.AND P0, PT, R12, -0x3400000, PT ;  /* 0xfcc000000c00780c */ /* 0x000fe20003f06070 */
[----:B------:R-:W-:Y:S02]  /*5340*/  IMAD.MOV.U32 R12, RZ, RZ, R0 ;  /* 0x000000ffff0c7224 */ /* 0x000fe400078e0000 */
[----:B------:R-:W-:-:S10]  /*5350*/  IMAD.MOV.U32 R17, RZ, RZ, R15 ;  /* 0x000000ffff117224 */ /* 0x000fd400078e000f */
[----:B------:R-:W-:Y:S05]  /*5360*/  @!P0 BRA `(.L_x_571) ;  /* 0x0000000000208947 */ /* 0x000fea0003800000 */
[----:B------:R-:W-:-:S10]  /*5370*/  DFMA.RM R18, R18, R20, R16 ;  /* 0x000000141212722b */ /* 0x000fd40000004010 */
[----:B------:R-:W-:-:S05]  /*5380*/  IADD3 R16, P0, PT, R18, 0x1, RZ ;  /* 0x0000000112107810 */ /* 0x000fca0007f1e0ff */
[----:B------:R-:W-:-:S06]  /*5390*/  IMAD.X R17, RZ, RZ, R19, P0 ;  /* 0x000000ffff117224 */ /* 0x000fcc00000e0613 */
[----:B------:R-:W-:-:S08]  /*53a0*/  DFMA.RP R12, -R18, R16, R12 ;  /* 0x00000010120c722b */ /* 0x000fd0000000810c */
[----:B------:R-:W-:-:S06]  /*53b0*/  DSETP.GT.AND P0, PT, R12, RZ, PT ;  /* 0x000000ff0c00722a */ /* 0x000fcc0003f04000 */
[----:B------:R-:W-:Y:S02]  /*53c0*/  FSEL R16, R16, R18, P0 ;  /* 0x0000001210107208 */ /* 0x000fe40000000000 */
[----:B------:R-:W-:Y:S01]  /*53d0*/  FSEL R17, R17, R19, P0 ;  /* 0x0000001311117208 */ /* 0x000fe20000000000 */
[----:B------:R-:W-:Y:S06]  /*53e0*/  BRA `(.L_x_572) ;  /* 0x0000000000647947 */ /* 0x000fec0003800000 */
.L_x_571:
[----:B------:R-:W-:-:S14]  /*53f0*/  DSETP.NE.AND P0, PT, R12, RZ, PT ;  /* 0x000000ff0c00722a */ /* 0x000fdc0003f05000 */
[----:B------:R-:W-:Y:S05]  /*5400*/  @!P0 BRA `(.L_x_573) ;  /* 0x0000000000588947 */ /* 0x000fea0003800000 */
[----:B------:R-:W-:-:S13]  /*5410*/  ISETP.GE.AND P0, PT, R13, RZ, PT ;  /* 0x000000ff0d00720c */ /* 0x000fda0003f06270 */
[----:B------:R-:W-:Y:S01]  /*5420*/  @!P0 IMAD.MOV.U32 R16, RZ, RZ, 0x0 ;  /* 0x00000000ff108424 */ /* 0x000fe200078e00ff */
[----:B------:R-:W-:Y:S01]  /*5430*/  @!P0 MOV R17, 0xfff80000 ;  /* 0xfff8000000118802 */ /* 0x000fe20000000f00 */
[----:B------:R-:W-:Y:S06]  /*5440*/  @!P0 BRA `(.L_x_572) ;  /* 0x00000000004c8947 */ /* 0x000fec0003800000 */
[----:B------:R-:W-:-:S13]  /*5450*/  ISETP.GT.AND P0, PT, R13, 0x7fefffff, PT ;  /* 0x7fefffff0d00780c */ /* 0x000fda0003f04270 */
[----:B------:R-:W-:Y:S05]  /*5460*/  @P0 BRA `(.L_x_573) ;  /* 0x0000000000400947 */ /* 0x000fea0003800000 */
[----:B------:R-:W-:Y:S01]  /*5470*/  DMUL R12, R12, 8.11296384146066816958e+31 ;  /* 0x469000000c0c7828 */ /* 0x000fe20000000000 */
[----:B------:R-:W-:Y:S02]  /*5480*/  IMAD.MOV.U32 R16, RZ, RZ, RZ ;  /* 0x000000ffff107224 */ /* 0x000fe400078e00ff */
[----:B------:R-:W-:Y:S02]  /*5490*/  IMAD.MOV.U32 R18, RZ, RZ, 0x0 ;  /* 0x00000000ff127424 */ /* 0x000fe400078e00ff */
[----:B------:R-:W-:Y:S01]  /*54a0*/  IMAD.MOV.U32 R19, RZ, RZ, 0x3fd80000 ;  /* 0x3fd80000ff137424 */ /* 0x000fe200078e00ff */
[----:B------:R-:W0:Y:S02]  /*54b0*/  MUFU.RSQ64H R17, R13 ;  /* 0x0000000d00117308 */ /* 0x000e240000001c00 */
[----:B0-----:R-:W-:-:S08]  /*54c0*/  DMUL R20, R16, R16 ;  /* 0x0000001010147228 */ /* 0x001fd00000000000 */
[----:B------:R-:W-:-:S08]  /*54d0*/  DFMA R20, R12, -R20, 1 ;  /* 0x3ff000000c14742b */ /* 0x000fd00000000814 */
[----:B------:R-:W-:Y:S02]  /*54e0*/  DFMA R18, R20, R18, 0.5 ;  /* 0x3fe000001412742b */ /* 0x000fe40000000012 */
[----:B------:R-:W-:-:S08]  /*54f0*/  DMUL R20, R16, R20 ;  /* 0x0000001410147228 */ /* 0x000fd00000000000 */
[----:B------:R-:W-:-:S08]  /*5500*/  DFMA R18, R18, R20, R16 ;  /* 0x000000141212722b */ /* 0x000fd00000000010 */
[----:B------:R-:W-:Y:S02]  /*5510*/  DMUL R16, R12, R18 ;  /* 0x000000120c107228 */ /* 0x000fe40000000000 */
[----:B------:R-:W-:-:S06]  /*5520*/  VIADD R19, R19, 0xfff00000 ;  /* 0xfff0000013137836 */ /* 0x000fcc0000000000 */
[----:B------:R-:W-:-:S08]  /*5530*/  DFMA R20, R16, -R16, R12 ;  /* 0x800000101014722b */ /* 0x000fd0000000000c */
[----:B------:R-:W-:-:S10]  /*5540*/  DFMA R16, R18, R20, R16 ;  /* 0x000000141210722b */ /* 0x000fd40000000010 */
[----:B------:R-:W-:Y:S01]  /*5550*/  VIADD R17, R17, 0xfcb00000 ;  /* 0xfcb0000011117836 */ /* 0x000fe20000000000 */
[----:B------:R-:W-:Y:S06]  /*5560*/  BRA `(.L_x_572) ;  /* 0x0000000000047947 */ /* 0x000fec0003800000 */
.L_x_573:
[----:B------:R-:W-:-:S11]  /*5570*/  DADD R16, R12, R12 ;  /* 0x000000000c107229 */ /* 0x000fd6000000000c */
.L_x_572:
[----:B------:R-:W-:Y:S02]  /*5580*/  IMAD.MOV.U32 R15, RZ, RZ, 0x0 ;  /* 0x00000000ff0f7424 */ /* 0x000fe400078e00ff */
[----:B------:R-:W-:Y:S02]  /*5590*/  IMAD.MOV.U32 R20, RZ, RZ, R16 ;  /* 0x000000ffff147224 */ /* 0x000fe400078e0010 */
[----:B------:R-:W-:Y:S01]  /*55a0*/  IMAD.MOV.U32 R21, RZ, RZ, R17 ;  /* 0x000000ffff157224 */ /* 0x000fe200078e0011 */
[----:B------:R-:W-:Y:S06]  /*55b0*/  RET.REL.NODEC R14 `(_Z9play_gamePfS_PjS0_i) ;  /* 0xffffffa80e907950 */ /* 0x000fec0003c3ffff */
        .weak           $__internal_3_$__cuda_sm20_rcp_rn_f32_slowpath
        .type           $__internal_3_$__cuda_sm20_rcp_rn_f32_slowpath,@function
        .size           $__internal_3_$__cuda_sm20_rcp_rn_f32_slowpath,($_Z9play_gamePfS_PjS0_i$__internal_accurate_pow - $__internal_3_$__cuda_sm20_rcp_rn_f32_slowpath)
$__internal_3_$__cuda_sm20_rcp_rn_f32_slowpath:
[----:B------:R-:W-:-:S05]  /*55c0*/  IMAD.SHL.U32 R13, R0, 0x2, RZ ;  /* 0x00000002000d7824 */ /* 0x000fca00078e00ff */
[----:B------:R-:W-:-:S04]  /*55d0*/  SHF.R.U32.HI R18, RZ, 0x18, R13 ;  /* 0x00000018ff127819 */ /* 0x000fc8000001160d */
[----:B------:R-:W-:-:S13]  /*55e0*/  ISETP.NE.U32.AND P0, PT, R18, RZ, PT ;  /* 0x000000ff1200720c */ /* 0x000fda0003f05070 */
[----:B------:R-:W-:Y:S05]  /*55f0*/  @P0 BRA `(.L_x_574) ;  /* 0x00000000002c0947 */ /* 0x000fea0003800000 */
[----:B------:R-:W-:-:S05]  /*5600*/  IMAD.SHL.U32 R13, R0, 0x2, RZ ;  /* 0x00000002000d7824 */ /* 0x000fca00078e00ff */
[----:B------:R-:W-:-:S13]  /*5610*/  ISETP.NE.AND P0, PT, R13, RZ, PT ;  /* 0x000000ff0d00720c */ /* 0x000fda0003f05270 */
[----:B------:R0:W1:Y:S01]  /*5620*/  @!P0 MUFU.RCP R13, R0 ;  /* 0x00000000000d8308 */ /* 0x0000620000001000 */
[----:B------:R-:W-:Y:S05]  /*5630*/  @!P0 BRA `(.L_x_575) ;  /* 0x0000000000a48947 */ /* 0x000fea0003800000 */
[----:B------:R-:W-:-:S04]  /*5640*/  FFMA R14, R0, 1.84467440737095516160e+19, RZ ;  /* 0x5f800000000e7823 */ /* 0x000fc800000000ff */
[----:B-1----:R-:W0:Y:S02]  /*5650*/  MUFU.RCP R13, R14 ;  /* 0x0000000e000d7308 */ /* 0x002e240000001000 */
[----:B0-----:R-:W-:-:S04]  /*5660*/  FFMA R0, R14, R13, -1 ;  /* 0xbf8000000e007423 */ /* 0x001fc8000000000d */
[----:B------:R-:W-:-:S04]  /*5670*/  FADD.FTZ R0, -R0, -RZ ;  /* 0x800000ff00007221 */ /* 0x000fc80000010100 */
[----:B------:R-:W-:-:S04]  /*5680*/  FFMA R0, R13, R0, R13 ;  /* 0x000000000d007223 */ /* 0x000fc8000000000d */
[----:B------:R-:W-:Y:S01]  /*5690*/  FFMA R13, R0, 1.84467440737095516160e+19, RZ ;  /* 0x5f800000000d7823 */ /* 0x000fe200000000ff */
[----:B------:R-:W-:Y:S06]  /*56a0*/  BRA `(.L_x_575) ;  /* 0x0000000000887947 */ /* 0x000fec0003800000 */
.L_x_574:
[----:B------:R-:W-:-:S05]  /*56b0*/  VIADD R20, R18, 0xffffff03 ;  /* 0xffffff0312147836 */ /* 0x000fca0000000000 */
[----:B------:R-:W-:-:S13]  /*56c0*/  ISETP.GT.U32.AND P0, PT, R20, 0x1, PT ;  /* 0x000000011400780c */ /* 0x000fda0003f04070 */
[----:B------:R-:W-:Y:S05]  /*56d0*/  @P0 BRA `(.L_x_576) ;  /* 0x0000000000780947 */ /* 0x000fea0003800000 */
[----:B------:R-:W-:Y:S02]  /*56e0*/  LOP3.LUT R13, R0, 0x7fffff, RZ, 0xc0, !PT ;  /* 0x007fffff000d7812 */ /* 0x000fe400078ec0ff */
[----:B------:R-:W-:Y:S02]  /*56f0*/  MOV R17, 0x3 ;  /* 0x0000000300117802 */ /* 0x000fe40000000f00 */
[----:B------:R-:W-:Y:S02]  /*5700*/  LOP3.LUT R13, R13, 0x3f800000, RZ, 0xfc, !PT ;  /* 0x3f8000000d0d7812 */ /* 0x000fe400078efcff */
[----:B------:R-:W-:Y:S02]  /*5710*/  SHF.L.U32 R17, R17, R20, RZ ;  /* 0x0000001411117219 */ /* 0x000fe400000006ff */
[----:B------:R-:W0:Y:S02]  /*5720*/  MUFU.RCP R14, R13 ;  /* 0x0000000d000e7308 */ /* 0x000e240000001000 */
[----:B0-----:R-:W-:-:S04]  /*5730*/  FFMA R15, R13, R14, -1 ;  /* 0xbf8000000d0f7423 */ /* 0x001fc8000000000e */
[----:B------:R-:W-:-:S04]  /*5740*/  FADD.FTZ R15, -R15, -RZ ;  /* 0x800000ff0f0f7221 */ /* 0x000fc80000010100 */
[CCC-:B------:R-:W-:Y:S01]  /*5750*/  FFMA.RM R16, R14.reuse, R15.reuse, R14.reuse ;  /* 0x0000000f0e107223 */ /* 0x1c0fe2000000400e */
[----:B------:R-:W-:-:S04]  /*5760*/  FFMA.RP R15, R14, R15, R14 ;  /* 0x0000000f0e0f7223 */ /* 0x000fc8000000800e */
[C---:B------:R-:W-:Y:S02]  /*5770*/  LOP3.LUT R14, R16.reuse, 0x7fffff, RZ, 0xc0, !PT ;  /* 0x007fffff100e7812 */ /* 0x040fe400078ec0ff */
[----:B------:R-:W-:Y:S02]  /*5780*/  FSETP.NEU.FTZ.AND P0, PT, R16, R15, PT ;  /* 0x0000000f1000720b */ /* 0x000fe40003f1d000 */
[----:B------:R-:W-:Y:S02]  /*5790*/  LOP3.LUT R14, R14, 0x800000, RZ, 0xfc, !PT ;  /* 0x008000000e0e7812 */ /* 0x000fe400078efcff */
[----:B------:R-:W-:Y:S02]  /*57a0*/  SEL R15, RZ, 0xffffffff, !P0 ;  /* 0xffffffffff0f7807 */ /* 0x000fe40004000000 */
[----:B------:R-:W-:-:S03]  /*57b0*/  LOP3.LUT R17, R17, R14, RZ, 0xc0, !PT ;  /* 0x0000000e11117212 */ /* 0x000fc600078ec0ff */
[----:B------:R-:W-:Y:S01]  /*57c0*/  IMAD.MOV R15, RZ, RZ, -R15 ;  /* 0x000000ffff0f7224 */ /* 0x000fe200078e0a0f */
[----:B------:R-:W-:-:S04]  /*57d0*/  SHF.R.U32.HI R17, RZ, R20, R17 ;  /* 0x00000014ff117219 */ /* 0x000fc80000011611 */
[----:B------:R-:W-:Y:S02]  /*57e0*/  LOP3.LUT P1, RZ, R15, R20, R14, 0xf8, !PT ;  /* 0x000000140fff7212 */ /* 0x000fe4000782f80e */
[C---:B------:R-:W-:Y:S02]  /*57f0*/  LOP3.LUT P0, RZ, R17.reuse, 0x1, RZ, 0xc0, !PT ;  /* 0x0000000111ff7812 */ /* 0x040fe4000780c0ff */
[----:B------:R-:W-:-:S04]  /*5800*/  LOP3.LUT P2, RZ, R17, 0x2, RZ, 0xc0, !PT ;  /* 0x0000000211ff7812 */ /* 0x000fc8000784c0ff */
[----:B------:R-:W-:Y:S02]  /*5810*/  PLOP3.LUT P0, PT, P0, P1, P2, 0xe0, 0x0 ;  /* 0x000000000000781c */ /* 0x000fe40000703c20 */
[----:B------:R-:W-:Y:S02]  /*5820*/  LOP3.LUT P1, RZ, R0, 0x7fffff, RZ, 0xc0, !PT ;  /* 0x007fffff00ff7812 */ /* 0x000fe4000782c0ff */
[----:B------:R-:W-:-:S05]  /*5830*/  SEL R13, RZ, 0x1, !P0 ;  /* 0x00000001ff0d7807 */ /* 0x000fca0004000000 */
[----:B------:R-:W-:-:S05]  /*5840*/  IMAD.MOV R13, RZ, RZ, -R13 ;  /* 0x000000ffff0d7224 */ /* 0x000fca00078e0a0d */
[----:B------:R-:W-:Y:S01]  /*5850*/  ISETP.GE.AND P0, PT, R13, RZ, PT ;  /* 0x000000ff0d00720c */ /* 0x000fe20003f06270 */
[----:B------:R-:W-:-:S05]  /*5860*/  VIADD R13, R18, 0xffffff04 ;  /* 0xffffff04120d7836 */ /* 0x000fca0000000000 */
[----:B------:R-:W-:-:S07]  /*5870*/  SHF.R.U32.HI R13, RZ, R13, R14 ;  /* 0x0000000dff0d7219 */ /* 0x000fce000001160e */
[----:B------:R-:W-:-:S04]  /*5880*/  @!P0 VIADD R13, R13, 0x1 ;  /* 0x000000010d0d8836 */ /* 0x000fc80000000000 */
[----:B------:R-:W-:-:S05]  /*5890*/  @!P1 IMAD.SHL.U32 R13, R13, 0x2, RZ ;  /* 0x000000020d0d9824 */ /* 0x000fca00078e00ff */
[----:B------:R-:W-:Y:S01]  /*58a0*/  LOP3.LUT R13, R13, 0x80000000, R0, 0xf8, !PT ;  /* 0x800000000d0d7812 */ /* 0x000fe200078ef800 */
[----:B------:R-:W-:Y:S06]  /*58b0*/  BRA `(.L_x_575) ;  /* 0x0000000000047947 */ /* 0x000fec0003800000 */
.L_x_576:
[----:B------:R2:W3:Y:S02]  /*58c0*/  MUFU.RCP R13, R0 ;  /* 0x00000000000d7308 */ /* 0x0004e40000001000 */
.L_x_575:
[----:B0123--:R-:W-:Y:S02]  /*58d0*/  IMAD.MOV.U32 R0, RZ, RZ, R13 ;  /* 0x000000ffff007224 */ /* 0x00ffe400078e000d */
[----:B------:R-:W-:-:S04]  /*58e0*/  IMAD.MOV.U32 R13, RZ, RZ, 0x0 ;  /* 0x00000000ff0d7424 */ /* 0x000fc800078e00ff */
[----:B------:R-:W-:Y:S05]  /*58f0*/  RET.REL.NODEC R12 `(_Z9play_gamePfS_PjS0_i) ;  /* 0xffffffa40cc07950 */ /* 0x000fea0003c3ffff */
        .type           $_Z9play_gamePfS_PjS0_i$__internal_accurate_pow,@function
        .size           $_Z9play_gamePfS_PjS0_i$__internal_accurate_pow,(.L_x_609 - $_Z9play_gamePfS_PjS0_i$__internal_accurate_pow)
$_Z9play_gamePfS_PjS0_i$__internal_accurate_pow:
[----:B------:R-:W-:Y:S01]  /*5900*/  ISETP.GT.U32.AND P0, PT, R31, 0xfffff, PT ;  /* 0x000fffff1f00780c */ /* 0x000fe20003f04070 */
[----:B------:R-:W-:Y:S01]  /*5910*/  IMAD.MOV.U32 R12, RZ, RZ, R20 ;  /* 0x000000ffff0c7224 */ /* 0x000fe200078e0014 */
[----:B------:R-:W-:Y:S01]  /*5920*/  UMOV UR30, 0x7d2cafe2 ;  /* 0x7d2cafe2001e7882 */ /* 0x000fe20000000000 */
[----:B------:R-:W-:Y:S01]  /*5930*/  IMAD.MOV.U32 R13, RZ, RZ, R31 ;  /* 0x000000ffff0d7224 */ /* 0x000fe200078e001f */
[----:B------:R-:W-:Y:S01]  /*5940*/  UMOV UR31, 0x3eb0f5ff ;  /* 0x3eb0f5ff001f7882 */ /* 0x000fe20000000000 */
[----:B------:R-:W-:Y:S01]  /*5950*/  UMOV UR32, 0x3b39803f ;  /* 0x3b39803f00207882 */ /* 0x000fe20000000000 */
[----:B------:R-:W-:-:S07]  /*5960*/  UMOV UR33, 0x3c7abc9e ;  /* 0x3c7abc9e00217882 */ /* 0x000fce0000000000 */
[----:B------:R-:W-:Y:S01]  /*5970*/  @!P0 DMUL R18, R12, 1.80143985094819840000e+16 ;  /* 0x435000000c128828 */ /* 0x000fe20000000000 */
[--C-:B------:R-:W-:Y:S01]  /*5980*/  IMAD.MOV.U32 R12, RZ, RZ, R31.reuse ;  /* 0x000000ffff0c7224 */ /* 0x100fe200078e001f */
[----:B------:R-:W-:-:S08]  /*5990*/  SHF.R.U32.HI R31, RZ, 0x14, R31 ;  /* 0x00000014ff1f7819 */ /* 0x000fd0000001161f */
[----:B------:R-:W-:Y:S01]  /*59a0*/  @!P0 IMAD.MOV.U32 R12, RZ, RZ, R19 ;  /* 0x000000ffff0c8224 */ /* 0x000fe200078e0013 */
[----:B------:R-:W-:Y:S02]  /*59b0*/  @!P0 MOV R20, R18 ;  /* 0x0000001200148202 */ /* 0x000fe40000000f00 */
[----:B------:R-:W-:Y:S02]  /*59c0*/  @!P0 LEA.HI R31, R19, 0xffffffca, RZ, 0xc ;  /* 0xffffffca131f8811 */ /* 0x000fe400078f60ff */
[----:B------:R-:W-:-:S04]  /*59d0*/  LOP3.LUT R12, R12, 0x800fffff, RZ, 0xc0, !PT ;  /* 0x800fffff0c0c7812 */ /* 0x000fc800078ec0ff */
[----:B------:R-:W-:Y:S01]  /*59e0*/  LOP3.LUT R21, R12, 0x3ff00000, RZ, 0xfc, !PT ;  /* 0x3ff000000c157812 */ /* 0x000fe200078efcff */
[----:B------:R-:W-:-:S03]  /*59f0*/  IMAD.MOV.U32 R12, RZ, RZ, RZ ;  /* 0x000000ffff0c7224 */ /* 0x000fc600078e00ff */
[----:B------:R-:W-:-:S13]  /*5a00*/  ISETP.GE.U32.AND P1, PT, R21, 0x3ff6a09f, PT ;  /* 0x3ff6a09f1500780c */ /* 0x000fda0003f26070 */
[----:B------:R-:W-:-:S04]  /*5a10*/  @P1 VIADD R13, R21, 0xfff00000 ;  /* 0xfff00000150d1836 */ /* 0x000fc80000000000 */
[----:B------:R-:W-:-:S06]  /*5a20*/  @P1 IMAD.MOV.U32 R21, RZ, RZ, R13 ;  /* 0x000000ffff151224 */ /* 0x000fcc00078e000d */
[C---:B------:R-:W-:Y:S02]  /*5a30*/  DADD R22, R20.reuse, 1 ;  /* 0x3ff0000014167429 */ /* 0x040fe40000000000 */
[----:B------:R-:W-:-:S04]  /*5a40*/  DADD R20, R20, -1 ;  /* 0xbff0000014147429 */ /* 0x000fc80000000000 */
[----:B------:R-:W0:Y:S02]  /*5a50*/  MUFU.RCP64H R13, R23 ;  /* 0x00000017000d7308 */ /* 0x000e240000001800 */
[----:B0-----:R-:W-:-:S08]  /*5a60*/  DFMA R16, -R22, R12, 1 ;  /* 0x3ff000001610742b */ /* 0x001fd0000000010c */
[----:B------:R-:W-:-:S08]  /*5a70*/  DFMA R16, R16, R16, R16 ;  /* 0x000000101010722b */ /* 0x000fd00000000010 */
[----:B------:R-:W-:-:S08]  /*5a80*/  DFMA R16, R12, R16, R12 ;  /* 0x000000100c10722b */ /* 0x000fd0000000000c */
[----:B------:R-:W-:-:S08]  /*5a90*/  DMUL R12, R20, R16 ;  /* 0x00000010140c7228 */ /* 0x000fd00000000000 */
[----:B------:R-:W-:-:S08]  /*5aa0*/  DFMA R12, R20, R16, R12 ;  /* 0x00000010140c722b */ /* 0x000fd0000000000c */
[----:B------:R-:W-:Y:S02]  /*5ab0*/  DADD R14, R20, -R12 ;  /* 0x00000000140e7229 */ /* 0x000fe4000000080c */
[----:B------:R-:W-:-:S06]  /*5ac0*/  DMUL R22, R12, R12 ;  /* 0x0000000c0c167228 */ /* 0x000fcc0000000000 */
[----:B------:R-:W-:-:S08]  /*5ad0*/  DADD R14, R14, R14 ;  /* 0x000000000e0e7229 */ /* 0x000fd0000000000e */
[----:B------:R-:W-:Y:S01]  /*5ae0*/  DFMA R14, R20, -R12, R14 ;  /* 0x8000000c140e722b */ /* 0x000fe2000000000e */
[----:B------:R-:W-:Y:S02]  /*5af0*/  IMAD.MOV.U32 R20, RZ, RZ, 0x41ad3b5a ;  /* 0x41ad3b5aff147424 */ /* 0x000fe400078e00ff */
[----:B------:R-:W-:-:S05]  /*5b00*/  IMAD.MOV.U32 R21, RZ, RZ, 0x3ed0f5d2 ;  /* 0x3ed0f5d2ff157424 */ /* 0x000fca00078e00ff */
[----:B------:R-:W-:Y:S02]  /*5b10*/  DMUL R14, R16, R14 ;  /* 0x0000000e100e7228 */ /* 0x000fe40000000000 */
[----:B------:R-:W-:Y:S01]  /*5b20*/  DFMA R20, R22, UR30, R20 ;  /* 0x0000001e16147c2b */ /* 0x000fe20008000014 */
[----:B------:R-:W-:Y:S01]  /*5b30*/  UMOV UR30, 0x75488a3f ;  /* 0x75488a3f001e7882 */ /* 0x000fe20000000000 */
[----:B------:R-:W-:-:S06]  /*5b40*/  UMOV UR31, 0x3ef3b20a ;  /* 0x3ef3b20a001f7882 */ /* 0x000fcc0000000000 */
[----:B------:R-:W-:Y:S01]  /*5b50*/  DFMA R20, R22, R20, UR30 ;  /* 0x0000001e16147e2b */ /* 0x000fe20008000014 */
        /* <DEDUP_REMOVED lines=14> */
[----:B------:R-:W-:-:S08]  /*5c40*/  DFMA R16, R22, R20, UR30 ;  /* 0x0000001e16107e2b */ /* 0x000fd00008000014 */
[----:B------:R-:W-:Y:S01]  /*5c50*/  DADD R18, -R16, UR30 ;  /* 0x0000001e10127e29 */ /* 0x000fe20008000100 */
[----:B------:R-:W-:Y:S01]  /*5c60*/  UMOV UR30, 0xb9e7b0 ;  /* 0x00b9e7b0001e7882 */ /* 0x000fe20000000000 */
[----:B------:R-:W-:-:S06]  /*5c70*/  UMOV UR31, 0x3c46a4cb ;  /* 0x3c46a4cb001f7882 */ /* 0x000fcc0000000000 */
[----:B------:R-:W-:Y:S02]  /*5c80*/  DFMA R18, R22, R20, R18 ;  /* 0x000000141612722b */ /* 0x000fe40000000012 */
[----:B------:R-:W-:Y:S01]  /*5c90*/  DMUL R20, R12, R12 ;  /* 0x0000000c0c147228 */ /* 0x000fe20000000000 */
[----:B------:R-:W-:Y:S02]  /*5ca0*/  VIADD R23, R15, 0x100000 ;  /* 0x001000000f177836 */ /* 0x000fe40000000000 */
[----:B------:R-:W-:-:S03]  /*5cb0*/  IMAD.MOV.U32 R22, RZ, RZ, R14 ;  /* 0x000000ffff167224 */ /* 0x000fc600078e000e */
[----:B------:R-:W-:Y:S01]  /*5cc0*/  DADD R18, R18, -UR30 ;  /* 0x8000001e12127e29 */ /* 0x000fe20008000000 */
[----:B------:R-:W-:Y:S01]  /*5cd0*/  UMOV UR30, 0x80000000 ;  /* 0x80000000001e7882 */ /* 0x000fe20000000000 */
[----:B------:R-:W-:Y:S01]  /*5ce0*/  DFMA R24, R12, R12, -R20 ;  /* 0x0000000c0c18722b */ /* 0x000fe20000000814 */
[----:B------:R-:W-:-:S07]  /*5cf0*/  UMOV UR31, 0x43300000 ;  /* 0x43300000001f7882 */ /* 0x000fce0000000000 */
[C---:B------:R-:W-:Y:S02]  /*5d00*/  DFMA R22, R12.reuse, R22, R24 ;  /* 0x000000160c16722b */ /* 0x040fe40000000018 */
[----:B------:R-:W-:-:S08]  /*5d10*/  DMUL R24, R12, R20 ;  /* 0x000000140c187228 */ /* 0x000fd00000000000 */
[----:B------:R-:W-:-:S08]  /*5d20*/  DFMA R26, R12, R20, -R24 ;  /* 0x000000140c1a722b */ /* 0x000fd00000000818 */
[----:B------:R-:W-:Y:S02]  /*5d30*/  DFMA R26, R14, R20, R26 ;  /* 0x000000140e1a722b */ /* 0x000fe4000000001a */
[----:B------:R-:W-:-:S06]  /*5d40*/  DADD R20, R16, R18 ;  /* 0x0000000010147229 */ /* 0x000fcc0000000012 */
[----:B------:R-:W-:Y:S02]  /*5d50*/  DFMA R22, R12, R22, R26 ;  /* 0x000000160c16722b */ /* 0x000fe4000000001a */
[----:B------:R-:W-:-:S08]  /*5d60*/  DADD R26, R16, -R20 ;  /* 0x00000000101a7229 */ /* 0x000fd00000000814 */
[----:B------:R-:W-:Y:S02]  /*5d70*/  DADD R26, R18, R26 ;  /* 0x00000000121a7229 */ /* 0x000fe4000000001a */
[----:B------:R-:W-:-:S08]  /*5d80*/  DMUL R18, R20, R24 ;  /* 0x0000001814127228 */ /* 0x000fd00000000000 */
[----:B------:R-:W-:-:S08]  /*5d90*/  DFMA R16, R20, R24, -R18 ;  /* 0x000000181410722b */ /* 0x000fd00000000812 */
[----:B------:R-:W-:-:S08]  /*5da0*/  DFMA R16, R20, R22, R16 ;  /* 0x000000161410722b */ /* 0x000fd00000000010 */
[----:B------:R-:W-:-:S08]  /*5db0*/  DFMA R26, R26, R24, R16 ;  /* 0x000000181a1a722b */ /* 0x000fd00000000010 */
[----:B------:R-:W-:-:S08]  /*5dc0*/  DADD R20, R18, R26 ;  /* 0x0000000012147229 */ /* 0x000fd0000000001a */
[--C-:B------:R-:W-:Y:S02]  /*5dd0*/  DADD R16, R12, R20.reuse ;  /* 0x000000000c107229 */ /* 0x100fe40000000014 */
[----:B------:R-:W-:-:S06]  /*5de0*/  DADD R18, R18, -R20 ;  /* 0x0000000012127229 */ /* 0x000fcc0000000814 */
[----:B------:R-:W-:Y:S02]  /*5df0*/  DADD R12, R12, -R16 ;  /* 0x000000000c0c7229 */ /* 0x000fe40000000810 */
[----:B------:R-:W-:-:S06]  /*5e00*/  DADD R18, R26, R18 ;  /* 0x000000001a127229 */ /* 0x000fcc0000000012 */
[----:B------:R-:W-:-:S08]  /*5e10*/  DADD R12, R20, R12 ;  /* 0x00000000140c7229 */ /* 0x000fd0000000000c */
[----:B------:R-:W-:Y:S01]  /*5e20*/  DADD R12, R18, R12 ;  /* 0x00000000120c7229 */ /* 0x000fe2000000000c */
[C---:B------:R-:W-:Y:S02]  /*5e30*/  VIADD R18, R31.reuse, 0xfffffc01 ;  /* 0xfffffc011f127836 */ /* 0x040fe40000000000 */
[----:B------:R-:W-:-:S05]  /*5e40*/  @P1 VIADD R18, R31, 0xfffffc02 ;  /* 0xfffffc021f121836 */ /* 0x000fca0000000000 */
[----:B------:R-:W-:Y:S01]  /*5e50*/  DADD R20, R14, R12 ;  /* 0x000000000e147229 */ /* 0x000fe2000000000c */
[----:B------:R-:W-:Y:S01]  /*5e60*/  LOP3.LUT R12, R18, 0x80000000, RZ, 0x3c, !PT ;  /* 0x80000000120c7812 */ /* 0x000fe200078e3cff */
[----:B------:R-:W-:-:S06]  /*5e70*/  IMAD.MOV.U32 R13, RZ, RZ, 0x43300000 ;  /* 0x43300000ff0d7424 */ /* 0x000fcc00078e00ff */
[----:B------:R-:W-:Y:S02]  /*5e80*/  DADD R14, R16, R20 ;  /* 0x00000000100e7229 */ /* 0x000fe40000000014 */
[----:B------:R-:W-:Y:S01]  /*5e90*/  DADD R12, R12, -UR30 ;  /* 0x8000001e0c0c7e29 */ /* 0x000fe20008000000 */
[----:B------:R-:W-:Y:S01]  /*5ea0*/  UMOV UR30, 0xfefa39ef ;  /* 0xfefa39ef001e7882 */ /* 0x000fe20000000000 */
[----:B------:R-:W-:-:S04]  /*5eb0*/  UMOV UR31, 0x3fe62e42 ;  /* 0x3fe62e42001f7882 */ /* 0x000fc80000000000 */
[--C-:B------:R-:W-:Y:S02]  /*5ec0*/  DADD R22, R16, -R14.reuse ;  /* 0x0000000010167229 */ /* 0x100fe4000000080e */
[----:B------:R-:W-:-:S06]  /*5ed0*/  DFMA R18, R12, UR30, R14 ;  /* 0x0000001e0c127c2b */ /* 0x000fcc000800000e */
[----:B------:R-:W-:Y:S02]  /*5ee0*/  DADD R22, R20, R22 ;  /* 0x0000000014167229 */ /* 0x000fe40000000016 */
[----:B------:R-:W-:-:S08]  /*5ef0*/  DFMA R16, R12, -UR30, R18 ;  /* 0x8000001e0c107c2b */ /* 0x000fd00008000012 */
[----:B------:R-:W-:-:S08]  /*5f00*/  DADD R16, -R14, R16 ;  /* 0x000000000e107229 */ /* 0x000fd00000000110 */
[----:B------:R-:W-:-:S08]  /*5f10*/  DADD R14, R22, -R16 ;  /* 0x00000000160e7229 */ /* 0x000fd00000000810 */
[----:B------:R-:W-:-:S08]  /*5f20*/  DFMA R14, R12, UR32, R14 ;  /* 0x000000200c0e7c2b */ /* 0x000fd0000800000e */
[----:B------:R-:W-:-:S08]  /*5f30*/  DADD R12, R18, R14 ;  /* 0x00000000120c7229 */ /* 0x000fd0000000000e */
[----:B------:R-:W-:Y:S02]  /*5f40*/  DADD R18, R18, -R12 ;  /* 0x0000000012127229 */ /* 0x000fe4000000080c */
[----:B------:R-:W-:-:S06]  /*5f50*/  DMUL R22, R12, 2 ;  /* 0x400000000c167828 */ /* 0x000fcc0000000000 */
[----:B------:R-:W-:Y:S02]  /*5f60*/  DADD R18, R14, R18 ;  /* 0x000000000e127229 */ /* 0x000fe40000000012 */
[----:B------:R-:W-:Y:S01]  /*5f70*/  DFMA R20, R12, 2, -R22 ;  /* 0x400000000c14782b */ /* 0x000fe20000000816 */
[----:B------:R-:W-:Y:S01]  /*5f80*/  IMAD.MOV.U32 R12, RZ, RZ, 0x652b82fe ;  /* 0x652b82feff0c7424 */ /* 0x000fe200078e00ff */
[----:B------:R-:W-:-:S06]  /*5f90*/  MOV R13, 0x3ff71547 ;  /* 0x3ff71547000d7802 */ /* 0x000fcc0000000f00 */
[----:B------:R-:W-:-:S08]  /*5fa0*/  DFMA R20, R18, 2, R20 ;  /* 0x400000001214782b */ /* 0x000fd00000000014 */
[----:B------:R-:W-:-:S08]  /*5fb0*/  DADD R14, R22, R20 ;  /* 0x00000000160e7229 */ /* 0x000fd00000000014 */
[----:B------:R-:W-:Y:S02]  /*5fc0*/  DFMA R12, R14, R12, 6.75539944105574400000e+15 ;  /* 0x433800000e0c742b */ /* 0x000fe4000000000c */
[----:B------:R-:W-:Y:S01]  /*5fd0*/  FSETP.GEU.AND P0, PT, |R15|, 4.1917929649353027344, PT ;  /* 0x4086232b0f00780b */ /* 0x000fe20003f0e200 */
[----:B------:R-:W-:-:S05]  /*5fe0*/  DADD R22, R22, -R14 ;  /* 0x0000000016167229 */ /* 0x000fca000000080e */
[----:B------:R-:W-:-:S03]  /*5ff0*/  DADD R18, R12, -6.75539944105574400000e+15 ;  /* 0xc33800000c127429 */ /* 0x000fc60000000000 */
[----:B------:R-:W-:-:S05]  /*6000*/  DADD R20, R20, R22 ;  /* 0x0000000014147229 */ /* 0x000fca0000000016 */
[----:B------:R-:W-:Y:S01]  /*6010*/  DFMA R16, R18, -UR30, R14 ;  /* 0x8000001e12107c2b */ /* 0x000fe2000800000e */
[----:B------:R-:W-:Y:S01]  /*6020*/  UMOV UR30, 0x3b39803f ;  /* 0x3b39803f001e7882 */ /* 0x000fe20000000000 */
[----:B------:R-:W-:-:S06]  /*6030*/  UMOV UR31, 0x3c7abc9e ;  /* 0x3c7abc9e001f7882 */ /* 0x000fcc0000000000 */
[----:B------:R-:W-:Y:S01]  /*6040*/  DFMA R16, R18, -UR30, R16 ;  /* 0x8000001e12107c2b */ /* 0x000fe20008000010 */
[----:B------:R-:W-:Y:S01]  /*6050*/  UMOV UR30, 0x69ce2bdf ;  /* 0x69ce2bdf001e7882 */ /* 0x000fe20000000000 */
[----:B------:R-:W-:Y:S01]  /*6060*/  IMAD.MOV.U32 R18, RZ, RZ, -0x35dec16 ;  /* 0xfca213eaff127424 */ /* 0x000fe200078e00ff */
[----:B------:R-:W-:Y:S01]  /*6070*/  UMOV UR31, 0x3e5ade15 ;  /* 0x3e5ade15001f7882 */ /* 0x000fe20000000000 */
[----:B------:R-:W-:-:S06]  /*6080*/  IMAD.MOV.U32 R19, RZ, RZ, 0x3e928af3 ;  /* 0x3e928af3ff137424 */ /* 0x000fcc00078e00ff */
        /* <DEDUP_REMOVED lines=25> */
[----:B------:R-:W-:-:S08]  /*6220*/  DFMA R18, R16, R18, 1 ;  /* 0x3ff000001012742b */ /* 0x000fd00000000012 */
[----:B------:R-:W-:-:S10]  /*6230*/  DFMA R18, R16, R18, 1 ;  /* 0x3ff000001012742b */ /* 0x000fd40000000012 */
[----:B------:R-:W-:Y:S02]  /*6240*/  IMAD R17, R12, 0x100000, R19 ;  /* 0x001000000c117824 */ /* 0x000fe400078e0213 */
[----:B------:R-:W-:Y:S01]  /*6250*/  IMAD.MOV.U32 R16, RZ, RZ, R18 ;  /* 0x000000ffff107224 */ /* 0x000fe200078e0012 */
[----:B------:R-:W-:Y:S06]  /*6260*/  @!P0 BRA `(.L_x_577) ;  /* 0x0000000000348947 */ /* 0x000fec0003800000 */
[----:B------:R-:W-:Y:S01]  /*6270*/  FSETP.GEU.AND P1, PT, |R15|, 4.2275390625, PT ;  /* 0x408748000f00780b */ /* 0x000fe20003f2e200 */
[C---:B------:R-:W-:Y:S02]  /*6280*/  DADD R16, R14.reuse, +INF ;  /* 0x7ff000000e107429 */ /* 0x040fe40000000000 */
[----:B------:R-:W-:-:S08]  /*6290*/  DSETP.GEU.AND P0, PT, R14, RZ, PT ;  /* 0x000000ff0e00722a */ /* 0x000fd00003f0e000 */
[----:B------:R-:W-:Y:S02]  /*62a0*/  FSEL R16, R16, RZ, P0 ;  /* 0x000000ff10107208 */ /* 0x000fe40000000000 */
[----:B------:R-:W-:Y:S01]  /*62b0*/  FSEL R17, R17, RZ, P0 ;  /* 0x000000ff11117208 */ /* 0x000fe20000000000 */
[----:B------:R-:W-:Y:S06]  /*62c0*/  @P1 BRA `(.L_x_577) ;  /* 0x00000000001c1947 */ /* 0x000fec0003800000 */
[----:B------:R-:W-:Y:S01]  /*62d0*/  LEA.HI R13, R12, R12, RZ, 0x1 ;  /* 0x0000000c0c0d7211 */ /* 0x000fe200078f08ff */
[----:B------:R-:W-:-:S03]  /*62e0*/  IMAD.MOV.U32 R16, RZ, RZ, RZ ;  /* 0x000000ffff107224 */ /* 0x000fc600078e00ff */
[----:B------:R-:W-:-:S05]  /*62f0*/  SHF.R.S32.HI R13, RZ, 0x1, R13 ;  /* 0x00000001ff0d7819 */ /* 0x000fca000001140d */
[----:B------:R-:W-:Y:S02]  /*6300*/  IMAD.IADD R12, R12, 0x1, -R13 ;  /* 0x000000010c0c7824 */ /* 0x000fe400078e0a0d */
[----:B------:R-:W-:-:S03]  /*6310*/  IMAD R19, R13, 0x100000, R19 ;  /* 0x001000000d137824 */ /* 0x000fc600078e0213 */
[----:B------:R-:W-:-:S06]  /*6320*/  LEA R17, R12, 0x3ff00000, 0x14 ;  /* 0x3ff000000c117811 */ /* 0x000fcc00078ea0ff */
[----:B------:R-:W-:-:S11]  /*6330*/  DMUL R16, R18, R16 ;  /* 0x0000001012107228 */ /* 0x000fd60000000000 */
.L_x_577:
[----:B------:R-:W-:Y:S01]  /*6340*/  DFMA R20, R20, R16, R16 ;  /* 0x000000101414722b */ /* 0x000fe20000000010 */
[----:B------:R-:W-:Y:S01]  /*6350*/  IMAD.MOV.U32 R12, RZ, RZ, R0 ;  /* 0x000000ffff0c7224 */ /* 0x000fe200078e0000 */
[----:B------:R-:W-:Y:S01]  /*6360*/  DSETP.NEU.AND P0, PT, |R16|, +INF , PT ;  /* 0x7ff000001000742a */ /* 0x000fe20003f0d200 */
[----:B------:R-:W-:-:S07]  /*6370*/  IMAD.MOV.U32 R13, RZ, RZ, 0x0 ;  /* 0x00000000ff0d7424 */ /* 0x000fce00078e00ff */
[----:B------:R-:W-:Y:S02]  /*6380*/  FSEL R22, R16, R20, !P0 ;  /* 0x0000001410167208 */ /* 0x000fe40004000000 */
[----:B------:R-:W-:Y:S01]  /*6390*/  FSEL R16, R17, R21, !P0 ;  /* 0x0000001511107208 */ /* 0x000fe20004000000 */
[----:B------:R-:W-:Y:S06]  /*63a0*/  RET.REL.NODEC R12 `(_Z9play_gamePfS_PjS0_i) ;  /* 0xffffff9c0c147950 */ /* 0x000fec0003c3ffff */
.L_x_578:
        /* <DEDUP_REMOVED lines=13> */
.L_x_609:


//--------------------- .text._Z13initialise_nnPfPj --------------------------
	.section	.text._Z13initialise_nnPfPj,"ax",@progbits
	.align	128
        .global         _Z13initialise_nnPfPj
        .type           _Z13initialise_nnPfPj,@function
        .size           _Z13initialise_nnPfPj,(.L_x_624 - _Z13initialise_nnPfPj)
        .other          _Z13initialise_nnPfPj,@"STO_CUDA_ENTRY STV_DEFAULT"
_Z13initialise_nnPfPj:
.text._Z13initialise_nnPfPj:
[----:B------:R-:W-:Y:S01]  /*0000*/  LDC R1, c[0x0][0x37c] ;  /* 0x0000df00ff017b82 */ /* 0x000fe20000000800 */
[----:B------:R-:W0:Y:S07]  /*0010*/  S2R R0, SR_TID.X ;  /* 0x0000000000007919 */ /* 0x000e2e0000002100 */
[----:B------:R-:W0:Y:S01]  /*0020*/  S2UR UR6, SR_CTAID.X ;  /* 0x00000000000679c3 */ /* 0x000e220000002500 */
[----:B------:R-:W1:Y:S07]  /*0030*/  LDCU.64 UR4, c[0x0][0x358] ;  /* 0x00006b00ff0477ac */ /* 0x000e6e0008000a00 */
[----:B------:R-:W0:Y:S08]  /*0040*/  LDC R7, c[0x0][0x360] ;  /* 0x0000d800ff077b82 */ /* 0x000e300000000800 */
[----:B------:R-:W2:Y:S08]  /*0050*/  LDC.64 R2, c[0x0][0x388] ;  /* 0x0000e200ff027b82 */ /* 0x000eb00000000a00 */
[----:B------:R-:W3:Y:S01]  /*0060*/  LDC.64 R4, c[0x0][0x380] ;  /* 0x0000e000ff047b82 */ /* 0x000ee20000000a00 */
[----:B0-----:R-:W-:-:S04]  /*0070*/  IMAD R7, R7, UR6, R0 ;  /* 0x0000000607077c24 */ /* 0x001fc8000f8e0200 */
[----:B--2---:R-:W-:-:S06]  /*0080*/  IMAD.WIDE R2, R7, 0x4, R2 ;  /* 0x0000000407027825 */ /* 0x004fcc00078e0202 */
[----:B-1----:R-:W2:Y:S01]  /*0090*/  LDG.E R2, desc[UR4][R2.64] ;  /* 0x0000000402027981 */ /* 0x002ea2000c1e1900 */
[----:B---3--:R-:W-:-:S05]  /*00a0*/  IMAD.WIDE R4, R7, 0x4, R4 ;  /* 0x0000000407047825 */ /* 0x008fca00078e0204 */
[----:B------:R-:W3:Y:S01]  /*00b0*/  LDG.E R6, desc[UR4][R4.64] ;  /* 0x0000000404067981 */ /* 0x000ee2000c1e1900 */
[----:B--2---:R-:W-:-:S04]  /*00c0*/  LOP3.LUT R0, R2, 0x1, RZ, 0xc0, !PT ;  /* 0x0000000102007812 */ /* 0x004fc800078ec0ff */
[----:B------:R-:W-:-:S13]  /*00d0*/  ISETP.NE.U32.AND P0, PT, R0, 0x1, PT ;  /* 0x000000010000780c */ /* 0x000fda0003f05070 */
[----:B---3--:R-:W-:-:S05]  /*00e0*/  @P0 FADD R6, -R6, -RZ ;  /* 0x800000ff06060221 */ /* 0x008fca0000000100 */
[----:B------:R-:W-:Y:S01]  /*00f0*/  STG.E desc[UR4][R4.64], R6 ;  /* 0x0000000604007986 */ /* 0x000fe2000c101904 */
[----:B------:R-:W-:Y:S05]  /*0100*/  EXIT ;  /* 0x000000000000794d */ /* 0x000fea0003800000 */
.L_x_579:
        /* <DEDUP_REMOVED lines=15> */
.L_x_624:


//--------------------- .nv.global.init           --------------------------
	.section	.nv.global.init,"aw",@progbits
	.align	4
.nv.global.init:
	.type		mrg32k3aM1SubSeq,@object
	.size		mrg32k3aM1SubSeq,(mrg32k3aM2SubSeq - mrg32k3aM1SubSeq)
mrg32k3aM1SubSeq:
        /*0000*/ 	.byte	0x0b, 0xcc, 0xee, 0x04, 0x73, 0x29, 0x8b, 0x6f, 0xf6, 0x53, 0x03, 0xf6, 0x23, 0xf6, 0xea, 0xda
        /* <DEDUP_REMOVED lines=125> */
	.type		mrg32k3aM2SubSeq,@object
	.size		mrg32k3aM2SubSeq,(mrg32k3aM1 - mrg32k3aM2SubSeq)
mrg32k3aM2SubSeq:
        /* <DEDUP_REMOVED lines=126> */
	.type		mrg32k3aM1,@object
	.size		mrg32k3aM1,(mrg32k3aM1Seq - mrg32k3aM1)
mrg32k3aM1:
        /* <DEDUP_REMOVED lines=144> */
	.type		mrg32k3aM1Seq,@object
	.size		mrg32k3aM1Seq,(mrg32k3aM2 - mrg32k3aM1Seq)
mrg32k3aM1Seq:
        /* <DEDUP_REMOVED lines=144> */
	.type		mrg32k3aM2,@object
	.size		mrg32k3aM2,(mrg32k3aM2Seq - mrg32k3aM2)
mrg32k3aM2:
        /* <DEDUP_REMOVED lines=144> */
	.type		mrg32k3aM2Seq,@object
	.size		mrg32k3aM2Seq,(precalc_xorwow_matrix - mrg32k3aM2Seq)
mrg32k3aM2Seq:
        /* <DEDUP_REMOVED lines=144> */
	.type		precalc_xorwow_matrix,@object
	.size		precalc_xorwow_matrix,(precalc_xorwow_offset_matrix - precalc_xorwow_matrix)
precalc_xorwow_matrix:
        /* <DEDUP_REMOVED lines=6400> */
	.type		precalc_xorwow_offset_matrix,@object
	.size		precalc_xorwow_offset_matrix,(.L_1 - precalc_xorwow_offset_matrix)
precalc_xorwow_offset_matrix:
        /* <DEDUP_REMOVED lines=6400> */
.L_1:


//--------------------- .nv.shared._ZN3cub18CUB_300001_SM_10006detail10radix_sort29DeviceRadixSortOnesweepKernelINS1_5radix10policy_hubIffyE10Policy1000ELNS0_9SortOrderE1EffyiiNS1_21identity_decomposer_tEEEvPT5_SB_PT3_PKSC_PT1_PKSG_PT2_PKSK_T4_iiT6_ --------------------------
	.section	.nv.shared._ZN3cub18CUB_300001_SM_10006detail10radix_sort29DeviceRadixSortOnesweepKernelINS1_5radix10policy_hubIffyE10Policy1000ELNS0_9SortOrderE1EffyiiNS1_21identity_decomposer_tEEEvPT5_SB_PT3_PKSC_PT1_PKSG_PT2_PKSK_T4_iiT6_,"aw",@nobits
	.sectionflags	@""
	.align	16
.nv.shared._ZN3cub18CUB_300001_SM_10006detail10radix_sort29DeviceRadixSortOnesweepKernelINS1_5radix10policy_hubIffyE10Policy1000ELNS0_9SortOrderE1EffyiiNS1_21identity_decomposer_tEEEvPT5_SB_PT3_PKSC_PT1_PKSG_PT2_PKSK_T4_iiT6_:
	.zero		29184


//--------------------- .nv.shared.reserved.0     --------------------------
	.section	.nv.shared.reserved.0,"aw",@nobits
	.weak		__nv_reservedSMEM_offset_0_alias
	.size		__nv_reservedSMEM_offset_0_alias, 0, 64
	.other		__nv_reservedSMEM_offset_0_alias,@"STO_CUDA_RESERVED_SHARED STV_DEFAULT"
__nv_reservedSMEM_offset_0_alias:
	.zero		0
	.zero		64


//--------------------- .nv.global                --------------------------
	.section	.nv.global,"aw",@nobits
.nv.global:
	.type		_ZN34_INTERNAL_baba4e09_4_k_cu_ca0555b56thrust24THRUST_300001_SM_1000_NS12placeholders2_8E,@object
	.size		_ZN34_INTERNAL_baba4e09_4_k_cu_ca0555b56thrust24THRUST_300001_SM_1000_NS12placeholders2_8E,(_ZN34_INTERNAL_baba4e09_4_k_cu_ca0555b54cuda3std3__436_GLOBAL__N__baba4e09_4_k_cu_ca0555b56ignoreE - _ZN34_INTERNAL_baba4e09_4_k_cu_ca0555b56thrust24THRUST_300001_SM_1000_NS12placeholders2_8E)
_ZN34_INTERNAL_baba4e09_4_k_cu_ca0555b56thrust24THRUST_300001_SM_1000_NS12placeholders2_8E:
	.zero		1
	.type		_ZN34_INTERNAL_baba4e09_4_k_cu_ca0555b54cuda3std3__436_GLOBAL__N__baba4e09_4_k_cu_ca0555b56ignoreE,@object
	.size		_ZN34_INTERNAL_baba4e09_4_k_cu_ca0555b54cuda3std3__436_GLOBAL__N__baba4e09_4_k_cu_ca0555b56ignoreE,(_ZN34_INTERNAL_baba4e09_4_k_cu_ca0555b54cuda3std6ranges3__45__cpo4dataE - _ZN34_INTERNAL_baba4e09_4_k_cu_ca0555b54cuda3std3__436_GLOBAL__N__baba4e09_4_k_cu_ca0555b56ignoreE)
_ZN34_INTERNAL_baba4e09_4_k_cu_ca0555b54cuda3std3__436_GLOBAL__N__baba4e09_4_k_cu_ca0555b56ignoreE:
	.zero		1
	.type		_ZN34_INTERNAL_baba4e09_4_k_cu_ca0555b54cuda3std6ranges3__45__cpo4dataE,@object
	.size		_ZN34_INTERNAL_baba4e09_4_k_cu_ca0555b54cuda3std6ranges3__45__cpo4dataE,(_ZN34_INTERNAL_baba4e09_4_k_cu_ca0555b56thrust24THRUST_300001_SM_1000_NS6system3cpp3parE - _ZN34_INTERNAL_baba4e09_4_k_cu_ca0555b54cuda3std6ranges3__45__cpo4dataE)
_ZN34_INTERNAL_baba4e09_4_k_cu_ca0555b54cuda3std6ranges3__45__cpo4dataE:
	.zero		1
	.type		_ZN34_INTERNAL_baba4e09_4_k_cu_ca0555b56thrust24THRUST_300001_SM_1000_NS6system3cpp3parE,@object
	.size		_ZN34_INTERNAL_baba4e09_4_k_cu_ca0555b56thrust24THRUST_300001_SM_1000_NS6system3cpp3parE,(_ZN34_INTERNAL_baba4e09_4_k_cu_ca0555b54cuda3std3__45__cpo5beginE - _ZN34_INTERNAL_baba4e09_4_k_cu_ca0555b56thrust24THRUST_300001_SM_1000_NS6system3cpp3parE)
_ZN34_INTERNAL_baba4e09_4_k_cu_ca0555b56thrust24THRUST_300001_SM_1000_NS6system3cpp3parE:
	.zero		1
	.type		_ZN34_INTERNAL_baba4e09_4_k_cu_ca0555b54cuda3std3__45__cpo5beginE,@object
	.size		_ZN34_INTERNAL_baba4e09_4_k_cu_ca0555b54cuda3std3__45__cpo5beginE,(_ZN34_INTERNAL_baba4e09_4_k_cu_ca0555b54cuda3std6ranges3__45__cpo5beginE - _ZN34_INTERNAL_baba4e09_4_k_cu_ca0555b54cuda3std3__45__cpo5beginE)
_ZN34_INTERNAL_baba4e09_4_k_cu_ca0555b54cuda3std3__45__cpo5beginE:
	.zero		1
	.type		_ZN34_INTERNAL_baba4e09_4_k_cu_ca0555b54cuda3std6ranges3__45__cpo5beginE,@object
	.size		_ZN34_INTERNAL_baba4e09_4_k_cu_ca0555b54cuda3std6ranges3__45__cpo5beginE,(_ZN34_INTERNAL_baba4e09_4_k_cu_ca0555b56thrust24THRUST_300001_SM_1000_NS6deviceE - _ZN34_INTERNAL_baba4e09_4_k_cu_ca0555b54cuda3std6ranges3__45__cpo5beginE)
_ZN34_INTERNAL_baba4e09_4_k_cu_ca0555b54cuda3std6ranges3__45__cpo5beginE:
	.zero		1
	.type		_ZN34_INTERNAL_baba4e09_4_k_cu_ca0555b56thrust24THRUST_300001_SM_1000_NS6deviceE,@object
	.size		_ZN34_INTERNAL_baba4e09_4_k_cu_ca0555b56thrust24THRUST_300001_SM_1000_NS6deviceE,(_ZN34_INTERNAL_baba4e09_4_k_cu_ca0555b54cuda3std3__47nulloptE - _ZN34_INTERNAL_baba4e09_4_k_cu_ca0555b56thrust24THRUST_300001_SM_1000_NS6deviceE)
_ZN34_INTERNAL_baba4e09_4_k_cu_ca0555b56thrust24THRUST_300001_SM_1000_NS6deviceE:
	.zero		1
	.type		_ZN34_INTERNAL_baba4e09_4_k_cu_ca0555b54cuda3std3__47nulloptE,@object
	.size		_ZN34_INTERNAL_baba4e09_4_k_cu_ca0555b54cuda3std3__47nulloptE,(_ZN34_INTERNAL_baba4e09_4_k_cu_ca0555b54cuda3std6ranges3__45__cpo8distanceE - _ZN34_INTERNAL_baba4e09_4_k_cu_ca0555b54cuda3std3__47nulloptE)
_ZN34_INTERNAL_baba4e09_4_k_cu_ca0555b54cuda3std3__47nulloptE:
	.zero		1
	.type		_ZN34_INTERNAL_baba4e09_4_k_cu_ca0555b54cuda3std6ranges3__45__cpo8distanceE,@object
	.size		_ZN34_INTERNAL_baba4e09_4_k_cu_ca0555b54cuda3std6ranges3__45__cpo8distanceE,(_ZN34_INTERNAL_baba4e09_4_k_cu_ca0555b56thrust24THRUST_300001_SM_1000_NS12placeholders2_4E - _ZN34_INTERNAL_baba4e09_4_k_cu_ca0555b54cuda3std6ranges3__45__cpo8distanceE)
_ZN34_INTERNAL_baba4e09_4_k_cu_ca0555b54cuda3std6ranges3__45__cpo8distanceE:
	.zero		1
	.type		_ZN34_INTERNAL_baba4e09_4_k_cu_ca0555b56thrust24THRUST_300001_SM_1000_NS12placeholders2_4E,@object
	.size		_ZN34_INTERNAL_baba4e09_4_k_cu_ca0555b56thrust24THRUST_300001_SM_1000_NS12placeholders2_4E,(_ZN34_INTERNAL_baba4e09_4_k_cu_ca0555b54cuda3std3__45__cpo6rbeginE - _ZN34_INTERNAL_baba4e09_4_k_cu_ca0555b56thrust24THRUST_300001_SM_1000_NS12placeholders2_4E)
_ZN34_INTERNAL_baba4e09_4_k_cu_ca0555b56thrust24THRUST_300001_SM_1000_NS12placeholders2_4E:
	.zero		1
	.type		_ZN34_INTERNAL_baba4e09_4_k_cu_ca0555b54cuda3std3__45__cpo6rbeginE,@object
	.size		_ZN34_INTERNAL_baba4e09_4_k_cu_ca0555b54cuda3std3__45__cpo6rbeginE,(_ZN34_INTERNAL_baba4e09_4_k_cu_ca0555b54cuda3std6ranges3__45__cpo7advanceE - _ZN34_INTERNAL_baba4e09_4_k_cu_ca0555b54cuda3std3__45__cpo6rbeginE)
_ZN34_INTERNAL_baba4e09_4_k_cu_ca0555b54cuda3std3__45__cpo6rbeginE:
	.zero		1
	.type		_ZN34_INTERNAL_baba4e09_4_k_cu_ca0555b54cuda3std6ranges3__45__cpo7advanceE,@object
	.size		_ZN34_INTERNAL_baba4e09_4_k_cu_ca0555b54cuda3std6ranges3__45__cpo7advanceE,(_ZN34_INTERNAL_baba4e09_4_k_cu_ca0555b56thrust24THRUST_300001_SM_1000_NS12placeholders3_10E - _ZN34_INTERNAL_baba4e09_4_k_cu_ca0555b54cuda3std6ranges3__45__cpo7advanceE)
_ZN34_INTERNAL_baba4e09_4_k_cu_ca0555b54cuda3std6ranges3__45__cpo7advanceE:
	.zero		1
	.type		_ZN34_INTERNAL_baba4e09_4_k_cu_ca0555b56thrust24THRUST_300001_SM_1000_NS12placeholders3_10E,@object
	.size		_ZN34_INTERNAL_baba4e09_4_k_cu_ca0555b56thrust24THRUST_300001_SM_1000_NS12placeholders3_10E,(_ZN34_INTERNAL_baba4e09_4_k_cu_ca0555b54cuda3std3__48in_placeE - _ZN34_INTERNAL_baba4e09_4_k_cu_ca0555b56thrust24THRUST_300001_SM_1000_NS12placeholders3_10E)
_ZN34_INTERNAL_baba4e09_4_k_cu_ca0555b56thrust24THRUST_300001_SM_1000_NS12placeholders3_10E:
	.zero		1
	.type		_ZN34_INTERNAL_baba4e09_4_k_cu_ca0555b54cuda3std3__48in_placeE,@object
	.size		_ZN34_INTERNAL_baba4e09_4_k_cu_ca0555b54cuda3std3__48in_placeE,(_ZN34_INTERNAL_baba4e09_4_k_cu_ca0555b54cuda3std6ranges3__45__cpo4sizeE - _ZN34_INTERNAL_baba4e09_4_k_cu_ca0555b54cuda3std3__48in_placeE)
_ZN34_INTERNAL_baba4e09_4_k_cu_ca0555b54cuda3std3__48in_placeE:
	.zero		1
	.type		_ZN34_INTERNAL_baba4e09_4_k_cu_ca0555b54cuda3std6ranges3__45__cpo4sizeE,@object
	.size		_ZN34_INTERNAL_baba4e09_4_k_cu_ca0555b54cuda3std6ranges3__45__cpo4sizeE,(_ZN34_INTERNAL_baba4e09_4_k_cu_ca0555b56thrust24THRUST_300001_SM_1000_NS12placeholders2_2E - _ZN34_INTERNAL_baba4e09_4_k_cu_ca0555b54cuda3std6ranges3__45__cpo4sizeE)
_ZN34_INTERNAL_baba4e09_4_k_cu_ca0555b54cuda3std6ranges3__45__cpo4sizeE:
	.zero		1
	.type		_ZN34_INTERNAL_baba4e09_4_k_cu_ca0555b56thrust24THRUST_300001_SM_1000_NS12placeholders2_2E,@object
	.size		_ZN34_INTERNAL_baba4e09_4_k_cu_ca0555b56thrust24THRUST_300001_SM_1000_NS12placeholders2_2E,(_ZN34_INTERNAL_baba4e09_4_k_cu_ca0555b54cuda3std3__45__cpo6cbeginE - _ZN34_INTERNAL_baba4e09_4_k_cu_ca0555b56thrust24THRUST_300001_SM_1000_NS12placeholders2_2E)
_ZN34_INTERNAL_baba4e09_4_k_cu_ca0555b56thrust24THRUST_300001_SM_1000_NS12placeholders2_2E:
	.zero		1
	.type		_ZN34_INTERNAL_baba4e09_4_k_cu_ca0555b54cuda3std3__45__cpo6cbeginE,@object
	.size		_ZN34_INTERNAL_baba4e09_4_k_cu_ca0555b54cuda3std3__45__cpo6cbeginE,(_ZN34_INTERNAL_baba4e09_4_k_cu_ca0555b54cuda3std6ranges3__45__cpo6cbeginE - _ZN34_INTERNAL_baba4e09_4_k_cu_ca0555b54cuda3std3__45__cpo6cbeginE)
_ZN34_INTERNAL_baba4e09_4_k_cu_ca0555b54cuda3std3__45__cpo6cbeginE:
	.zero		1
	.type		_ZN34_INTERNAL_baba4e09_4_k_cu_ca0555b54cuda3std6ranges3__45__cpo6cbeginE,@object
	.size		_ZN34_INTERNAL_baba4e09_4_k_cu_ca0555b54cuda3std6ranges3__45__cpo6cbeginE,(_ZN34_INTERNAL_baba4e09_4_k_cu_ca0555b56thrust24THRUST_300001_SM_1000_NS12placeholders2_6E - _ZN34_INTERNAL_baba4e09_4_k_cu_ca0555b54cuda3std6ranges3__45__cpo6cbeginE)
_ZN34_INTERNAL_baba4e09_4_k_cu_ca0555b54cuda3std6ranges3__45__cpo6cbeginE:
	.zero		1
	.type		_ZN34_INTERNAL_baba4e09_4_k_cu_ca0555b56thrust24THRUST_300001_SM_1000_NS12placeholders2_6E,@object
	.size		_ZN34_INTERNAL_baba4e09_4_k_cu_ca0555b56thrust24THRUST_300001_SM_1000_NS12placeholders2_6E,(_ZN34_INTERNAL_baba4e09_4_k_cu_ca0555b54cuda3std3__45__cpo7crbeginE - _ZN34_INTERNAL_baba4e09_4_k_cu_ca0555b56thrust24THRUST_300001_SM_1000_NS12placeholders2_6E)
_ZN34_INTERNAL_baba4e09_4_k_cu_ca0555b56thrust24THRUST_300001_SM_1000_NS12placeholders2_6E:
	.zero		1
	.type		_ZN34_INTERNAL_baba4e09_4_k_cu_ca0555b54cuda3std3__45__cpo7crbeginE,@object
	.size		_ZN34_INTERNAL_baba4e09_4_k_cu_ca0555b54cuda3std3__45__cpo7crbeginE,(_ZN34_INTERNAL_baba4e09_4_k_cu_ca0555b54cuda3std6ranges3__45__cpo4nextE - _ZN34_INTERNAL_baba4e09_4_k_cu_ca0555b54cuda3std3__45__cpo7crbeginE)
_ZN34_INTERNAL_baba4e09_4_k_cu_ca0555b54cuda3std3__45__cpo7crbeginE:
	.zero		1
	.type		_ZN34_INTERNAL_baba4e09_4_k_cu_ca0555b54cuda3std6ranges3__45__cpo4nextE,@object
	.size		_ZN34_INTERNAL_baba4e09_4_k_cu_ca0555b54cuda3std6ranges3__45__cpo4nextE,(_ZN34_INTERNAL_baba4e09_4_k_cu_ca0555b54cuda3std6ranges3__45__cpo4swapE - _ZN34_INTERNAL_baba4e09_4_k_cu_ca0555b54cuda3std6ranges3__45__cpo4nextE)
_ZN34_INTERNAL_baba4e09_4_k_cu_ca0555b54cuda3std6ranges3__45__cpo4nextE:
	.zero		1
	.type		_ZN34_INTERNAL_baba4e09_4_k_cu_ca0555b54cuda3std6ranges3__45__cpo4swapE,@object
	.size		_ZN34_INTERNAL_baba4e09_4_k_cu_ca0555b54cuda3std6ranges3__45__cpo4swapE,(_ZN34_INTERNAL_baba4e09_4_k_cu_ca0555b56thrust24THRUST_300001_SM_1000_NS8cuda_cub10par_nosyncE - _ZN34_INTERNAL_baba4e09_4_k_cu_ca0555b54cuda3std6ranges3__45__cpo4swapE)
_ZN34_INTERNAL_baba4e09_4_k_cu_ca0555b54cuda3std6ranges3__45__cpo4swapE:
	.zero		1
	.type		_ZN34_INTERNAL_baba4e09_4_k_cu_ca0555b56thrust24THRUST_300001_SM_1000_NS8cuda_cub10par_nosyncE,@object
	.size		_ZN34_INTERNAL_baba4e09_4_k_cu_ca0555b56thrust24THRUST_300001_SM_1000_NS8cuda_cub10par_nosyncE,(_ZN34_INTERNAL_baba4e09_4_k_cu_ca0555b56thrust24THRUST_300001_SM_1000_NS3seqE - _ZN34_INTERNAL_baba4e09_4_k_cu_ca0555b56thrust24THRUST_300001_SM_1000_NS8cuda_cub10par_nosyncE)
_ZN34_INTERNAL_baba4e09_4_k_cu_ca0555b56thrust24THRUST_300001_SM_1000_NS8cuda_cub10par_nosyncE:
	.zero		1
	.type		_ZN34_INTERNAL_baba4e09_4_k_cu_ca0555b56thrust24THRUST_300001_SM_1000_NS3seqE,@object
	.size		_ZN34_INTERNAL_baba4e09_4_k_cu_ca0555b56thrust24THRUST_300001_SM_1000_NS3seqE,(_ZN34_INTERNAL_baba4e09_4_k_cu_ca0555b54cuda3std3__420unreachable_sentinelE - _ZN34_INTERNAL_baba4e09_4_k_cu_ca0555b56thrust24THRUST_300001_SM_1000_NS3seqE)
_ZN34_INTERNAL_baba4e09_4_k_cu_ca0555b56thrust24THRUST_300001_SM_1000_NS3seqE:
	.zero		1
	.type		_ZN34_INTERNAL_baba4e09_4_k_cu_ca0555b54cuda3std3__420unreachable_sentinelE,@object
	.size		_ZN34_INTERNAL_baba4e09_4_k_cu_ca0555b54cuda3std3__420unreachable_sentinelE,(_ZN34_INTERNAL_baba4e09_4_k_cu_ca0555b54cuda3std6ranges3__45__cpo5ssizeE - _ZN34_INTERNAL_baba4e09_4_k_cu_ca0555b54cuda3std3__420unreachable_sentinelE)
_ZN34_INTERNAL_baba4e09_4_k_cu_ca0555b54cuda3std3__420unreachable_sentinelE:
	.zero		1
	.type		_ZN34_INTERNAL_baba4e09_4_k_cu_ca0555b54cuda3std6ranges3__45__cpo5ssizeE,@object
	.size		_ZN34_INTERNAL_baba4e09_4_k_cu_ca0555b54cuda3std6ranges3__45__cpo5ssizeE,(_ZN34_INTERNAL_baba4e09_4_k_cu_ca0555b56thrust24THRUST_300001_SM_1000_NS12placeholders2_3E - _ZN34_INTERNAL_baba4e09_4_k_cu_ca0555b54cuda3std6ranges3__45__cpo5ssizeE)
_ZN34_INTERNAL_baba4e09_4_k_cu_ca0555b54cuda3std6ranges3__45__cpo5ssizeE:
	.zero		1
	.type		_ZN34_INTERNAL_baba4e09_4_k_cu_ca0555b56thrust24THRUST_300001_SM_1000_NS12placeholders2_3E,@object
	.size		_ZN34_INTERNAL_baba4e09_4_k_cu_ca0555b56thrust24THRUST_300001_SM_1000_NS12placeholders2_3E,(_ZN34_INTERNAL_baba4e09_4_k_cu_ca0555b54cuda3std3__45__cpo4cendE - _ZN34_INTERNAL_baba4e09_4_k_cu_ca0555b56thrust24THRUST_300001_SM_1000_NS12placeholders2_3E)
_ZN34_INTERNAL_baba4e09_4_k_cu_ca0555b56thrust24THRUST_300001_SM_1000_NS12placeholders2_3E:
	.zero		1
	.type		_ZN34_INTERNAL_baba4e09_4_k_cu_ca0555b54cuda3std3__45__cpo4cendE,@object
	.size		_ZN34_INTERNAL_baba4e09_4_k_cu_ca0555b54cuda3std3__45__cpo4cendE,(_ZN34_INTERNAL_baba4e09_4_k_cu_ca0555b54cuda3std6ranges3__45__cpo4cendE - _ZN34_INTERNAL_baba4e09_4_k_cu_ca0555b54cuda3std3__45__cpo4cendE)
_ZN34_INTERNAL_baba4e09_4_k_cu_ca0555b54cuda3std3__45__cpo4cendE:
	.zero		1
	.type		_ZN34_INTERNAL_baba4e09_4_k_cu_ca0555b54cuda3std6ranges3__45__cpo4cendE,@object
	.size		_ZN34_INTERNAL_baba4e09_4_k_cu_ca0555b54cuda3std6ranges3__45__cpo4cendE,(_ZN34_INTERNAL_baba4e09_4_k_cu_ca0555b56thrust24THRUST_300001_SM_1000_NS12placeholders2_7E - _ZN34_INTERNAL_baba4e09_4_k_cu_ca0555b54cuda3std6ranges3__45__cpo4cendE)
_ZN34_INTERNAL_baba4e09_4_k_cu_ca0555b54cuda3std6ranges3__45__cpo4cendE:
	.zero		1
	.type		_ZN34_INTERNAL_baba4e09_4_k_cu_ca0555b56thrust24THRUST_300001_SM_1000_NS12placeholders2_7E,@object
	.size		_ZN34_INTERNAL_baba4e09_4_k_cu_ca0555b56thrust24THRUST_300001_SM_1000_NS12placeholders2_7E,(_ZN34_INTERNAL_baba4e09_4_k_cu_ca0555b54cuda3std3__45__cpo5crendE - _ZN34_INTERNAL_baba4e09_4_k_cu_ca0555b56thrust24THRUST_300001_SM_1000_NS12placeholders2_7E)
_ZN34_INTERNAL_baba4e09_4_k_cu_ca0555b56thrust24THRUST_300001_SM_1000_NS12placeholders2_7E:
	.zero		1
	.type		_ZN34_INTERNAL_baba4e09_4_k_cu_ca0555b54cuda3std3__45__cpo5crendE,@object
	.size		_ZN34_INTERNAL_baba4e09_4_k_cu_ca0555b54cuda3std3__45__cpo5crendE,(_ZN34_INTERNAL_baba4e09_4_k_cu_ca0555b54cuda3std6ranges3__45__cpo4prevE - _ZN34_INTERNAL_baba4e09_4_k_cu_ca0555b54cuda3std3__45__cpo5crendE)
_ZN34_INTERNAL_baba4e09_4_k_cu_ca0555b54cuda3std3__45__cpo5crendE:
	.zero		1
	.type		_ZN34_INTERNAL_baba4e09_4_k_cu_ca0555b54cuda3std6ranges3__45__cpo4prevE,@object
	.size		_ZN34_INTERNAL_baba4e09_4_k_cu_ca0555b54cuda3std6ranges3__45__cpo4prevE,(_ZN34_INTERNAL_baba4e09_4_k_cu_ca0555b54cuda3std6ranges3__45__cpo9iter_moveE - _ZN34_INTERNAL_baba4e09_4_k_cu_ca0555b54cuda3std6ranges3__45__cpo4prevE)
_ZN34_INTERNAL_baba4e09_4_k_cu_ca0555b54cuda3std6ranges3__45__cpo4prevE:
	.zero		1
	.type		_ZN34_INTERNAL_baba4e09_4_k_cu_ca0555b54cuda3std6ranges3__45__cpo9iter_moveE,@object
	.size		_ZN34_INTERNAL_baba4e09_4_k_cu_ca0555b54cuda3std6ranges3__45__cpo9iter_moveE,(_ZN34_INTERNAL_baba4e09_4_k_cu_ca0555b56thrust24THRUST_300001_SM_1000_NS6system6detail10sequential3seqE - _ZN34_INTERNAL_baba4e09_4_k_cu_ca0555b54cuda3std6ranges3__45__cpo9iter_moveE)
_ZN34_INTERNAL_baba4e09_4_k_cu_ca0555b54cuda3std6ranges3__45__cpo9iter_moveE:
	.zero		1
	.type		_ZN34_INTERNAL_baba4e09_4_k_cu_ca0555b56thrust24THRUST_300001_SM_1000_NS6system6detail10sequential3seqE,@object
	.size		_ZN34_INTERNAL_baba4e09_4_k_cu_ca0555b56thrust24THRUST_300001_SM_1000_NS6system6detail10sequential3seqE,(_ZN34_INTERNAL_baba4e09_4_k_cu_ca0555b56thrust24THRUST_300001_SM_1000_NS12placeholders2_9E - _ZN34_INTERNAL_baba4e09_4_k_cu_ca0555b56thrust24THRUST_300001_SM_1000_NS6system6detail10sequential3seqE)
_ZN34_INTERNAL_baba4e09_4_k_cu_ca0555b56thrust24THRUST_300001_SM_1000_NS6system6detail10sequential3seqE:
	.zero		1
	.type		_ZN34_INTERNAL_baba4e09_4_k_cu_ca0555b56thrust24THRUST_300001_SM_1000_NS12placeholders2_9E,@object
	.size		_ZN34_INTERNAL_baba4e09_4_k_cu_ca0555b56thrust24THRUST_300001_SM_1000_NS12placeholders2_9E,(_ZN34_INTERNAL_baba4e09_4_k_cu_ca0555b54cuda3std3__419piecewise_constructE - _ZN34_INTERNAL_baba4e09_4_k_cu_ca0555b56thrust24THRUST_300001_SM_1000_NS12placeholders2_9E)
_ZN34_INTERNAL_baba4e09_4_k_cu_ca0555b56thrust24THRUST_300001_SM_1000_NS12placeholders2_9E:
	.zero		1
	.type		_ZN34_INTERNAL_baba4e09_4_k_cu_ca0555b54cuda3std3__419piecewise_constructE,@object
	.size		_ZN34_INTERNAL_baba4e09_4_k_cu_ca0555b54cuda3std3__419piecewise_constructE,(_ZN34_INTERNAL_baba4e09_4_k_cu_ca0555b54cuda3std6ranges3__45__cpo5cdataE - _ZN34_INTERNAL_baba4e09_4_k_cu_ca0555b54cuda3std3__419piecewise_constructE)
_ZN34_INTERNAL_baba4e09_4_k_cu_ca0555b54cuda3std3__419piecewise_constructE:
	.zero		1
	.type		_ZN34_INTERNAL_baba4e09_4_k_cu_ca0555b54cuda3std6ranges3__45__cpo5cdataE,@object
	.size		_ZN34_INTERNAL_baba4e09_4_k_cu_ca0555b54cuda3std6ranges3__45__cpo5cdataE,(_ZN34_INTERNAL_baba4e09_4_k_cu_ca0555b56thrust24THRUST_300001_SM_1000_NS12placeholders2_1E - _ZN34_INTERNAL_baba4e09_4_k_cu_ca0555b54cuda3std6ranges3__45__cpo5cdataE)
_ZN34_INTERNAL_baba4e09_4_k_cu_ca0555b54cuda3std6ranges3__45__cpo5cdataE:
	.zero		1
	.type		_ZN34_INTERNAL_baba4e09_4_k_cu_ca0555b56thrust24THRUST_300001_SM_1000_NS12placeholders2_1E,@object
	.size		_ZN34_INTERNAL_baba4e09_4_k_cu_ca0555b56thrust24THRUST_300001_SM_1000_NS12placeholders2_1E,(_ZN34_INTERNAL_baba4e09_4_k_cu_ca0555b54cuda3std3__45__cpo3endE - _ZN34_INTERNAL_baba4e09_4_k_cu_ca0555b56thrust24THRUST_300001_SM_1000_NS12placeholders2_1E)
_ZN34_INTERNAL_baba4e09_4_k_cu_ca0555b56thrust24THRUST_300001_SM_1000_NS12placeholders2_1E:
	.zero		1
	.type		_ZN34_INTERNAL_baba4e09_4_k_cu_ca0555b54cuda3std3__45__cpo3endE,@object
	.size		_ZN34_INTERNAL_baba4e09_4_k_cu_ca0555b54cuda3std3__45__cpo3endE,(_ZN34_INTERNAL_baba4e09_4_k_cu_ca0555b54cuda3std6ranges3__45__cpo3endE - _ZN34_INTERNAL_baba4e09_4_k_cu_ca0555b54cuda3std3__45__cpo3endE)
_ZN34_INTERNAL_baba4e09_4_k_cu_ca0555b54cuda3std3__45__cpo3endE:
	.zero		1
	.type		_ZN34_INTERNAL_baba4e09_4_k_cu_ca0555b54cuda3std6ranges3__45__cpo3endE,@object
	.size		_ZN34_INTERNAL_baba4e09_4_k_cu_ca0555b54cuda3std6ranges3__45__cpo3endE,(_ZN34_INTERNAL_baba4e09_4_k_cu_ca0555b56thrust24THRUST_300001_SM_1000_NS12placeholders2_5E - _ZN34_INTERNAL_baba4e09_4_k_cu_ca0555b54cuda3std6ranges3__45__cpo3endE)
_ZN34_INTERNAL_baba4e09_4_k_cu_ca0555b54cuda3std6ranges3__45__cpo3endE:
	.zero		1
	.type		_ZN34_INTERNAL_baba4e09_4_k_cu_ca0555b56thrust24THRUST_300001_SM_1000_NS12placeholders2_5E,@object
	.size		_ZN34_INTERNAL_baba4e09_4_k_cu_ca0555b56thrust24THRUST_300001_SM_1000_NS12placeholders2_5E,(_ZN34_INTERNAL_baba4e09_4_k_cu_ca0555b54cuda3std3__45__cpo4rendE - _ZN34_INTERNAL_baba4e09_4_k_cu_ca0555b56thrust24THRUST_300001_SM_1000_NS12placeholders2_5E)
_ZN34_INTERNAL_baba4e09_4_k_cu_ca0555b56thrust24THRUST_300001_SM_1000_NS12placeholders2_5E:
	.zero		1
	.type		_ZN34_INTERNAL_baba4e09_4_k_cu_ca0555b54cuda3std3__45__cpo4rendE,@object
	.size		_ZN34_INTERNAL_baba4e09_4_k_cu_ca0555b54cuda3std3__45__cpo4rendE,(_ZN34_INTERNAL_baba4e09_4_k_cu_ca0555b54cuda3std6ranges3__45__cpo9iter_swapE - _ZN34_INTERNAL_baba4e09_4_k_cu_ca0555b54cuda3std3__45__cpo4rendE)
_ZN34_INTERNAL_baba4e09_4_k_cu_ca0555b54cuda3std3__45__cpo4rendE:
	.zero		1
	.type		_ZN34_INTERNAL_baba4e09_4_k_cu_ca0555b54cuda3std6ranges3__45__cpo9iter_swapE,@object
	.size		_ZN34_INTERNAL_baba4e09_4_k_cu_ca0555b54cuda3std6ranges3__45__cpo9iter_swapE,(_ZN34_INTERNAL_baba4e09_4_k_cu_ca0555b54cuda3std3__48unexpectE - _ZN34_INTERNAL_baba4e09_4_k_cu_ca0555b54cuda3std6ranges3__45__cpo9iter_swapE)
_ZN34_INTERNAL_baba4e09_4_k_cu_ca0555b54cuda3std6ranges3__45__cpo9iter_swapE:
	.zero		1
	.type		_ZN34_INTERNAL_baba4e09_4_k_cu_ca0555b54cuda3std3__48unexpectE,@object
	.size		_ZN34_INTERNAL_baba4e09_4_k_cu_ca0555b54cuda3std3__48unexpectE,(_ZN34_INTERNAL_baba4e09_4_k_cu_ca0555b56thrust24THRUST_300001_SM_1000_NS8cuda_cub3parE - _ZN34_INTERNAL_baba4e09_4_k_cu_ca0555b54cuda3std3__48unexpectE)
_ZN34_INTERNAL_baba4e09_4_k_cu_ca0555b54cuda3std3__48unexpectE:
	.zero		1
	.type		_ZN34_INTERNAL_baba4e09_4_k_cu_ca0555b56thrust24THRUST_300001_SM_1000_NS8cuda_cub3parE,@object
	.size		_ZN34_INTERNAL_baba4e09_4_k_cu_ca0555b56thrust24THRUST_300001_SM_1000_NS8cuda_cub3parE,(.L_38 - _ZN34_INTERNAL_baba4e09_4_k_cu_ca0555b56thrust24THRUST_300001_SM_1000_NS8cuda_cub3parE)
_ZN34_INTERNAL_baba4e09_4_k_cu_ca0555b56thrust24THRUST_300001_SM_1000_NS8cuda_cub3parE:
	.zero		1
.L_38:


//--------------------- .nv.shared._ZN3cub18CUB_300001_SM_10006detail10radix_sort33DeviceRadixSortExclusiveSumKernelINS1_5radix10policy_hubIffyE10Policy1000EyEEvPT0_ --------------------------
	.section	.nv.shared._ZN3cub18CUB_300001_SM_10006detail10radix_sort33DeviceRadixSortExclusiveSumKernelINS1_5radix10policy_hubIffyE10Policy1000EyEEvPT0_,"aw",@nobits
	.sectionflags	@""
	.align	16
.nv.shared._ZN3cub18CUB_300001_SM_10006detail10radix_sort33DeviceRadixSortExclusiveSumKernelINS1_5radix10policy_hubIffyE10Policy1000EyEEvPT0_:
	.zero		3360


//--------------------- .nv.shared._ZN3cub18CUB_300001_SM_10006detail10radix_sort30DeviceRadixSortHistogramKernelINS1_5radix10policy_hubIffyE10Policy1000ELNS0_9SortOrderE1EfyNS1_21identity_decomposer_tEEEvPT2_PKT1_SA_iiT3_ --------------------------
	.section	.nv.shared._ZN3cub18CUB_300001_SM_10006detail10radix_sort30DeviceRadixSortHistogramKernelINS1_5radix10policy_hubIffyE10Policy1000ELNS0_9SortOrderE1EfyNS1_21identity_decomposer_tEEEvPT2_PKT1_SA_iiT3_,"aw",@nobits
	.sectionflags	@""
	.align	16
.nv.shared._ZN3cub18CUB_300001_SM_10006detail10radix_sort30DeviceRadixSortHistogramKernelINS1_5radix10policy_hubIffyE10Policy1000ELNS0_9SortOrderE1EfyNS1_21identity_decomposer_tEEEvPT2_PKT1_SA_iiT3_:
	.zero		5120


//--------------------- .nv.shared._ZN3cub18CUB_300001_SM_10006detail10radix_sort31DeviceRadixSortSingleTileKernelINS1_5radix10policy_hubIffyE10Policy1000ELNS0_9SortOrderE1EffyNS1_21identity_decomposer_tEEEvPKT1_PSA_PKT2_PSE_T3_iiT4_ --------------------------
	.section	.nv.shared._ZN3cub18CUB_300001_SM_10006detail10radix_sort31DeviceRadixSortSingleTileKernelINS1_5radix10policy_hubIffyE10Policy1000ELNS0_9SortOrderE1EffyNS1_21identity_decomposer_tEEEvPKT1_PSA_PKT2_PSE_T3_iiT4_,"aw",@nobits
	.sectionflags	@""
	.align	16
.nv.shared._ZN3cub18CUB_300001_SM_10006detail10radix_sort31DeviceRadixSortSingleTileKernelINS1_5radix10policy_hubIffyE10Policy1000ELNS0_9SortOrderE1EffyNS1_21identity_decomposer_tEEEvPKT1_PSA_PKT2_PSE_T3_iiT4_:
	.zero		34880


//--------------------- .nv.shared._ZN3cub18CUB_300001_SM_10006detail10radix_sort29DeviceRadixSortOnesweepKernelINS1_5radix10policy_hubIfiyE10Policy1000ELNS0_9SortOrderE1EfiyiiNS1_21identity_decomposer_tEEEvPT5_SB_PT3_PKSC_PT1_PKSG_PT2_PKSK_T4_iiT6_ --------------------------
	.section	.nv.shared._ZN3cub18CUB_300001_SM_10006detail10radix_sort29DeviceRadixSortOnesweepKernelINS1_5radix10policy_hubIfiyE10Policy1000ELNS0_9SortOrderE1EfiyiiNS1_21identity_decomposer_tEEEvPT5_SB_PT3_PKSC_PT1_PKSG_PT2_PKSK_T4_iiT6_,"aw",@nobits
	.sectionflags	@""
	.align	16
.nv.shared._ZN3cub18CUB_300001_SM_10006detail10radix_sort29DeviceRadixSortOnesweepKernelINS1_5radix10policy_hubIfiyE10Policy1000ELNS0_9SortOrderE1EfiyiiNS1_21identity_decomposer_tEEEvPT5_SB_PT3_PKSC_PT1_PKSG_PT2_PKSK_T4_iiT6_:
	.zero		29184


//--------------------- .nv.shared._ZN3cub18CUB_300001_SM_10006detail10radix_sort33DeviceRadixSortExclusiveSumKernelINS1_5radix10policy_hubIfiyE10Policy1000EyEEvPT0_ --------------------------
	.section	.nv.shared._ZN3cub18CUB_300001_SM_10006detail10radix_sort33DeviceRadixSortExclusiveSumKernelINS1_5radix10policy_hubIfiyE10Policy1000EyEEvPT0_,"aw",@nobits
	.sectionflags	@""
	.align	16
.nv.shared._ZN3cub18CUB_300001_SM_10006detail10radix_sort33DeviceRadixSortExclusiveSumKernelINS1_5radix10policy_hubIfiyE10Policy1000EyEEvPT0_:
	.zero		3360


//--------------------- .nv.shared._ZN3cub18CUB_300001_SM_10006detail10radix_sort30DeviceRadixSortHistogramKernelINS1_5radix10policy_hubIfiyE10Policy1000ELNS0_9SortOrderE1EfyNS1_21identity_decomposer_tEEEvPT2_PKT1_SA_iiT3_ --------------------------
	.section	.nv.shared._ZN3cub18CUB_300001_SM_10006detail10radix_sort30DeviceRadixSortHistogramKernelINS1_5radix10policy_hubIfiyE10Policy1000ELNS0_9SortOrderE1EfyNS1_21identity_decomposer_tEEEvPT2_PKT1_SA_iiT3_,"aw",@nobits
	.sectionflags	@""
	.align	16
.nv.shared._ZN3cub18CUB_300001_SM_10006detail10radix_sort30DeviceRadixSortHistogramKernelINS1_5radix10policy_hubIfiyE10Policy1000ELNS0_9SortOrderE1EfyNS1_21identity_decomposer_tEEEvPT2_PKT1_SA_iiT3_:
	.zero		5120


//--------------------- .nv.shared._ZN3cub18CUB_300001_SM_10006detail10radix_sort31DeviceRadixSortSingleTileKernelINS1_5radix10policy_hubIfiyE10Policy1000ELNS0_9SortOrderE1EfiyNS1_21identity_decomposer_tEEEvPKT1_PSA_PKT2_PSE_T3_iiT4_ --------------------------
	.section	.nv.shared._ZN3cub18CUB_300001_SM_10006detail10radix_sort31DeviceRadixSortSingleTileKernelINS1_5radix10policy_hubIfiyE10Policy1000ELNS0_9SortOrderE1EfiyNS1_21identity_decomposer_tEEEvPKT1_PSA_PKT2_PSE_T3_iiT4_,"aw",@nobits
	.sectionflags	@""
	.align	16
.nv.shared._ZN3cub18CUB_300001_SM_10006detail10radix_sort31DeviceRadixSortSingleTileKernelINS1_5radix10policy_hubIfiyE10Policy1000ELNS0_9SortOrderE1EfiyNS1_21identity_decomposer_tEEEvPKT1_PSA_PKT2_PSE_T3_iiT4_:
	.zero		34880


//--------------------- .nv.shared._ZN3cub18CUB_300001_SM_10006detail11EmptyKernelIvEEvv --------------------------
	.section	.nv.shared._ZN3cub18CUB_300001_SM_10006detail11EmptyKernelIvEEvv,"aw",@nobits
	.sectionflags	@""
	.align	16
	.zero		1024


//--------------------- .nv.shared._Z6mutatePfS_S_ --------------------------
	.section	.nv.shared._Z6mutatePfS_S_,"aw",@nobits
	.sectionflags	@""
	.align	16
	.zero		1024


//--------------------- .nv.shared._Z9crossoverPfS_PjS0_i --------------------------
	.section	.nv.shared._Z9crossoverPfS_PjS0_i,"aw",@nobits
	.sectionflags	@""
	.align	16
	.zero		1024


//--------------------- .nv.shared._Z17intialise_indicesPi --------------------------
	.section	.nv.shared._Z17intialise_indicesPi,"aw",@nobits
	.sectionflags	@""
	.align	16
	.zero		1024


//--------------------- .nv.shared._Z10select_topPfS_Pi --------------------------
	.section	.nv.shared._Z10select_topPfS_Pi,"aw",@nobits
	.sectionflags	@""
	.align	16
	.zero		1024


//--------------------- .nv.shared._Z9play_gamePfS_PjS0_i --------------------------
	.section	.nv.shared._Z9play_gamePfS_PjS0_i,"aw",@nobits
	.sectionflags	@""
	.align	16
.nv.shared._Z9play_gamePfS_PjS0_i:
	.zero		2064


//--------------------- .nv.shared._Z13initialise_nnPfPj --------------------------
	.section	.nv.shared._Z13initialise_nnPfPj,"aw",@nobits
	.sectionflags	@""
	.align	16
	.zero		1024


//--------------------- .nv.constant0._ZN3cub18CUB_300001_SM_10006detail10radix_sort29DeviceRadixSortOnesweepKernelINS1_5radix10policy_hubIffyE10Policy1000ELNS0_9SortOrderE1EffyiiNS1_21identity_decomposer_tEEEvPT5_SB_PT3_PKSC_PT1_PKSG_PT2_PKSK_T4_iiT6_ --------------------------
	.section	.nv.constant0._ZN3cub18CUB_300001_SM_10006detail10radix_sort29DeviceRadixSortOnesweepKernelINS1_5radix10policy_hubIffyE10Policy1000ELNS0_9SortOrderE1EffyiiNS1_21identity_decomposer_tEEEvPT5_SB_PT3_PKSC_PT1_PKSG_PT2_PKSK_T4_iiT6_,"a",@progbits
	.sectionflags	@""
	.align	4
.nv.constant0._ZN3cub18CUB_300001_SM_10006detail10radix_sort29DeviceRadixSortOnesweepKernelINS1_5radix10policy_hubIffyE10Policy1000ELNS0_9SortOrderE1EffyiiNS1_21identity_decomposer_tEEEvPT5_SB_PT3_PKSC_PT1_PKSG_PT2_PKSK_T4_iiT6_:
	.zero		973


//--------------------- .nv.constant0._ZN3cub18CUB_300001_SM_10006detail10radix_sort33DeviceRadixSortExclusiveSumKernelINS1_5radix10policy_hubIffyE10Policy1000EyEEvPT0_ --------------------------
	.section	.nv.constant0._ZN3cub18CUB_300001_SM_10006detail10radix_sort33DeviceRadixSortExclusiveSumKernelINS1_5radix10policy_hubIffyE10Policy1000EyEEvPT0_,"a",@progbits
	.sectionflags	@""
	.align	4
.nv.constant0._ZN3cub18CUB_300001_SM_10006detail10radix_sort33DeviceRadixSortExclusiveSumKernelINS1_5radix10policy_hubIffyE10Policy1000EyEEvPT0_:
	.zero		904


//--------------------- .nv.constant0._ZN3cub18CUB_300001_SM_10006detail10radix_sort30DeviceRadixSortHistogramKernelINS1_5radix10policy_hubIffyE10Policy1000ELNS0_9SortOrderE1EfyNS1_21identity_decomposer_tEEEvPT2_PKT1_SA_iiT3_ --------------------------
	.section	.nv.constant0._ZN3cub18CUB_300001_SM_10006detail10radix_sort30DeviceRadixSortHistogramKernelINS1_5radix10policy_hubIffyE10Policy1000ELNS0_9SortOrderE1EfyNS1_21identity_decomposer_tEEEvPT2_PKT1_SA_iiT3_,"a",@progbits
	.sectionflags	@""
	.align	4
.nv.constant0._ZN3cub18CUB_300001_SM_10006detail10radix_sort30DeviceRadixSortHistogramKernelINS1_5radix10policy_hubIffyE10Policy1000ELNS0_9SortOrderE1EfyNS1_21identity_decomposer_tEEEvPT2_PKT1_SA_iiT3_:
	.zero		929


//--------------------- .nv.constant0._ZN3cub18CUB_300001_SM_10006detail10radix_sort31DeviceRadixSortSingleTileKernelINS1_5radix10policy_hubIffyE10Policy1000ELNS0_9SortOrderE1EffyNS1_21identity_decomposer_tEEEvPKT1_PSA_PKT2_PSE_T3_iiT4_ --------------------------
	.section	.nv.constant0._ZN3cub18CUB_300001_SM_10006detail10radix_sort31DeviceRadixSortSingleTileKernelINS1_5radix10policy_hubIffyE10Policy1000ELNS0_9SortOrderE1EffyNS1_21identity_decomposer_tEEEvPKT1_PSA_PKT2_PSE_T3_iiT4_,"a",@progbits
	.sectionflags	@""
	.align	4
.nv.constant0._ZN3cub18CUB_300001_SM_10006detail10radix_sort31DeviceRadixSortSingleTileKernelINS1_5radix10policy_hubIffyE10Policy1000ELNS0_9SortOrderE1EffyNS1_21identity_decomposer_tEEEvPKT1_PSA_PKT2_PSE_T3_iiT4_:
	.zero		945


//--------------------- .nv.constant0._ZN3cub18CUB_300001_SM_10006detail10radix_sort29DeviceRadixSortOnesweepKernelINS1_5radix10policy_hubIfiyE10Policy1000ELNS0_9SortOrderE1EfiyiiNS1_21identity_decomposer_tEEEvPT5_SB_PT3_PKSC_PT1_PKSG_PT2_PKSK_T4_iiT6_ --------------------------
	.section	.nv.constant0._ZN3cub18CUB_300001_SM_10006detail10radix_sort29DeviceRadixSortOnesweepKernelINS1_5radix10policy_hubIfiyE10Policy1000ELNS0_9SortOrderE1EfiyiiNS1_21identity_decomposer_tEEEvPT5_SB_PT3_PKSC_PT1_PKSG_PT2_PKSK_T4_iiT6_,"a",@progbits
	.sectionflags	@""
	.align	4
.nv.constant0._ZN3cub18CUB_300001_SM_10006detail10radix_sort29DeviceRadixSortOnesweepKernelINS1_5radix10policy_hubIfiyE10Policy1000ELNS0_9SortOrderE1EfiyiiNS1_21identity_decomposer_tEEEvPT5_SB_PT3_PKSC_PT1_PKSG_PT2_PKSK_T4_iiT6_:
	.zero		973


//--------------------- .nv.constant0._ZN3cub18CUB_300001_SM_10006detail10radix_sort33DeviceRadixSortExclusiveSumKernelINS1_5radix10policy_hubIfiyE10Policy1000EyEEvPT0_ --------------------------
	.section	.nv.constant0._ZN3cub18CUB_300001_SM_10006detail10radix_sort33DeviceRadixSortExclusiveSumKernelINS1_5radix10policy_hubIfiyE10Policy1000EyEEvPT0_,"a",@progbits
	.sectionflags	@""
	.align	4
.nv.constant0._ZN3cub18CUB_300001_SM_10006detail10radix_sort33DeviceRadixSortExclusiveSumKernelINS1_5radix10policy_hubIfiyE10Policy1000EyEEvPT0_:
	.zero		904


//--------------------- .nv.constant0._ZN3cub18CUB_300001_SM_10006detail10radix_sort30DeviceRadixSortHistogramKernelINS1_5radix10policy_hubIfiyE10Policy1000ELNS0_9SortOrderE1EfyNS1_21identity_decomposer_tEEEvPT2_PKT1_SA_iiT3_ --------------------------
	.section	.nv.constant0._ZN3cub18CUB_300001_SM_10006detail10radix_sort30DeviceRadixSortHistogramKernelINS1_5radix10policy_hubIfiyE10Policy1000ELNS0_9SortOrderE1EfyNS1_21identity_decomposer_tEEEvPT2_PKT1_SA_iiT3_,"a",@progbits
	.sectionflags	@""
	.align	4
.nv.constant0._ZN3cub18CUB_300001_SM_10006detail10radix_sort30DeviceRadixSortHistogramKernelINS1_5radix10policy_hubIfiyE10Policy1000ELNS0_9SortOrderE1EfyNS1_21identity_decomposer_tEEEvPT2_PKT1_SA_iiT3_:
	.zero		929


//--------------------- .nv.constant0._ZN3cub18CUB_300001_SM_10006detail10radix_sort31DeviceRadixSortSingleTileKernelINS1_5radix10policy_hubIfiyE10Policy1000ELNS0_9SortOrderE1EfiyNS1_21identity_decomposer_tEEEvPKT1_PSA_PKT2_PSE_T3_iiT4_ --------------------------
	.section	.nv.constant0._ZN3cub18CUB_300001_SM_10006detail10radix_sort31DeviceRadixSortSingleTileKernelINS1_5radix10policy_hubIfiyE10Policy1000ELNS0_9SortOrderE1EfiyNS1_21identity_decomposer_tEEEvPKT1_PSA_PKT2_PSE_T3_iiT4_,"a",@progbits
	.sectionflags	@""
	.align	4
.nv.constant0._ZN3cub18CUB_300001_SM_10006detail10radix_sort31DeviceRadixSortSingleTileKernelINS1_5radix10policy_hubIfiyE10Policy1000ELNS0_9SortOrderE1EfiyNS1_21identity_decomposer_tEEEvPKT1_PSA_PKT2_PSE_T3_iiT4_:
	.zero		945


//--------------------- .nv.constant0._ZN3cub18CUB_300001_SM_10006detail11EmptyKernelIvEEvv --------------------------
	.section	.nv.constant0._ZN3cub18CUB_300001_SM_10006detail11EmptyKernelIvEEvv,"a",@progbits
	.sectionflags	@""
	.align	4
.nv.constant0._ZN3cub18CUB_300001_SM_10006detail11EmptyKernelIvEEvv:
	.zero		896


//--------------------- .nv.constant0._Z6mutatePfS_S_ --------------------------
	.section	.nv.constant0._Z6mutatePfS_S_,"a",@progbits
	.sectionflags	@""
	.align	4
.nv.constant0._Z6mutatePfS_S_:
	.zero		920


//--------------------- .nv.constant0._Z9crossoverPfS_PjS0_i --------------------------
	.section	.nv.constant0._Z9crossoverPfS_PjS0_i,"a",@progbits
	.sectionflags	@""
	.align	4
.nv.constant0._Z9crossoverPfS_PjS0_i:
	.zero		932


//--------------------- .nv.constant0._Z17intialise_indicesPi --------------------------
	.section	.nv.constant0._Z17intialise_indicesPi,"a",@progbits
	.sectionflags	@""
	.align	4
.nv.constant0._Z17intialise_indicesPi:
	.zero		904


//--------------------- .nv.constant0._Z10select_topPfS_Pi --------------------------
	.section	.nv.constant0._Z10select_topPfS_Pi,"a",@progbits
	.sectionflags	@""
	.align	4
.nv.constant0._Z10select_topPfS_Pi:
	.zero		920


//--------------------- .nv.constant0._Z9play_gamePfS_PjS0_i --------------------------
	.section	.nv.constant0._Z9play_gamePfS_PjS0_i,"a",@progbits
	.sectionflags	@""
	.align	4
.nv.constant0._Z9play_gamePfS_PjS0_i:
	.zero		932


//--------------------- .nv.constant0._Z13initialise_nnPfPj --------------------------
	.section	.nv.constant0._Z13initialise_nnPfPj,"a",@progbits
	.sectionflags	@""
	.align	4
.nv.constant0._Z13initialise_nnPfPj:
	.zero		912


//--------------------- SYMBOLS --------------------------

	.type		.nv.reservedSmem.offset0,@object
	.size		.nv.reservedSmem.offset0,0x4
	.type		.nv.reservedSmem.cap,@object
	.size		.nv.reservedSmem.cap,0x4
